def matmul_kernel(
    a_ptr,
    b_ptr,
    c_ptr,
    M,
    N,
    K,
    stride_am,
    stride_ak,
    stride_bk,
    stride_bn,
    stride_cm,
    stride_cn,
    BLOCK_M: tl.constexpr,
    BLOCK_N: tl.constexpr,
    BLOCK_K: tl.constexpr,
    GROUP_M: tl.constexpr,
):
    pid = tl.program_id(axis=0)
    num_pid_m = tl.cdiv(M, BLOCK_M)
    num_pid_n = tl.cdiv(N, BLOCK_N)
    num_pid_in_group = GROUP_M * num_pid_n
    group_id = pid // num_pid_in_group
    first_pid_m = group_id * GROUP_M
    group_size_m = min(num_pid_m - first_pid_m, GROUP_M)
    pid_m = first_pid_m + ((pid % num_pid_in_group) % group_size_m)
    pid_n = (pid % num_pid_in_group) // group_size_m

    offs_am = (pid_m * BLOCK_M + tl.arange(0, BLOCK_M)) % M
    offs_bn = (pid_n * BLOCK_N + tl.arange(0, BLOCK_N)) % N
    offs_k = tl.arange(0, BLOCK_K)
    a_ptrs = a_ptr + offs_am[:, None] * stride_am + offs_k[None, :] * stride_ak
    b_ptrs = b_ptr + offs_k[:, None] * stride_bk + offs_bn[None, :] * stride_bn

    acc = tl.zeros((BLOCK_M, BLOCK_N), dtype=tl.float32)
    for kk in range(0, tl.cdiv(K, BLOCK_K)):
        a = tl.load(a_ptrs, mask=offs_k[None, :] < K - kk * BLOCK_K, other=0.0)
        b = tl.load(b_ptrs, mask=offs_k[:, None] < K - kk * BLOCK_K, other=0.0)
        acc = tl.dot(a, b, acc)
        a_ptrs += BLOCK_K * stride_ak
        b_ptrs += BLOCK_K * stride_bk

    c = acc.to(c_ptr.dtype.element_ty)
    offs_cm = pid_m * BLOCK_M + tl.arange(0, BLOCK_M)
    offs_cn = pid_n * BLOCK_N + tl.arange(0, BLOCK_N)
    c_ptrs = c_ptr + offs_cm[:, None] * stride_cm + offs_cn[None, :] * stride_cn
    mask = (offs_cm[:, None] < M) & (offs_cn[None, :] < N)
    tl.store(c_ptrs, c, mask=mask)

# config = {"BLOCK_K": 64, "BLOCK_M": 16, "BLOCK_N": 512, "GROUP_M": 8, "arch": "sm_100", "dtype": "fp16", "num_ctas": 1, "num_stages": 2, "num_warps": 8}
# arch = sm_100


// ===== COMPILED SASS (sm_100a) =====

	.target	sm_100a

	.elftype	@"ET_EXEC"


//--------------------- .note.nv.tkinfo           --------------------------
	.section	.note.nv.tkinfo,"",@"SHT_NOTE"
	.sectionflags	@"SHF_NOTE_NV_TKINFO"
	.tkinfo
        /*0018*/ 	.word	0x00000081
        /*0030*/ 	.string	""
        /*0030*/ 	.string	"ptxas-blackwell"
        /*0030*/ 	.string	"Cuda compilation tools, release 12.9, V12.9.86"
        /*0030*/ 	.string	"Build cuda_12.9.r12.9/compiler.36037853_0"
        /*0030*/ 	.string	"-v  -suppress-debug-info  -lineinfo  -arch sm_100a "



//--------------------- .note.nv.cuver            --------------------------
	.section	.note.nv.cuver,"",@"SHT_NOTE"
	.sectionflags	@"SHF_NOTE_NV_CUVER"
        /*0018*/ 	.short	0x0001
        /*001a*/ 	.short	0x0064
        /*001c*/ 	.short	0x0001
        /*001e*/ 	.short	0x0000
        /*0020*/ 	.short	0x0001
        /*0022*/ 	.short	0x0000


//--------------------- .nv.info                  --------------------------
	.section	.nv.info,"",@"SHT_CUDA_INFO"
	.align	4


	//----- nvinfo : EIATTR_REGCOUNT
	.align		4
        /*0000*/ 	.byte	0x04, 0x2f
        /*0002*/ 	.short	(.L_1 - .L_0)
	.align		4
.L_0:
        /*0004*/ 	.word	index@(matmul_kernel)
        /*0008*/ 	.word	0x00000020


	//----- nvinfo : EIATTR_FRAME_SIZE
	.align		4
.L_1:
        /*000c*/ 	.byte	0x04, 0x11
        /*000e*/ 	.short	(.L_3 - .L_2)
	.align		4
.L_2:
        /*0010*/ 	.word	index@(matmul_kernel)
        /*0014*/ 	.word	0x00000a78


	//----- nvinfo : EIATTR_MIN_STACK_SIZE
	.align		4
.L_3:
        /*0018*/ 	.byte	0x04, 0x12
        /*001a*/ 	.short	(.L_5 - .L_4)
	.align		4
.L_4:
        /*001c*/ 	.word	index@(matmul_kernel)
        /*0020*/ 	.word	0x00000a78
.L_5:


//--------------------- .nv.info.matmul_kernel    --------------------------
	.section	.nv.info.matmul_kernel,"",@"SHT_CUDA_INFO"
	.sectionflags	@""
	.align	4


	//----- nvinfo : EIATTR_CUDA_API_VERSION
	.align		4
        /*0000*/ 	.byte	0x04, 0x37
        /*0002*/ 	.short	(.L_7 - .L_6)
.L_6:
        /*0004*/ 	.word	0x00000081


	//----- nvinfo : EIATTR_KPARAM_INFO
	.align		4
.L_7:
        /*0008*/ 	.byte	0x04, 0x17
        /*000a*/ 	.short	(.L_9 - .L_8)
.L_8:
        /*000c*/ 	.word	0x00000000
        /*0010*/ 	.short	0x000d
        /*0012*/ 	.short	0x0048
        /*0014*/ 	.byte	0x00, 0xf4, 0x21, 0x00


	//----- nvinfo : EIATTR_KPARAM_INFO
	.align		4
.L_9:
        /*0018*/ 	.byte	0x04, 0x17
        /*001a*/ 	.short	(.L_11 - .L_10)
.L_10:
        /*001c*/ 	.word	0x00000000
        /*0020*/ 	.short	0x000c
        /*0022*/ 	.short	0x0040
        /*0024*/ 	.byte	0x00, 0xf4, 0x21, 0x00


	//----- nvinfo : EIATTR_KPARAM_INFO
	.align		4
.L_11:
        /*0028*/ 	.byte	0x04, 0x17
        /*002a*/ 	.short	(.L_13 - .L_12)
.L_12:
        /*002c*/ 	.word	0x00000000
        /*0030*/ 	.short	0x000b
        /*0032*/ 	.short	0x0038
        /*0034*/ 	.byte	0x00, 0xf0, 0x11, 0x00


	//----- nvinfo : EIATTR_KPARAM_INFO
	.align		4
.L_13:
        /*0038*/ 	.byte	0x04, 0x17
        /*003a*/ 	.short	(.L_15 - .L_14)
.L_14:
        /*003c*/ 	.word	0x00000000
        /*0040*/ 	.short	0x000a
        /*0042*/ 	.short	0x0034
        /*0044*/ 	.byte	0x00, 0xf0, 0x11, 0x00


	//----- nvinfo : EIATTR_KPARAM_INFO
	.align		4
.L_15:
        /*0048*/ 	.byte	0x04, 0x17
        /*004a*/ 	.short	(.L_17 - .L_16)
.L_16:
        /*004c*/ 	.word	0x00000000
        /*0050*/ 	.short	0x0009
        /*0052*/ 	.short	0x0030
        /*0054*/ 	.byte	0x00, 0xf0, 0x11, 0x00


	//----- nvinfo : EIATTR_KPARAM_INFO
	.align		4
.L_17:
        /*0058*/ 	.byte	0x04, 0x17
        /*005a*/ 	.short	(.L_19 - .L_18)
.L_18:
        /*005c*/ 	.word	0x00000000
        /*0060*/ 	.short	0x0008
        /*0062*/ 	.short	0x002c
        /*0064*/ 	.byte	0x00, 0xf0, 0x11, 0x00


	//----- nvinfo : EIATTR_KPARAM_INFO
	.align		4
.L_19:
        /*0068*/ 	.byte	0x04, 0x17
        /*006a*/ 	.short	(.L_21 - .L_20)
.L_20:
        /*006c*/ 	.word	0x00000000
        /*0070*/ 	.short	0x0007
        /*0072*/ 	.short	0x0028
        /*0074*/ 	.byte	0x00, 0xf0, 0x11, 0x00


	//----- nvinfo : EIATTR_KPARAM_INFO
	.align		4
.L_21:
        /*0078*/ 	.byte	0x04, 0x17
        /*007a*/ 	.short	(.L_23 - .L_22)
.L_22:
        /*007c*/ 	.word	0x00000000
        /*0080*/ 	.short	0x0006
        /*0082*/ 	.short	0x0024
        /*0084*/ 	.byte	0x00, 0xf0, 0x11, 0x00


	//----- nvinfo : EIATTR_KPARAM_INFO
	.align		4
.L_23:
        /*0088*/ 	.byte	0x04, 0x17
        /*008a*/ 	.short	(.L_25 - .L_24)
.L_24:
        /*008c*/ 	.word	0x00000000
        /*0090*/ 	.short	0x0005
        /*0092*/ 	.short	0x0020
        /*0094*/ 	.byte	0x00, 0xf0, 0x11, 0x00


	//----- nvinfo : EIATTR_KPARAM_INFO
	.align		4
.L_25:
        /*0098*/ 	.byte	0x04, 0x17
        /*009a*/ 	.short	(.L_27 - .L_26)
.L_26:
        /*009c*/ 	.word	0x00000000
        /*00a0*/ 	.short	0x0004
        /*00a2*/ 	.short	0x001c
        /*00a4*/ 	.byte	0x00, 0xf0, 0x11, 0x00


	//----- nvinfo : EIATTR_KPARAM_INFO
	.align		4
.L_27:
        /*00a8*/ 	.byte	0x04, 0x17
        /*00aa*/ 	.short	(.L_29 - .L_28)
.L_28:
        /*00ac*/ 	.word	0x00000000
        /*00b0*/ 	.short	0x0003
        /*00b2*/ 	.short	0x0018
        /*00b4*/ 	.byte	0x00, 0xf0, 0x11, 0x00


	//----- nvinfo : EIATTR_KPARAM_INFO
	.align		4
.L_29:
        /*00b8*/ 	.byte	0x04, 0x17
        /*00ba*/ 	.short	(.L_31 - .L_30)
.L_30:
        /*00bc*/ 	.word	0x00000000
        /*00c0*/ 	.short	0x0002
        /*00c2*/ 	.short	0x0010
        /*00c4*/ 	.byte	0x00, 0xf4, 0x21, 0x00


	//----- nvinfo : EIATTR_KPARAM_INFO
	.align		4
.L_31:
        /*00c8*/ 	.byte	0x04, 0x17
        /*00ca*/ 	.short	(.L_33 - .L_32)
.L_32:
        /*00cc*/ 	.word	0x00000000
        /*00d0*/ 	.short	0x0001
        /*00d2*/ 	.short	0x0008
        /*00d4*/ 	.byte	0x00, 0xf4, 0x21, 0x00


	//----- nvinfo : EIATTR_KPARAM_INFO
	.align		4
.L_33:
        /*00d8*/ 	.byte	0x04, 0x17
        /*00da*/ 	.short	(.L_35 - .L_34)
.L_34:
        /*00dc*/ 	.word	0x00000000
        /*00e0*/ 	.short	0x0000
        /*00e2*/ 	.short	0x0000
        /*00e4*/ 	.byte	0x00, 0xf4, 0x21, 0x00


	//----- nvinfo : EIATTR_SPARSE_MMA_MASK
	.align		4
.L_35:
        /*00e8*/ 	.byte	0x03, 0x50
        /*00ea*/ 	.short	0x0000


	//----- nvinfo : EIATTR_MAXREG_COUNT
	.align		4
        /*00ec*/ 	.byte	0x03, 0x1b
        /*00ee*/ 	.short	0x00ff


	//----- nvinfo : EIATTR_NUM_BARRIERS
	.align		4
        /*00f0*/ 	.byte	0x02, 0x4c
        /*00f2*/ 	.byte	0x01
	.zero		1


	//----- nvinfo : EIATTR_ANNOTATIONS
	.align		4
        /*00f4*/ 	.byte	0x04, 0x55
        /*00f6*/ 	.short	(.L_37 - .L_36)


	//   ....[0]....
.L_36:
        /*00f8*/ 	.word	0x00000001
        /*00fc*/ 	.byte	0x20, 0x05, 0x00, 0x00, 0x01, 0x00, 0x00, 0x00, 0x50, 0x05, 0x00, 0x00, 0x01, 0x00, 0x00, 0x00
        /* <DEDUP_REMOVED lines=1356> */
        /*55cc*/ 	.byte	0xb0, 0x93, 0x01, 0x00


	//----- nvinfo : EIATTR_VRC_CTA_INIT_COUNT
	.align		4
.L_37:
        /*55d0*/ 	.byte	0x02, 0x4a
	.zero		1
	.zero		1


	//----- nvinfo : EIATTR_EXIT_INSTR_OFFSETS
	.align		4
        /*55d4*/ 	.byte	0x04, 0x1c
        /*55d6*/ 	.short	(.L_39 - .L_38)


	//   ....[0]....
.L_38:
        /*55d8*/ 	.word	0x00019700


	//   ....[1]....
        /*55dc*/ 	.word	0x00019730


	//----- nvinfo : EIATTR_REQNTID
	.align		4
.L_39:
        /*55e0*/ 	.byte	0x04, 0x10
        /*55e2*/ 	.short	(.L_41 - .L_40)
.L_40:
        /*55e4*/ 	.word	0x00000100
        /*55e8*/ 	.word	0x00000001
        /*55ec*/ 	.word	0x00000001


	//----- nvinfo : EIATTR_CBANK_PARAM_SIZE
	.align		4
.L_41:
        /*55f0*/ 	.byte	0x03, 0x19
        /*55f2*/ 	.short	0x0050


	//----- nvinfo : EIATTR_PARAM_CBANK
	.align		4
        /*55f4*/ 	.byte	0x04, 0x0a
        /*55f6*/ 	.short	(.L_43 - .L_42)
	.align		4
.L_42:
        /*55f8*/ 	.word	index@(.nv.constant0.matmul_kernel)
        /*55fc*/ 	.short	0x0380
        /*55fe*/ 	.short	0x0050


	//----- nvinfo : EIATTR_SW_WAR
	.align		4
.L_43:
        /*5600*/ 	.byte	0x04, 0x36
        /*5602*/ 	.short	(.L_45 - .L_44)
.L_44:
        /*5604*/ 	.word	0x00000008
.L_45:


//--------------------- .nv.compat                --------------------------
	.section	.nv.compat,"",@"SHT_CUDA_COMPAT_INFO"
	.align	4
        /*0000*/ 	.byte	0x02, 0x02, 0x01, 0x00, 0x02, 0x05, 0x05, 0x00, 0x02, 0x03, 0x00, 0x00, 0x02, 0x06, 0x01, 0x00


//--------------------- .nv.callgraph             --------------------------
	.section	.nv.callgraph,"",@"SHT_CUDA_CALLGRAPH"
	.align	4
	.sectionentsize	8
	.align		4
        /*0000*/ 	.word	0x00000000
	.align		4
        /*0004*/ 	.word	0xffffffff
	.align		4
        /*0008*/ 	.word	0x00000000
	.align		4
        /*000c*/ 	.word	0xfffffffe
	.align		4
        /*0010*/ 	.word	0x00000000
	.align		4
        /*0014*/ 	.word	0xfffffffd
	.align		4
        /*0018*/ 	.word	0x00000000
	.align		4
        /*001c*/ 	.word	0xfffffffc


//--------------------- .text.matmul_kernel       --------------------------
	.section	.text.matmul_kernel,"ax",@progbits
	.align	128
        .global         matmul_kernel
        .type           matmul_kernel,@function
        .size           matmul_kernel,(.L_x_4 - matmul_kernel)
        .other          matmul_kernel,@"STO_CUDA_ENTRY STV_DEFAULT"
matmul_kernel:
.text.matmul_kernel:
[----:B------:R-:W0:Y:S08]  /*0000*/  LDC R1, c[0x0][0x37c] ;  /* 0x0000df00ff017b82 */ /* 0x000e300000000800 */
[----:B------:R-:W1:Y:S01]  /*0010*/  LDC.64 R4, c[0x0][0x398] ;  /* 0x0000e600ff047b82 */ /* 0x000e620000000a00 */
[----:B------:R-:W2:Y:S01]  /*0020*/  S2R R22, SR_TID.X ;  /* 0x0000000000167919 */ /* 0x000ea20000002100 */
[----:B------:R-:W3:Y:S01]  /*0030*/  LDCU UR4, c[0x0][0x3a0] ;  /* 0x00007400ff0477ac */ /* 0x000ee20008000800 */
[----:B0-----:R-:W-:Y:S01]  /*0040*/  VIADD R1, R1, 0xfffff588 ;  /* 0xfffff58801017836 */ /* 0x001fe20000000000 */
[----:B------:R-:W0:Y:S01]  /*0050*/  LDCU.64 UR8, c[0x0][0x358] ;  /* 0x00006b00ff0877ac */ /* 0x000e220008000a00 */
[----:B------:R-:W4:Y:S01]  /*0060*/  LDCU UR7, c[0x0][0x3a0] ;  /* 0x00007400ff0777ac */ /* 0x000f220008000800 */
[----:B---3--:R-:W-:Y:S01]  /*0070*/  UIADD3 UR4, UPT, UPT, UR4, 0x3f, URZ ;  /* 0x0000003f04047890 */ /* 0x008fe2000fffe0ff */
[----:B-1----:R-:W-:-:S03]  /*0080*/  VIADD R0, R5, 0x1ff ;  /* 0x000001ff05007836 */ /* 0x002fc60000000000 */
[----:B------:R-:W-:Y:S02]  /*0090*/  UISETP.GT.AND UP0, UPT, UR4, 0x3f, UPT ;  /* 0x0000003f0400788c */ /* 0x000fe4000bf04270 */
[----:B------:R-:W-:-:S04]  /*00a0*/  SHF.R.S32.HI R3, RZ, 0x1f, R0 ;  /* 0x0000001fff037819 */ /* 0x000fc80000011400 */
[----:B------:R-:W-:-:S04]  /*00b0*/  LEA.HI R3, R3, R0, RZ, 0x9 ;  /* 0x0000000003037211 */ /* 0x000fc800078f48ff */
[----:B------:R-:W-:Y:S02]  /*00c0*/  SHF.R.S32.HI R0, RZ, 0x9, R3 ;  /* 0x00000009ff007819 */ /* 0x000fe40000011403 */
[----:B------:R-:W1:Y:S03]  /*00d0*/  S2R R3, SR_CTAID.X ;  /* 0x0000000000037919 */ /* 0x000e660000002500 */
[----:B------:R-:W-:-:S05]  /*00e0*/  IMAD.SHL.U32 R0, R0, 0x8, RZ ;  /* 0x0000000800007824 */ /* 0x000fca00078e00ff */
[-C--:B------:R-:W-:Y:S02]  /*00f0*/  IABS R9, R0.reuse ;  /* 0x0000000000097213 */ /* 0x080fe40000000000 */
[----:B------:R-:W-:Y:S02]  /*0100*/  IABS R12, R0 ;  /* 0x00000000000c7213 */ /* 0x000fe40000000000 */
[----:B------:R-:W3:Y:S08]  /*0110*/  I2F.RP R2, R9 ;  /* 0x0000000900027306 */ /* 0x000ef00000209400 */
[----:B---3--:R-:W3:Y:S01]  /*0120*/  MUFU.RCP R2, R2 ;  /* 0x0000000200027308 */ /* 0x008ee20000001000 */
[----:B-1----:R-:W-:Y:S01]  /*0130*/  IABS R10, R3 ;  /* 0x00000003000a7213 */ /* 0x002fe20000000000 */
[----:B---3--:R-:W-:-:S02]  /*0140*/  VIADD R6, R2, 0xffffffe ;  /* 0x0ffffffe02067836 */ /* 0x008fc40000000000 */
[----:B------:R-:W-:-:S04]  /*0150*/  IMAD.MOV R2, RZ, RZ, -R12 ;  /* 0x000000ffff027224 */ /* 0x000fc800078e0a0c */
[----:B------:R1:W3:Y:S02]  /*0160*/  F2I.FTZ.U32.TRUNC.NTZ R7, R6 ;  /* 0x0000000600077305 */ /* 0x0002e4000021f000 */
[----:B-1----:R-:W-:Y:S02]  /*0170*/  IMAD.MOV.U32 R6, RZ, RZ, RZ ;  /* 0x000000ffff067224 */ /* 0x002fe400078e00ff */
[----:B---3--:R-:W-:-:S04]  /*0180*/  IMAD.MOV R8, RZ, RZ, -R7 ;  /* 0x000000ffff087224 */ /* 0x008fc800078e0a07 */
[----:B------:R-:W-:Y:S02]  /*0190*/  IMAD R11, R8, R9, RZ ;  /* 0x00000009080b7224 */ /* 0x000fe400078e02ff */
[----:B------:R-:W-:Y:S02]  /*01a0*/  IMAD.MOV.U32 R8, RZ, RZ, R10 ;  /* 0x000000ffff087224 */ /* 0x000fe400078e000a */
[----:B------:R-:W-:-:S06]  /*01b0*/  IMAD.HI.U32 R7, R7, R11, R6 ;  /* 0x0000000b07077227 */ /* 0x000fcc00078e0006 */
[----:B------:R-:W-:-:S04]  /*01c0*/  IMAD.HI.U32 R7, R7, R8, RZ ;  /* 0x0000000807077227 */ /* 0x000fc800078e00ff */
[----:B------:R-:W-:-:S05]  /*01d0*/  IMAD R2, R7, R2, R8 ;  /* 0x0000000207027224 */ /* 0x000fca00078e0208 */
[----:B------:R-:W-:-:S13]  /*01e0*/  ISETP.GT.U32.AND P1, PT, R9, R2, PT ;  /* 0x000000020900720c */ /* 0x000fda0003f24070 */
[----:B------:R-:W-:Y:S02]  /*01f0*/  @!P1 IMAD.IADD R2, R2, 0x1, -R9 ;  /* 0x0000000102029824 */ /* 0x000fe400078e0a09 */
[----:B------:R-:W-:Y:S01]  /*0200*/  @!P1 VIADD R7, R7, 0x1 ;  /* 0x0000000107079836 */ /* 0x000fe20000000000 */
[----:B------:R-:W-:Y:S02]  /*0210*/  ISETP.NE.AND P1, PT, R0, RZ, PT ;  /* 0x000000ff0000720c */ /* 0x000fe40003f25270 */
[----:B------:R-:W-:Y:S02]  /*0220*/  ISETP.GE.U32.AND P0, PT, R2, R9, PT ;  /* 0x000000090200720c */ /* 0x000fe40003f06070 */
[----:B------:R-:W-:-:S04]  /*0230*/  LOP3.LUT R2, R3, R0, RZ, 0x3c, !PT ;  /* 0x0000000003027212 */ /* 0x000fc800078e3cff */
[----:B------:R-:W-:Y:S01]  /*0240*/  ISETP.GE.AND P2, PT, R2, RZ, PT ;  /* 0x000000ff0200720c */ /* 0x000fe20003f46270 */
[----:B------:R-:W-:-:S06]  /*0250*/  VIADD R2, R4, 0xf ;  /* 0x0000000f04027836 */ /* 0x000fcc0000000000 */
[----:B------:R-:W-:-:S04]  /*0260*/  @P0 VIADD R7, R7, 0x1 ;  /* 0x0000000107070836 */ /* 0x000fc80000000000 */
[----:B------:R-:W-:Y:S01]  /*0270*/  IMAD.MOV.U32 R6, RZ, RZ, R7 ;  /* 0x000000ffff067224 */ /* 0x000fe200078e0007 */
[----:B------:R-:W-:-:S03]  /*0280*/  SHF.R.S32.HI R7, RZ, 0x1f, R2 ;  /* 0x0000001fff077819 */ /* 0x000fc60000011402 */
[----:B------:R-:W-:Y:S01]  /*0290*/  @!P2 IMAD.MOV R6, RZ, RZ, -R6 ;  /* 0x000000ffff06a224 */ /* 0x000fe200078e0a06 */
[----:B------:R-:W-:Y:S02]  /*02a0*/  @!P1 LOP3.LUT R6, RZ, R0, RZ, 0x33, !PT ;  /* 0x00000000ff069212 */ /* 0x000fe400078e33ff */
[----:B------:R-:W-:-:S03]  /*02b0*/  LEA.HI R7, R7, R2, RZ, 0x4 ;  /* 0x0000000207077211 */ /* 0x000fc600078f20ff */
[----:B------:R-:W-:Y:S02]  /*02c0*/  IMAD.SHL.U32 R2, R6, 0x8, RZ ;  /* 0x0000000806027824 */ /* 0x000fe400078e00ff */
[----:B------:R-:W-:-:S03]  /*02d0*/  IMAD.MOV R6, RZ, RZ, -R6 ;  /* 0x000000ffff067224 */ /* 0x000fc600078e0a06 */
[----:B------:R-:W-:Y:S01]  /*02e0*/  LEA.HI.SX32 R7, R7, -R2, 0x1c ;  /* 0x8000000207077211 */ /* 0x000fe200078fe2ff */
[----:B------:R-:W-:Y:S02]  /*02f0*/  IMAD R15, R0, R6, R3 ;  /* 0x00000006000f7224 */ /* 0x000fe400078e0203 */
[----:B------:R-:W-:Y:S01]  /*0300*/  IMAD.MOV.U32 R6, RZ, RZ, RZ ;  /* 0x000000ffff067224 */ /* 0x000fe200078e00ff */
[----:B------:R-:W-:Y:S02]  /*0310*/  VIMNMX R8, PT, PT, R7, 0x8, PT ;  /* 0x0000000807087848 */ /* 0x000fe40003fe0100 */
[----:B------:R-:W-:Y:S02]  /*0320*/  IABS R13, R15 ;  /* 0x0000000f000d7213 */ /* 0x000fe40000000000 */
[----:B------:R-:W-:-:S04]  /*0330*/  IABS R11, R8 ;  /* 0x00000008000b7213 */ /* 0x000fc80000000000 */
[----:B------:R-:W1:Y:S08]  /*0340*/  I2F.RP R9, R11 ;  /* 0x0000000b00097306 */ /* 0x000e700000209400 */
[----:B-1----:R-:W1:Y:S02]  /*0350*/  MUFU.RCP R9, R9 ;  /* 0x0000000900097308 */ /* 0x002e640000001000 */
[----:B-1----:R-:W-:-:S06]  /*0360*/  VIADD R7, R9, 0xffffffe ;  /* 0x0ffffffe09077836 */ /* 0x002fcc0000000000 */
[----:B------:R-:W1:Y:S02]  /*0370*/  F2I.FTZ.U32.TRUNC.NTZ R7, R7 ;  /* 0x0000000700077305 */ /* 0x000e64000021f000 */
[----:B-1----:R-:W-:-:S04]  /*0380*/  IMAD.MOV R10, RZ, RZ, -R7 ;  /* 0x000000ffff0a7224 */ /* 0x002fc800078e0a07 */
[----:B------:R-:W-:-:S04]  /*0390*/  IMAD.MOV.U32 R0, RZ, RZ, R10 ;  /* 0x000000ffff007224 */ /* 0x000fc800078e000a */
[----:B------:R-:W-:Y:S01]  /*03a0*/  IMAD R3, R0, R11, RZ ;  /* 0x0000000b00037224 */ /* 0x000fe200078e02ff */
[----:B------:R-:W-:-:S03]  /*03b0*/  IABS R0, R8 ;  /* 0x0000000800007213 */ /* 0x000fc60000000000 */
[----:B------:R-:W-:-:S04]  /*03c0*/  IMAD.HI.U32 R6, R7, R3, R6 ;  /* 0x0000000307067227 */ /* 0x000fc800078e0006 */
[----:B------:R-:W-:Y:S02]  /*03d0*/  IMAD.MOV R0, RZ, RZ, -R0 ;  /* 0x000000ffff007224 */ /* 0x000fe400078e0a00 */
        /* <DEDUP_REMOVED lines=8> */
[----:B------:R-:W-:Y:S02]  /*0460*/  ISETP.GE.AND P2, PT, R0, RZ, PT ;  /* 0x000000ff0000720c */ /* 0x000fe40003f46270 */
[----:B--2---:R-:W-:-:S05]  /*0470*/  LOP3.LUT R0, R22, 0xf, RZ, 0xc0, !PT ;  /* 0x0000000f16007812 */ /* 0x004fca00078ec0ff */
[----:B------:R-:W-:-:S06]  /*0480*/  @P0 VIADD R6, R6, 0x1 ;  /* 0x0000000106060836 */ /* 0x000fcc0000000000 */
[----:B------:R-:W-:Y:S01]  /*0490*/  @!P2 IMAD.MOV R6, RZ, RZ, -R6 ;  /* 0x000000ffff06a224 */ /* 0x000fe200078e0a06 */
[----:B------:R-:W-:-:S05]  /*04a0*/  @!P1 LOP3.LUT R6, RZ, R8, RZ, 0x33, !PT ;  /* 0x00000008ff069212 */ /* 0x000fca00078e33ff */
[----:B------:R-:W-:Y:S02]  /*04b0*/  IMAD.MOV R3, RZ, RZ, -R6 ;  /* 0x000000ffff037224 */ /* 0x000fe400078e0a06 */
[----:B------:R-:W-:Y:S02]  /*04c0*/  IMAD.SHL.U32 R21, R6, 0x200, RZ ;  /* 0x0000020006157824 */ /* 0x000fe400078e00ff */
[----:B------:R-:W-:-:S04]  /*04d0*/  IMAD R3, R8, R3, R15 ;  /* 0x0000000308037224 */ /* 0x000fc800078e020f */
[----:B------:R-:W-:Y:S01]  /*04e0*/  IMAD.IADD R3, R2, 0x1, R3 ;  /* 0x0000000102037824 */ /* 0x000fe200078e0203 */
[----:B------:R-:W-:-:S03]  /*04f0*/  SHF.R.U32.HI R2, RZ, 0x4, R22 ;  /* 0x00000004ff027819 */ /* 0x000fc60000011616 */
[----:B------:R-:W-:Y:S01]  /*0500*/  IMAD R20, R3, 0x10, R0 ;  /* 0x0000001003147824 */ /* 0x000fe200078e0200 */
[----:B------:R-:W-:-:S04]  /*0510*/  SGXT.U32 R14, R2, 0x4 ;  /* 0x00000004020e781a */ /* 0x000fc80000000000 */
[----:B------:R1:W-:Y:S01]  /*0520*/  STL [R1+0x644], R20 ;  /* 0x0006441401007387 */ /* 0x0003e20000100800 */
[C---:B------:R-:W-:Y:S02]  /*0530*/  LOP3.LUT R2, R14.reuse, 0x10, RZ, 0xfc, !PT ;  /* 0x000000100e027812 */ /* 0x040fe400078efcff */
[----:B------:R-:W-:Y:S01]  /*0540*/  LOP3.LUT R0, R14, 0x20, RZ, 0xfc, !PT ;  /* 0x000000200e007812 */ /* 0x000fe200078efcff */
[----:B------:R1:W-:Y:S01]  /*0550*/  STL [R1+0x618], R21 ;  /* 0x0006181501007387 */ /* 0x0003e20000100800 */
[----:B0---4-:R-:W-:Y:S05]  /*0560*/  BRA.U UP0, `(.L_x_0) ;  /* 0x0000000100387547 */ /* 0x011fea000b800000 */
[C---:B------:R-:W-:Y:S01]  /*0570*/  IMAD.SHL.U32 R0, R22.reuse, 0x20, RZ ;  /* 0x0000002016007824 */ /* 0x040fe200078e00ff */
[----:B------:R-:W-:Y:S01]  /*0580*/  CS2R R16, SRZ ;  /* 0x0000000000107805 */ /* 0x000fe2000001ff00 */
[----:B------:R-:W-:Y:S01]  /*0590*/  IMAD.SHL.U32 R2, R22, 0x10, RZ ;  /* 0x0000001016027824 */ /* 0x000fe200078e00ff */
[----:B------:R-:W-:Y:S02]  /*05a0*/  CS2R R18, SRZ ;  /* 0x0000000000127805 */ /* 0x000fe4000001ff00 */
[----:B------:R-:W-:Y:S02]  /*05b0*/  CS2R R12, SRZ ;  /* 0x00000000000c7805 */ /* 0x000fe4000001ff00 */
[----:B------:R-:W-:Y:S02]  /*05c0*/  LOP3.LUT R0, R0, 0x60, RZ, 0xc0, !PT ;  /* 0x0000006000007812 */ /* 0x000fe400078ec0ff */
[----:B------:R-:W-:Y:S01]  /*05d0*/  CS2R R14, SRZ ;  /* 0x00000000000e7805 */ /* 0x000fe2000001ff00 */
[----:B------:R0:W-:Y:S01]  /*05e0*/  STL [R1+0x63c], R2 ;  /* 0x00063c0201007387 */ /* 0x0001e20000100800 */
[----:B------:R-:W-:-:S02]  /*05f0*/  CS2R R8, SRZ ;  /* 0x0000000000087805 */ /* 0x000fc4000001ff00 */
[----:B------:R-:W-:Y:S02]  /*0600*/  CS2R R10, SRZ ;  /* 0x00000000000a7805 */ /* 0x000fe4000001ff00 */
[----:B------:R-:W-:Y:S01]  /*0610*/  CS2R R4, SRZ ;  /* 0x0000000000047805 */ /* 0x000fe2000001ff00 */
[----:B------:R0:W-:Y:S01]  /*0620*/  STL [R1+0x640], R0 ;  /* 0x0006400001007387 */ /* 0x0001e20000100800 */
[----:B------:R-:W-:Y:S01]  /*0630*/  CS2R R6, SRZ ;  /* 0x0000000000067805 */ /* 0x000fe2000001ff00 */
[----:B------:R-:W-:Y:S06]  /*0640*/  BRA `(.L_x_1) ;  /* 0x0000017c00ac7947 */ /* 0x000fec0003800000 */
.L_x_0:
[----:B------:R-:W-:Y:S01]  /*0650*/  IABS R6, R4 ;  /* 0x0000000400067213 */ /* 0x000fe20000000000 */
[----:B------:R0:W-:Y:S01]  /*0660*/  STL [R1+0x764], R5 ;  /* 0x0007640501007387 */ /* 0x0001e20000100800 */
[----:B------:R-:W-:Y:S01]  /*0670*/  IABS R0, R5 ;  /* 0x0000000500007213 */ /* 0x000fe20000000000 */
[----:B------:R-:W2:Y:S01]  /*0680*/  LDCU UR10, c[0x0][0x3a8] ;  /* 0x00007500ff0a77ac */ /* 0x000ea20008000800 */
[----:B------:R-:W3:Y:S01]  /*0690*/  I2F.RP R10, R6 ;  /* 0x00000006000a7306 */ /* 0x000ee20000209400 */
[----:B------:R-:W-:Y:S02]  /*06a0*/  IABS R12, R20 ;  /* 0x00000014000c7213 */ /* 0x000fe40000000000 */
[----:B------:R-:W-:Y:S01]  /*06b0*/  ISETP.GE.AND P5, PT, R20, RZ, PT ;  /* 0x000000ff1400720c */ /* 0x000fe20003fa6270 */
[----:B------:R-:W4:Y:S01]  /*06c0*/  LDCU.128 UR12, c[0x0][0x380] ;  /* 0x00007000ff0c77ac */ /* 0x000f220008000c00 */
[----:B------:R-:W-:-:S03]  /*06d0*/  ISETP.NE.AND P4, PT, R4, RZ, PT ;  /* 0x000000ff0400720c */ /* 0x000fc60003f85270 */
[----:B------:R-:W5:Y:S01]  /*06e0*/  I2F.RP R7, R0 ;  /* 0x0000000000077306 */ /* 0x000f620000209400 */
[----:B------:R-:W1:Y:S01]  /*06f0*/  LDCU UR6, c[0x0][0x3b0] ;  /* 0x00007600ff0677ac */ /* 0x000e620008000800 */
[----:B------:R-:W0:Y:S06]  /*0700*/  LDCU.64 UR16, c[0x0][0x380] ;  /* 0x00007000ff1077ac */ /* 0x000e2c0008000a00 */
[----:B---3--:R-:W3:Y:S01]  /*0710*/  MUFU.RCP R10, R10 ;  /* 0x0000000a000a7308 */ /* 0x008ee20000001000 */
[----:B------:R-:W0:Y:S01]  /*0720*/  LDCU.64 UR18, c[0x0][0x380] ;  /* 0x00007000ff1277ac */ /* 0x000e220008000a00 */
[----:B------:R-:W0:Y:S06]  /*0730*/  LDCU UR11, c[0x0][0x3a4] ;  /* 0x00007480ff0b77ac */ /* 0x000e2c0008000800 */
[----:B-----5:R-:W5:Y:S01]  /*0740*/  MUFU.RCP R7, R7 ;  /* 0x0000000700077308 */ /* 0x020f620000001000 */
[----:B---3--:R-:W-:-:S07]  /*0750*/  VIADD R8, R10, 0xffffffe ;  /* 0x0ffffffe0a087836 */ /* 0x008fce0000000000 */
[----:B------:R3:W0:Y:S01]  /*0760*/  F2I.FTZ.U32.TRUNC.NTZ R9, R8 ;  /* 0x0000000800097305 */ /* 0x000622000021f000 */
[----:B-----5:R-:W-:-:S07]  /*0770*/  VIADD R2, R7, 0xffffffe ;  /* 0x0ffffffe07027836 */ /* 0x020fce0000000000 */
[----:B------:R5:W1:Y:S01]  /*0780*/  F2I.FTZ.U32.TRUNC.NTZ R3, R2 ;  /* 0x0000000200037305 */ /* 0x000a62000021f000 */
[----:B---3--:R-:W-:Y:S02]  /*0790*/  IMAD.MOV.U32 R8, RZ, RZ, RZ ;  /* 0x000000ffff087224 */ /* 0x008fe400078e00ff */
[----:B0-----:R-:W-:Y:S02]  /*07a0*/  IMAD.MOV R11, RZ, RZ, -R9 ;  /* 0x000000ffff0b7224 */ /* 0x001fe400078e0a09 */
[----:B-----5:R-:W-:Y:S02]  /*07b0*/  IMAD.MOV.U32 R2, RZ, RZ, RZ ;  /* 0x000000ffff027224 */ /* 0x020fe400078e00ff */
[----:B------:R-:W-:-:S04]  /*07c0*/  IMAD R11, R11, R6, RZ ;  /* 0x000000060b0b7224 */ /* 0x000fc800078e02ff */
[----:B------:R-:W-:Y:S01]  /*07d0*/  IMAD.HI.U32 R10, R9, R11, R8 ;  /* 0x0000000b090a7227 */ /* 0x000fe200078e0008 */
[----:B------:R-:W-:-:S03]  /*07e0*/  SHF.R.U32.HI R9, RZ, 0x6, R22 ;  /* 0x00000006ff097819 */ /* 0x000fc60000011616 */
[----:B------:R-:W-:Y:S01]  /*07f0*/  IMAD.MOV.U32 R11, RZ, RZ, R12 ;  /* 0x000000ffff0b7224 */ /* 0x000fe200078e000c */
[----:B------:R-:W-:Y:S01]  /*0800*/  SGXT.U32 R9, R9, 0x2 ;  /* 0x000000020909781a */ /* 0x000fe20000000000 */
[----:B-1----:R-:W-:Y:S02]  /*0810*/  IMAD.MOV R7, RZ, RZ, -R3 ;  /* 0x000000ffff077224 */ /* 0x002fe400078e0a03 */
[----:B------:R-:W-:Y:S01]  /*0820*/  IMAD.HI.U32 R10, R10, R11, RZ ;  /* 0x0000000b0a0a7227 */ /* 0x000fe200078e00ff */
[----:B------:R-:W-:-:S03]  /*0830*/  LOP3.LUT R9, R21, R9, RZ, 0xfc, !PT ;  /* 0x0000000915097212 */ /* 0x000fc600078efcff */
[----:B------:R-:W-:Y:S01]  /*0840*/  IMAD.MOV R10, RZ, RZ, -R10 ;  /* 0x000000ffff0a7224 */ /* 0x000fe200078e0a0a */
[----:B------:R-:W-:Y:S01]  /*0850*/  LOP3.LUT R12, R9, 0x1f4, RZ, 0xfc, !PT ;  /* 0x000001f4090c7812 */ /* 0x000fe200078efcff */
[----:B------:R-:W-:Y:S01]  /*0860*/  IMAD R7, R7, R0, RZ ;  /* 0x0000000007077224 */ /* 0x000fe200078e02ff */
[----:B------:R-:W-:Y:S01]  /*0870*/  IABS R13, R9 ;  /* 0x00000009000d7213 */ /* 0x000fe20000000000 */
[C---:B------:R-:W-:Y:S01]  /*0880*/  IMAD R11, R6.reuse, R10, R11 ;  /* 0x0000000a060b7224 */ /* 0x040fe200078e020b */
[----:B------:R-:W-:Y:S01]  /*0890*/  LOP3.LUT R14, R9, 0x1f8, RZ, 0xfc, !PT ;  /* 0x000001f8090e7812 */ /* 0x000fe200078efcff */
[----:B------:R-:W-:Y:S01]  /*08a0*/  IMAD.HI.U32 R2, R3, R7, R2 ;  /* 0x0000000703027227 */ /* 0x000fe200078e0002 */
[----:B------:R-:W-:Y:S02]  /*08b0*/  IABS R7, R12 ;  /* 0x0000000c00077213 */ /* 0x000fe40000000000 */
[----:B------:R-:W-:Y:S02]  /*08c0*/  ISETP.GT.U32.AND P0, PT, R6, R11, PT ;  /* 0x0000000b0600720c */ /* 0x000fe40003f04070 */
[----:B------:R-:W-:Y:S01]  /*08d0*/  LOP3.LUT R16, R9, 0x1fc, RZ, 0xfc, !PT ;  /* 0x000001fc09107812 */ /* 0x000fe200078efcff */
[----:B------:R-:W-:Y:S01]  /*08e0*/  IMAD.HI.U32 R3, R2, R13, RZ ;  /* 0x0000000d02037227 */ /* 0x000fe200078e00ff */
[----:B------:R-:W-:-:S02]  /*08f0*/  IABS R15, R14 ;  /* 0x0000000e000f7213 */ /* 0x000fc40000000000 */
[----:B------:R-:W-:Y:S01]  /*0900*/  IABS R17, R16 ;  /* 0x0000001000117213 */ /* 0x000fe20000000000 */
[----:B------:R-:W-:Y:S01]  /*0910*/  IMAD.HI.U32 R10, R2, R7, RZ ;  /* 0x00000007020a7227 */ /* 0x000fe200078e00ff */
[----:B------:R-:W-:Y:S02]  /*0920*/  ISETP.GE.AND P1, PT, R16, RZ, PT ;  /* 0x000000ff1000720c */ /* 0x000fe40003f26270 */
[C---:B------:R-:W-:Y:S01]  /*0930*/  LOP3.LUT R16, R9.reuse, 0x1e0, RZ, 0xfc, !PT ;  /* 0x000001e009107812 */ /* 0x040fe200078efcff */
[----:B------:R-:W-:Y:S01]  /*0940*/  IMAD.MOV R3, RZ, RZ, -R3 ;  /* 0x000000ffff037224 */ /* 0x000fe200078e0a03 */
[----:B------:R-:W-:Y:S01]  /*0950*/  LOP3.LUT R26, R9, 0x38, RZ, 0xfc, !PT ;  /* 0x00000038091a7812 */ /* 0x000fe200078efcff */
[----:B------:R-:W-:Y:S02]  /*0960*/  @!P0 IMAD.IADD R11, R11, 0x1, -R6 ;  /* 0x000000010b0b8824 */ /* 0x000fe400078e0a06 */
[----:B------:R-:W-:-:S03]  /*0970*/  IMAD.HI.U32 R8, R2, R15, RZ ;  /* 0x0000000f02087227 */ /* 0x000fc600078e00ff */
[----:B------:R-:W-:Y:S01]  /*0980*/  ISETP.GT.U32.AND P2, PT, R6, R11, PT ;  /* 0x0000000b0600720c */ /* 0x000fe20003f44070 */
[----:B------:R-:W-:Y:S02]  /*0990*/  IMAD.MOV R10, RZ, RZ, -R10 ;  /* 0x000000ffff0a7224 */ /* 0x000fe400078e0a0a */
[----:B------:R-:W-:Y:S02]  /*09a0*/  IMAD R13, R0, R3, R13 ;  /* 0x00000003000d7224 */ /* 0x000fe400078e020d */
[----:B------:R-:W-:-:S03]  /*09b0*/  IMAD.HI.U32 R3, R2, R17, RZ ;  /* 0x0000001102037227 */ /* 0x000fc600078e00ff */
[C---:B------:R-:W-:Y:S01]  /*09c0*/  ISETP.GT.U32.AND P0, PT, R0.reuse, R13, PT ;  /* 0x0000000d0000720c */ /* 0x040fe20003f04070 */
[----:B------:R-:W-:Y:S02]  /*09d0*/  IMAD.MOV R8, RZ, RZ, -R8 ;  /* 0x000000ffff087224 */ /* 0x000fe400078e0a08 */
[C---:B------:R-:W-:Y:S01]  /*09e0*/  IMAD R7, R0.reuse, R10, R7 ;  /* 0x0000000a00077224 */ /* 0x040fe200078e0207 */
[----:B------:R-:W-:Y:S01]  /*09f0*/  LOP3.LUT R10, R9, 0x1f0, RZ, 0xfc, !PT ;  /* 0x000001f0090a7812 */ /* 0x000fe200078efcff */
[----:B------:R-:W-:Y:S02]  /*0a00*/  @!P2 IMAD.IADD R11, R11, 0x1, -R6 ;  /* 0x000000010b0ba824 */ /* 0x000fe400078e0a06 */
[----:B------:R-:W-:Y:S02]  /*0a10*/  IMAD.MOV R3, RZ, RZ, -R3 ;  /* 0x000000ffff037224 */ /* 0x000fe400078e0a03 */
[----:B------:R-:W-:Y:S02]  /*0a20*/  IMAD.MOV.U32 R5, RZ, RZ, R11 ;  /* 0x000000ffff057224 */ /* 0x000fe400078e000b */
[C---:B------:R-:W-:Y:S01]  /*0a30*/  IMAD R15, R0.reuse, R8, R15 ;  /* 0x00000008000f7224 */ /* 0x040fe200078e020f */
[----:B------:R-:W-:Y:S01]  /*0a40*/  LOP3.LUT R8, R9, 0x1ec, RZ, 0xfc, !PT ;  /* 0x000001ec09087812 */ /* 0x000fe200078efcff */
[----:B------:R-:W-:Y:S01]  /*0a50*/  @!P5 IMAD.MOV R5, RZ, RZ, -R5 ;  /* 0x000000ffff05d224 */ /* 0x000fe200078e0a05 */
[C---:B------:R-:W-:Y:S01]  /*0a60*/  ISETP.GT.U32.AND P5, PT, R0.reuse, R7, PT ;  /* 0x000000070000720c */ /* 0x040fe20003fa4070 */
[C---:B------:R-:W-:Y:S01]  /*0a70*/  IMAD R17, R0.reuse, R3, R17 ;  /* 0x0000000300117224 */ /* 0x040fe200078e0211 */
[----:B------:R-:W-:Y:S01]  /*0a80*/  ISETP.GT.U32.AND P6, PT, R0, R15, PT ;  /* 0x0000000f0000720c */ /* 0x000fe20003fc4070 */
[----:B------:R-:W-:Y:S01]  /*0a90*/  @!P0 IMAD.IADD R13, R13, 0x1, -R0 ;  /* 0x000000010d0d8824 */ /* 0x000fe200078e0a00 */
[----:B------:R-:W-:-:S02]  /*0aa0*/  IABS R19, R8 ;  /* 0x0000000800137213 */ /* 0x000fc40000000000 */
[C---:B------:R-:W-:Y:S02]  /*0ab0*/  ISETP.GT.U32.AND P3, PT, R0.reuse, R17, PT ;  /* 0x000000110000720c */ /* 0x040fe40003f64070 */
[----:B------:R-:W-:Y:S02]  /*0ac0*/  ISETP.GT.U32.AND P2, PT, R0, R13, PT ;  /* 0x0000000d0000720c */ /* 0x000fe40003f44070 */
[----:B------:R-:W-:Y:S01]  /*0ad0*/  @!P4 LOP3.LUT R5, RZ, R4, RZ, 0x33, !PT ;  /* 0x00000004ff05c212 */ /* 0x000fe200078e33ff */
[----:B------:R-:W-:Y:S01]  /*0ae0*/  IMAD.HI.U32 R4, R2, R19, RZ ;  /* 0x0000001302047227 */ /* 0x000fe200078e00ff */
[----:B------:R-:W-:Y:S02]  /*0af0*/  IABS R3, R10 ;  /* 0x0000000a00037213 */ /* 0x000fe40000000000 */
[----:B------:R-:W-:Y:S01]  /*0b00*/  ISETP.GE.AND P0, PT, R14, RZ, PT ;  /* 0x000000ff0e00720c */ /* 0x000fe20003f06270 */
[--C-:B------:R-:W-:Y:S01]  /*0b10*/  @!P5 IMAD.IADD R7, R7, 0x1, -R0.reuse ;  /* 0x000000010707d824 */ /* 0x100fe200078e0a00 */
[----:B------:R-:W-:Y:S01]  /*0b20*/  ISETP.GE.AND P4, PT, R12, RZ, PT ;  /* 0x000000ff0c00720c */ /* 0x000fe20003f86270 */
[--C-:B------:R-:W-:Y:S01]  /*0b30*/  @!P6 IMAD.IADD R15, R15, 0x1, -R0.reuse ;  /* 0x000000010f0fe824 */ /* 0x100fe200078e0a00 */
[----:B------:R-:W-:Y:S01]  /*0b40*/  LOP3.LUT R12, R9, 0x1e8, RZ, 0xfc, !PT ;  /* 0x000001e8090c7812 */ /* 0x000fe200078efcff */
[----:B------:R-:W-:Y:S01]  /*0b50*/  @!P3 IMAD.IADD R17, R17, 0x1, -R0 ;  /* 0x000000011111b824 */ /* 0x000fe200078e0a00 */
[C---:B------:R-:W-:Y:S01]  /*0b60*/  ISETP.GT.U32.AND P5, PT, R0.reuse, R7, PT ;  /* 0x000000070000720c */ /* 0x040fe20003fa4070 */
[----:B------:R-:W-:Y:S01]  /*0b70*/  IMAD.MOV R4, RZ, RZ, -R4 ;  /* 0x000000ffff047224 */ /* 0x000fe200078e0a04 */
[C---:B------:R-:W-:Y:S01]  /*0b80*/  ISETP.GT.U32.AND P3, PT, R0.reuse, R15, PT ;  /* 0x0000000f0000720c */ /* 0x040fe20003f64070 */
[----:B------:R-:W-:Y:S01]  /*0b90*/  IMAD.MOV.U32 R11, RZ, RZ, R3 ;  /* 0x000000ffff0b7224 */ /* 0x000fe200078e0003 */
[C---:B------:R-:W-:Y:S01]  /*0ba0*/  ISETP.GT.U32.AND P6, PT, R0.reuse, R17, PT ;  /* 0x000000110000720c */ /* 0x040fe20003fc4070 */
[----:B------:R-:W-:Y:S01]  /*0bb0*/  IMAD R14, R0, R4, R19 ;  /* 0x00000004000e7224 */ /* 0x000fe200078e0213 */
[----:B------:R-:W-:Y:S01]  /*0bc0*/  IABS R21, R12 ;  /* 0x0000000c00157213 */ /* 0x000fe20000000000 */
[----:B------:R-:W-:Y:S01]  /*0bd0*/  IMAD.HI.U32 R3, R2, R11, RZ ;  /* 0x0000000b02037227 */ /* 0x000fe200078e00ff */
[----:B------:R0:W-:Y:S03]  /*0be0*/  STL [R1+0x2b4], R5 ;  /* 0x0002b40501007387 */ /* 0x0001e60000100800 */
[--C-:B------:R-:W-:Y:S01]  /*0bf0*/  @!P2 IMAD.IADD R13, R13, 0x1, -R0.reuse ;  /* 0x000000010d0da824 */ /* 0x100fe200078e0a00 */
[----:B------:R-:W-:Y:S01]  /*0c00*/  ISETP.GE.AND P2, PT, R10, RZ, PT ;  /* 0x000000ff0a00720c */ /* 0x000fe20003f46270 */
[--C-:B------:R-:W-:Y:S01]  /*0c10*/  @!P5 IMAD.IADD R7, R7, 0x1, -R0.reuse ;  /* 0x000000010707d824 */ /* 0x100fe200078e0a00 */
[C---:B------:R-:W-:Y:S01]  /*0c20*/  ISETP.GT.U32.AND P5, PT, R0.reuse, R14, PT ;  /* 0x0000000e0000720c */ /* 0x040fe20003fa4070 */
[----:B------:R-:W-:Y:S01]  /*0c30*/  IMAD.MOV R3, RZ, RZ, -R3 ;  /* 0x000000ffff037224 */ /* 0x000fe200078e0a03 */
[----:B------:R-:W-:Y:S01]  /*0c40*/  LOP3.LUT R10, R9, 0x1e4, RZ, 0xfc, !PT ;  /* 0x000001e4090a7812 */ /* 0x000fe200078efcff */
[--C-:B------:R-:W-:Y:S01]  /*0c50*/  @!P3 IMAD.IADD R15, R15, 0x1, -R0.reuse ;  /* 0x000000010f0fb824 */ /* 0x100fe200078e0a00 */
[----:B------:R-:W-:Y:S01]  /*0c60*/  ISETP.GE.AND P3, PT, R9, RZ, PT ;  /* 0x000000ff0900720c */ /* 0x000fe20003f66270 */
[----:B------:R-:W-:Y:S01]  /*0c70*/  IMAD R3, R0, R3, R11 ;  /* 0x0000000300037224 */ /* 0x000fe200078e020b */
[----:B------:R-:W-:Y:S01]  /*0c80*/  IABS R19, R10 ;  /* 0x0000000a00137213 */ /* 0x000fe20000000000 */
[----:B------:R-:W-:Y:S01]  /*0c90*/  @!P6 IMAD.IADD R17, R17, 0x1, -R0 ;  /* 0x000000011111e824 */ /* 0x000fe200078e0a00 */
[----:B------:R-:W-:Y:S01]  /*0ca0*/  IABS R11, R16 ;  /* 0x00000010000b7213 */ /* 0x000fe20000000000 */
[----:B------:R-:W-:Y:S01]  /*0cb0*/  IMAD.HI.U32 R18, R2, R21, RZ ;  /* 0x0000001502127227 */ /* 0x000fe200078e00ff */
[----:B------:R-:W-:-:S03]  /*0cc0*/  ISETP.GT.U32.AND P6, PT, R0, R3, PT ;  /* 0x000000030000720c */ /* 0x000fc60003fc4070 */
[----:B------:R-:W-:-:S04]  /*0cd0*/  IMAD.HI.U32 R4, R2, R19, RZ ;  /* 0x0000001302047227 */ /* 0x000fc800078e00ff */
[----:B------:R-:W-:Y:S02]  /*0ce0*/  @!P5 IMAD.IADD R14, R14, 0x1, -R0 ;  /* 0x000000010e0ed824 */ /* 0x000fe400078e0a00 */
[----:B------:R-:W-:Y:S02]  /*0cf0*/  IMAD.MOV R4, RZ, RZ, -R4 ;  /* 0x000000ffff047224 */ /* 0x000fe400078e0a04 */
[----:B------:R-:W-:Y:S01]  /*0d00*/  @!P3 IMAD.MOV R13, RZ, RZ, -R13 ;  /* 0x000000ffff0db224 */ /* 0x000fe200078e0a0d */
[C---:B------:R-:W-:Y:S01]  /*0d10*/  ISETP.GT.U32.AND P3, PT, R0.reuse, R14, PT ;  /* 0x0000000e0000720c */ /* 0x040fe20003f64070 */
[----:B------:R-:W-:Y:S02]  /*0d20*/  IMAD R4, R0, R4, R19 ;  /* 0x0000000400047224 */ /* 0x000fe400078e0213 */
[----:B------:R-:W-:Y:S01]  /*0d30*/  IMAD.HI.U32 R19, R2, R11, RZ ;  /* 0x0000000b02137227 */ /* 0x000fe200078e00ff */
[----:B------:R-:W-:Y:S03]  /*0d40*/  STL [R1+0x768], R13 ;  /* 0x0007680d01007387 */ /* 0x000fe60000100800 */
[----:B------:R-:W-:-:S02]  /*0d50*/  IMAD.MOV.U32 R20, RZ, RZ, R15 ;  /* 0x000000ffff147224 */ /* 0x000fc400078e000f */
[----:B------:R-:W-:Y:S01]  /*0d60*/  @!P6 IMAD.IADD R3, R3, 0x1, -R0 ;  /* 0x000000010303e824 */ /* 0x000fe200078e0a00 */
[----:B------:R-:W-:Y:S01]  /*0d70*/  ISETP.GE.AND P6, PT, R8, RZ, PT ;  /* 0x000000ff0800720c */ /* 0x000fe20003fc6270 */
[----:B0-----:R-:W-:Y:S01]  /*0d80*/  IMAD.MOV.U32 R5, RZ, RZ, R17 ;  /* 0x000000ffff057224 */ /* 0x001fe200078e0011 */
[----:B------:R-:W-:Y:S01]  /*0d90*/  LOP3.LUT R8, R9, 0x1dc, RZ, 0xfc, !PT ;  /* 0x000001dc09087812 */ /* 0x000fe200078efcff */
[----:B------:R-:W-:Y:S01]  /*0da0*/  IMAD.MOV R19, RZ, RZ, -R19 ;  /* 0x000000ffff137224 */ /* 0x000fe200078e0a13 */
[----:B------:R-:W-:Y:S01]  /*0db0*/  ISETP.GT.U32.AND P5, PT, R0, R3, PT ;  /* 0x000000030000720c */ /* 0x000fe20003fa4070 */
[----:B------:R-:W-:Y:S01]  /*0dc0*/  IMAD.MOV R18, RZ, RZ, -R18 ;  /* 0x000000ffff127224 */ /* 0x000fe200078e0a12 */
[----:B------:R-:W-:Y:S01]  /*0dd0*/  IABS R6, R8 ;  /* 0x0000000800067213 */ /* 0x000fe20000000000 */
[----:B------:R-:W-:Y:S01]  /*0de0*/  @!P0 IMAD.MOV R20, RZ, RZ, -R20 ;  /* 0x000000ffff148224 */ /* 0x000fe200078e0a14 */
[----:B------:R-:W-:Y:S01]  /*0df0*/  ISETP.GE.AND P0, PT, R12, RZ, PT ;  /* 0x000000ff0c00720c */ /* 0x000fe20003f06270 */
[----:B------:R-:W-:-:S02]  /*0e00*/  @!P1 IMAD.MOV R5, RZ, RZ, -R5 ;  /* 0x000000ffff059224 */ /* 0x000fc400078e0a05 */
[C---:B------:R-:W-:Y:S02]  /*0e10*/  IMAD R12, R0.reuse, R19, R11 ;  /* 0x00000013000c7224 */ /* 0x040fe400078e020b */
[----:B------:R-:W-:Y:S01]  /*0e20*/  IMAD R18, R0, R18, R21 ;  /* 0x0000001200127224 */ /* 0x000fe200078e0215 */
[----:B------:R0:W-:Y:S01]  /*0e30*/  STL [R1+0x20], R5 ;  /* 0x0000200501007387 */ /* 0x0001e20000100800 */
[----:B------:R-:W-:Y:S01]  /*0e40*/  @!P3 IMAD.IADD R14, R14, 0x1, -R0 ;  /* 0x000000010e0eb824 */ /* 0x000fe200078e0a00 */
[C---:B------:R-:W-:Y:S01]  /*0e50*/  ISETP.GT.U32.AND P3, PT, R0.reuse, R12, PT ;  /* 0x0000000c0000720c */ /* 0x040fe20003f64070 */
[----:B------:R-:W-:Y:S01]  /*0e60*/  IMAD.MOV.U32 R11, RZ, RZ, R6 ;  /* 0x000000ffff0b7224 */ /* 0x000fe200078e0006 */
[----:B------:R-:W-:Y:S01]  /*0e70*/  ISETP.GT.U32.AND P1, PT, R0, R18, PT ;  /* 0x000000120000720c */ /* 0x000fe20003f24070 */
[----:B------:R-:W-:Y:S01]  /*0e80*/  @!P5 IMAD.IADD R3, R3, 0x1, -R0 ;  /* 0x000000010303d824 */ /* 0x000fe200078e0a00 */
[C---:B------:R-:W-:Y:S01]  /*0e90*/  LOP3.LUT R6, R9.reuse, 0x1d8, RZ, 0xfc, !PT ;  /* 0x000001d809067812 */ /* 0x040fe200078efcff */
[----:B------:R-:W-:Y:S01]  /*0ea0*/  STL [R1+0x14], R20 ;  /* 0x0000141401007387 */ /* 0x000fe20000100800 */
[----:B------:R-:W-:Y:S01]  /*0eb0*/  ISETP.GE.AND P5, PT, R10, RZ, PT ;  /* 0x000000ff0a00720c */ /* 0x000fe20003fa6270 */
[----:B------:R-:W-:Y:S01]  /*0ec0*/  @!P6 IMAD.MOV R14, RZ, RZ, -R14 ;  /* 0x000000ffff0ee224 */ /* 0x000fe200078e0a0e */
[----:B------:R-:W-:Y:S01]  /*0ed0*/  LOP3.LUT R10, R9, 0x1d4, RZ, 0xfc, !PT ;  /* 0x000001d4090a7812 */ /* 0x000fe200078efcff */
[----:B0-----:R-:W-:Y:S01]  /*0ee0*/  IMAD.MOV.U32 R5, RZ, RZ, R7 ;  /* 0x000000ffff057224 */ /* 0x001fe200078e0007 */
[----:B------:R-:W-:Y:S01]  /*0ef0*/  ISETP.GE.AND P6, PT, R8, RZ, PT ;  /* 0x000000ff0800720c */ /* 0x000fe20003fc6270 */
[----:B------:R-:W-:Y:S01]  /*0f00*/  IMAD.HI.U32 R7, R2, R11, RZ ;  /* 0x0000000b02077227 */ /* 0x000fe200078e00ff */
[----:B------:R-:W-:-:S02]  /*0f10*/  IABS R15, R10 ;  /* 0x0000000a000f7213 */ /* 0x000fc40000000000 */
[----:B------:R-:W-:Y:S01]  /*0f20*/  LOP3.LUT R21, R9, 0x188, RZ, 0xfc, !PT ;  /* 0x0000018809157812 */ /* 0x000fe200078efcff */
[----:B------:R-:W-:Y:S01]  /*0f30*/  @!P4 IMAD.MOV R5, RZ, RZ, -R5 ;  /* 0x000000ffff05c224 */ /* 0x000fe200078e0a05 */
[----:B------:R-:W-:Y:S01]  /*0f40*/  ISETP.GT.U32.AND P4, PT, R0, R4, PT ;  /* 0x000000040000720c */ /* 0x000fe20003f84070 */
[--C-:B------:R-:W-:Y:S01]  /*0f50*/  @!P3 IMAD.IADD R12, R12, 0x1, -R0.reuse ;  /* 0x000000010c0cb824 */ /* 0x100fe200078e0a00 */
[----:B------:R-:W-:Y:S01]  /*0f60*/  IABS R22, R21 ;  /* 0x0000001500167213 */ /* 0x000fe20000000000 */
[----:B------:R-:W-:Y:S01]  /*0f70*/  IMAD.MOV R7, RZ, RZ, -R7 ;  /* 0x000000ffff077224 */ /* 0x000fe200078e0a07 */
[----:B------:R0:W-:Y:S01]  /*0f80*/  STL [R1+0x4], R5 ;  /* 0x0000040501007387 */ /* 0x0001e20000100800 */
[----:B------:R-:W-:Y:S01]  /*0f90*/  @!P1 IMAD.IADD R18, R18, 0x1, -R0 ;  /* 0x0000000112129824 */ /* 0x000fe200078e0a00 */
[C---:B------:R-:W-:Y:S01]  /*0fa0*/  ISETP.GT.U32.AND P3, PT, R0.reuse, R12, PT ;  /* 0x0000000c0000720c */ /* 0x040fe20003f64070 */
[----:B------:R-:W-:Y:S01]  /*0fb0*/  IMAD R11, R0, R7, R11 ;  /* 0x00000007000b7224 */ /* 0x000fe200078e020b */
[----:B------:R-:W-:Y:S01]  /*0fc0*/  ISETP.GE.AND P1, PT, R16, RZ, PT ;  /* 0x000000ff1000720c */ /* 0x000fe20003f26270 */
[----:B------:R-:W-:-:S04]  /*0fd0*/  IMAD.HI.U32 R17, R2, R15, RZ ;  /* 0x0000000f02117227 */ /* 0x000fc800078e00ff */
[----:B------:R-:W-:Y:S01]  /*0fe0*/  @!P4 IMAD.IADD R4, R4, 0x1, -R0 ;  /* 0x000000010404c824 */ /* 0x000fe200078e0a00 */
[C---:B------:R-:W-:Y:S01]  /*0ff0*/  ISETP.GT.U32.AND P4, PT, R0.reuse, R18, PT ;  /* 0x000000120000720c */ /* 0x040fe20003f84070 */
[----:B0-----:R-:W-:Y:S01]  /*1000*/  IMAD.MOV.U32 R5, RZ, RZ, R3 ;  /* 0x000000ffff057224 */ /* 0x001fe200078e0003 */
[----:B------:R-:W-:Y:S01]  /*1010*/  IABS R3, R6 ;  /* 0x0000000600037213 */ /* 0x000fe20000000000 */
[----:B------:R-:W-:Y:S02]  /*1020*/  IMAD.MOV R17, RZ, RZ, -R17 ;  /* 0x000000ffff117224 */ /* 0x000fe400078e0a11 */
[----:B------:R-:W-:Y:S01]  /*1030*/  @!P2 IMAD.MOV R5, RZ, RZ, -R5 ;  /* 0x000000ffff05a224 */ /* 0x000fe200078e0a05 */
[----:B------:R-:W-:Y:S01]  /*1040*/  ISETP.GT.U32.AND P2, PT, R0, R4, PT ;  /* 0x000000040000720c */ /* 0x000fe20003f44070 */
[----:B------:R-:W-:-:S03]  /*1050*/  IMAD.HI.U32 R7, R2, R3, RZ ;  /* 0x0000000302077227 */ /* 0x000fc600078e00ff */
[----:B------:R0:W-:Y:S01]  /*1060*/  STL [R1], R5 ;  /* 0x0000000501007387 */ /* 0x0001e20000100800 */
[----:B------:R-:W-:Y:S02]  /*1070*/  IMAD.MOV R7, RZ, RZ, -R7 ;  /* 0x000000ffff077224 */ /* 0x000fe400078e0a07 */
[--C-:B------:R-:W-:Y:S02]  /*1080*/  @!P3 IMAD.IADD R12, R12, 0x1, -R0.reuse ;  /* 0x000000010c0cb824 */ /* 0x100fe400078e0a00 */
[----:B------:R-:W-:Y:S01]  /*1090*/  IMAD R16, R0, R7, R3 ;  /* 0x0000000700107224 */ /* 0x000fe200078e0203 */
[C---:B------:R-:W-:Y:S01]  /*10a0*/  LOP3.LUT R7, R9.reuse, 0x1cc, RZ, 0xfc, !PT ;  /* 0x000001cc09077812 */ /* 0x040fe200078efcff */
[--C-:B------:R-:W-:Y:S01]  /*10b0*/  @!P4 IMAD.IADD R18, R18, 0x1, -R0.reuse ;  /* 0x000000011212c824 */ /* 0x100fe200078e0a00 */
[----:B------:R-:W-:Y:S01]  /*10c0*/  ISETP.GT.U32.AND P4, PT, R0, R11, PT ;  /* 0x0000000b0000720c */ /* 0x000fe20003f84070 */
[----:B------:R-:W-:Y:S01]  /*10d0*/  @!P2 IMAD.IADD R4, R4, 0x1, -R0 ;  /* 0x000000010404a824 */ /* 0x000fe200078e0a00 */
[----:B------:R-:W-:Y:S01]  /*10e0*/  ISETP.GT.U32.AND P3, PT, R0, R16, PT ;  /* 0x000000100000720c */ /* 0x000fe20003f64070 */
[----:B0-----:R-:W-:Y:S01]  /*10f0*/  IMAD.MOV.U32 R5, RZ, RZ, R18 ;  /* 0x000000ffff057224 */ /* 0x001fe200078e0012 */
[----:B------:R-:W-:Y:S01]  /*1100*/  ISETP.GE.AND P2, PT, R6, RZ, PT ;  /* 0x000000ff0600720c */ /* 0x000fe20003f46270 */
[----:B------:R-:W-:Y:S01]  /*1110*/  IMAD R15, R0, R17, R15 ;  /* 0x00000011000f7224 */ /* 0x000fe200078e020f */
[C---:B------:R-:W-:Y:S01]  /*1120*/  LOP3.LUT R6, R9.reuse, 0x1d0, RZ, 0xfc, !PT ;  /* 0x000001d009067812 */ /* 0x040fe200078efcff */
[----:B------:R-:W-:Y:S01]  /*1130*/  @!P0 IMAD.MOV R5, RZ, RZ, -R5 ;  /* 0x000000ffff058224 */ /* 0x000fe200078e0a05 */
[----:B------:R-:W-:Y:S01]  /*1140*/  IABS R8, R7 ;  /* 0x0000000700087213 */ /* 0x000fe20000000000 */
[----:B------:R-:W-:Y:S01]  /*1150*/  IMAD.MOV.U32 R13, RZ, RZ, R4 ;  /* 0x000000ffff0d7224 */ /* 0x000fe200078e0004 */
[----:B------:R-:W-:Y:S01]  /*1160*/  IABS R3, R6 ;  /* 0x0000000600037213 */ /* 0x000fe20000000000 */
[----:B------:R-:W-:Y:S01]  /*1170*/  IMAD.HI.U32 R25, R2, R22, RZ ;  /* 0x0000001602197227 */ /* 0x000fe200078e00ff */
[----:B------:R0:W-:Y:S01]  /*1180*/  STL [R1+0x7c], R5 ;  /* 0x00007c0501007387 */ /* 0x0001e20000100800 */
[----:B------:R-:W-:-:S02]  /*1190*/  LOP3.LUT R18, R9, 0x1bc, RZ, 0xfc, !PT ;  /* 0x000001bc09127812 */ /* 0x000fc400078efcff */
[--C-:B------:R-:W-:Y:S02]  /*11a0*/  @!P3 IMAD.IADD R16, R16, 0x1, -R0.reuse ;  /* 0x000000011010b824 */ /* 0x100fe400078e0a00 */
[----:B------:R-:W-:Y:S01]  /*11b0*/  @!P4 IMAD.IADD R11, R11, 0x1, -R0 ;  /* 0x000000010b0bc824 */ /* 0x000fe200078e0a00 */
[----:B------:R-:W-:Y:S01]  /*11c0*/  ISETP.GE.AND P4, PT, R10, RZ, PT ;  /* 0x000000ff0a00720c */ /* 0x000fe20003f86270 */
[----:B------:R-:W-:Y:S01]  /*11d0*/  IMAD.HI.U32 R10, R2, R3, RZ ;  /* 0x00000003020a7227 */ /* 0x000fe200078e00ff */
[C---:B------:R-:W-:Y:S02]  /*11e0*/  ISETP.GT.U32.AND P3, PT, R0.reuse, R16, PT ;  /* 0x000000100000720c */ /* 0x040fe40003f64070 */
[C---:B------:R-:W-:Y:S01]  /*11f0*/  ISETP.GT.U32.AND P0, PT, R0.reuse, R11, PT ;  /* 0x0000000b0000720c */ /* 0x040fe20003f04070 */
[----:B0-----:R-:W-:Y:S02]  /*1200*/  IMAD.MOV.U32 R5, RZ, RZ, R12 ;  /* 0x000000ffff057224 */ /* 0x001fe400078e000c */
[----:B------:R-:W-:Y:S01]  /*1210*/  @!P5 IMAD.MOV R13, RZ, RZ, -R13 ;  /* 0x000000ffff0dd224 */ /* 0x000fe200078e0a0d */
[----:B------:R-:W-:Y:S01]  /*1220*/  ISETP.GT.U32.AND P5, PT, R0, R15, PT ;  /* 0x0000000f0000720c */ /* 0x000fe20003fa4070 */
[----:B------:R-:W-:Y:S01]  /*1230*/  @!P1 IMAD.MOV R5, RZ, RZ, -R5 ;  /* 0x000000ffff059224 */ /* 0x000fe200078e0a05 */
[----:B------:R-:W-:Y:S01]  /*1240*/  ISETP.GE.AND P1, PT, R6, RZ, PT ;  /* 0x000000ff0600720c */ /* 0x000fe20003f26270 */
[----:B------:R-:W-:Y:S01]  /*1250*/  IMAD.MOV R6, RZ, RZ, -R10 ;  /* 0x000000ffff067224 */ /* 0x000fe200078e0a0a */
[----:B------:R0:W-:Y:S01]  /*1260*/  STL [R1+0x90], R13 ;  /* 0x0000900d01007387 */ /* 0x0001e20000100800 */
[----:B------:R-:W-:Y:S01]  /*1270*/  IMAD.HI.U32 R4, R2, R8, RZ ;  /* 0x0000000802047227 */ /* 0x000fe200078e00ff */
[----:B------:R-:W-:-:S02]  /*1280*/  LOP3.LUT R10, R9, 0x1c8, RZ, 0xfc, !PT ;  /* 0x000001c8090a7812 */ /* 0x000fc400078efcff */
[----:B------:R1:W-:Y:S01]  /*1290*/  STL [R1+0xb4], R5 ;  /* 0x0000b40501007387 */ /* 0x0003e20000100800 */
[----:B------:R-:W-:Y:S01]  /*12a0*/  IMAD R3, R0, R6, R3 ;  /* 0x0000000600037224 */ /* 0x000fe200078e0203 */
[----:B------:R-:W-:Y:S01]  /*12b0*/  LOP3.LUT R6, R9, 0x1c4, RZ, 0xfc, !PT ;  /* 0x000001c409067812 */ /* 0x000fe200078efcff */
[----:B------:R-:W-:Y:S02]  /*12c0*/  @!P3 IMAD.IADD R16, R16, 0x1, -R0 ;  /* 0x000000011010b824 */ /* 0x000fe400078e0a00 */
[----:B------:R-:W-:Y:S01]  /*12d0*/  IMAD.MOV R4, RZ, RZ, -R4 ;  /* 0x000000ffff047224 */ /* 0x000fe200078e0a04 */
[C---:B------:R-:W-:Y:S01]  /*12e0*/  ISETP.GT.U32.AND P3, PT, R0.reuse, R3, PT ;  /* 0x000000030000720c */ /* 0x040fe20003f64070 */
[--C-:B------:R-:W-:Y:S01]  /*12f0*/  @!P0 IMAD.IADD R11, R11, 0x1, -R0.reuse ;  /* 0x000000010b0b8824 */ /* 0x100fe200078e0a00 */
[----:B------:R-:W-:Y:S01]  /*1300*/  ISETP.GE.AND P0, PT, R7, RZ, PT ;  /* 0x000000ff0700720c */ /* 0x000fe20003f06270 */
[----:B------:R-:W-:Y:S01]  /*1310*/  @!P5 IMAD.IADD R15, R15, 0x1, -R0 ;  /* 0x000000010f0fd824 */ /* 0x000fe200078e0a00 */
[----:B------:R-:W-:Y:S01]  /*1320*/  IABS R7, R10 ;  /* 0x0000000a00077213 */ /* 0x000fe20000000000 */
[C---:B------:R-:W-:Y:S01]  /*1330*/  IMAD R8, R0.reuse, R4, R8 ;  /* 0x0000000400087224 */ /* 0x040fe200078e0208 */
[----:B------:R-:W-:Y:S01]  /*1340*/  IABS R12, R6 ;  /* 0x00000006000c7213 */ /* 0x000fe20000000000 */
[----:B0-----:R-:W-:Y:S01]  /*1350*/  IMAD.MOV.U32 R13, RZ, RZ, R11 ;  /* 0x000000ffff0d7224 */ /* 0x001fe200078e000b */
[C---:B------:R-:W-:Y:S01]  /*1360*/  ISETP.GT.U32.AND P5, PT, R0.reuse, R15, PT ;  /* 0x0000000f0000720c */ /* 0x040fe20003fa4070 */
[----:B-1----:R-:W-:Y:S01]  /*1370*/  IMAD.MOV.U32 R5, RZ, RZ, R16 ;  /* 0x000000ffff057224 */ /* 0x002fe200078e0010 */
[----:B------:R-:W-:Y:S01]  /*1380*/  LOP3.LUT R4, R9, 0x1c0, RZ, 0xfc, !PT ;  /* 0x000001c009047812 */ /* 0x000fe200078efcff */
[----:B------:R-:W-:Y:S01]  /*1390*/  @!P6 IMAD.MOV R13, RZ, RZ, -R13 ;  /* 0x000000ffff0de224 */ /* 0x000fe200078e0a0d */
[----:B------:R-:W-:Y:S01]  /*13a0*/  ISETP.GT.U32.AND P6, PT, R0, R8, PT ;  /* 0x000000080000720c */ /* 0x000fe20003fc4070 */
[----:B------:R-:W-:Y:S01]  /*13b0*/  @!P3 IMAD.IADD R3, R3, 0x1, -R0 ;  /* 0x000000010303b824 */ /* 0x000fe200078e0a00 */
[----:B------:R-:W-:Y:S01]  /*13c0*/  IABS R11, R4 ;  /* 0x00000004000b7213 */ /* 0x000fe20000000000 */
[----:B------:R-:W-:Y:S01]  /*13d0*/  @!P2 IMAD.MOV R5, RZ, RZ, -R5 ;  /* 0x000000ffff05a224 */ /* 0x000fe200078e0a05 */
[----:B------:R-:W-:Y:S01]  /*13e0*/  STL [R1+0xb8], R13 ;  /* 0x0000b80d01007387 */ /* 0x000fe20000100800 */
[----:B------:R-:W-:Y:S01]  /*13f0*/  IMAD.HI.U32 R16, R2, R7, RZ ;  /* 0x0000000702107227 */ /* 0x000fe200078e00ff */
[----:B------:R-:W-:-:S02]  /*1400*/  ISETP.GT.U32.AND P3, PT, R0, R3, PT ;  /* 0x000000030000720c */ /* 0x000fc40003f64070 */
[----:B------:R0:W-:Y:S01]  /*1410*/  STL [R1+0xbc], R5 ;  /* 0x0000bc0501007387 */ /* 0x0001e20000100800 */
[----:B------:R-:W-:Y:S01]  /*1420*/  @!P5 IMAD.IADD R15, R15, 0x1, -R0 ;  /* 0x000000010f0fd824 */ /* 0x000fe200078e0a00 */
[----:B------:R-:W-:Y:S01]  /*1430*/  ISETP.GE.AND P5, PT, R6, RZ, PT ;  /* 0x000000ff0600720c */ /* 0x000fe20003fa6270 */
[----:B------:R-:W-:Y:S01]  /*1440*/  IMAD.HI.U32 R6, R2, R12, RZ ;  /* 0x0000000c02067227 */ /* 0x000fe200078e00ff */
[----:B------:R-:W-:-:S03]  /*1450*/  ISETP.GE.AND P2, PT, R10, RZ, PT ;  /* 0x000000ff0a00720c */ /* 0x000fc60003f46270 */
[----:B------:R-:W-:Y:S02]  /*1460*/  @!P6 IMAD.IADD R8, R8, 0x1, -R0 ;  /* 0x000000010808e824 */ /* 0x000fe400078e0a00 */
[----:B------:R-:W-:Y:S02]  /*1470*/  IMAD.MOV R16, RZ, RZ, -R16 ;  /* 0x000000ffff107224 */ /* 0x000fe400078e0a10 */
[----:B0-----:R-:W-:Y:S01]  /*1480*/  IMAD.MOV.U32 R5, RZ, RZ, R15 ;  /* 0x000000ffff057224 */ /* 0x001fe200078e000f */
[----:B------:R-:W-:Y:S01]  /*1490*/  ISETP.GT.U32.AND P6, PT, R0, R8, PT ;  /* 0x000000080000720c */ /* 0x000fe20003fc4070 */
[----:B------:R-:W-:Y:S01]  /*14a0*/  IMAD.MOV R6, RZ, RZ, -R6 ;  /* 0x000000ffff067224 */ /* 0x000fe200078e0a06 */
[----:B------:R-:W-:Y:S01]  /*14b0*/  LOP3.LUT R15, R9, 0x1b8, RZ, 0xfc, !PT ;  /* 0x000001b8090f7812 */ /* 0x000fe200078efcff */
[----:B------:R-:W-:Y:S01]  /*14c0*/  @!P4 IMAD.MOV R5, RZ, RZ, -R5 ;  /* 0x000000ffff05c224 */ /* 0x000fe200078e0a05 */
[----:B------:R-:W-:Y:S01]  /*14d0*/  ISETP.GE.AND P4, PT, R4, RZ, PT ;  /* 0x000000ff0400720c */ /* 0x000fe20003f86270 */
[----:B------:R-:W-:-:S02]  /*14e0*/  @!P3 IMAD.IADD R3, R3, 0x1, -R0 ;  /* 0x000000010303b824 */ /* 0x000fc400078e0a00 */
[C---:B------:R-:W-:Y:S01]  /*14f0*/  IMAD R7, R0.reuse, R16, R7 ;  /* 0x0000001000077224 */ /* 0x040fe200078e0207 */
[----:B------:R0:W-:Y:S01]  /*1500*/  STL [R1+0x1c4], R5 ;  /* 0x0001c40501007387 */ /* 0x0001e20000100800 */
[----:B------:R-:W-:Y:S01]  /*1510*/  IMAD R12, R0, R6, R12 ;  /* 0x00000006000c7224 */ /* 0x000fe200078e020c */
[----:B------:R-:W-:Y:S01]  /*1520*/  IABS R16, R15 ;  /* 0x0000000f00107213 */ /* 0x000fe20000000000 */
[----:B------:R-:W-:Y:S01]  /*1530*/  IMAD.HI.U32 R10, R2, R11, RZ ;  /* 0x0000000b020a7227 */ /* 0x000fe200078e00ff */
[----:B------:R-:W-:Y:S02]  /*1540*/  ISETP.GT.U32.AND P3, PT, R0, R7, PT ;  /* 0x000000070000720c */ /* 0x000fe40003f64070 */
[C---:B------:R-:W-:Y:S01]  /*1550*/  LOP3.LUT R6, R9.reuse, 0x1b4, RZ, 0xfc, !PT ;  /* 0x000001b409067812 */ /* 0x040fe200078efcff */
[----:B------:R-:W-:Y:S02]  /*1560*/  IMAD.MOV R10, RZ, RZ, -R10 ;  /* 0x000000ffff0a7224 */ /* 0x000fe400078e0a0a */
[--C-:B------:R-:W-:Y:S01]  /*1570*/  @!P6 IMAD.IADD R8, R8, 0x1, -R0.reuse ;  /* 0x000000010808e824 */ /* 0x100fe200078e0a00 */
[----:B------:R-:W-:Y:S01]  /*1580*/  ISETP.GE.AND P6, PT, R18, RZ, PT ;  /* 0x000000ff1200720c */ /* 0x000fe20003fc6270 */
[----:B0-----:R-:W-:Y:S01]  /*1590*/  IMAD.MOV.U32 R5, RZ, RZ, R3 ;  /* 0x000000ffff057224 */ /* 0x001fe200078e0003 */
[----:B------:R-:W-:Y:S01]  /*15a0*/  IABS R18, R18 ;  /* 0x0000001200127213 */ /* 0x000fe20000000000 */
[C---:B------:R-:W-:Y:S01]  /*15b0*/  IMAD R11, R0.reuse, R10, R11 ;  /* 0x0000000a000b7224 */ /* 0x040fe200078e020b */
[----:B------:R-:W-:Y:S01]  /*15c0*/  LOP3.LUT R10, R9, 0x1b0, RZ, 0xfc, !PT ;  /* 0x000001b0090a7812 */ /* 0x000fe200078efcff */
[----:B------:R-:W-:Y:S01]  /*15d0*/  @!P1 IMAD.MOV R5, RZ, RZ, -R5 ;  /* 0x000000ffff059224 */ /* 0x000fe200078e0a05 */
[----:B------:R-:W-:Y:S01]  /*15e0*/  ISETP.GT.U32.AND P1, PT, R0, R12, PT ;  /* 0x0000000c0000720c */ /* 0x000fe20003f24070 */
[----:B------:R-:W-:Y:S01]  /*15f0*/  @!P3 IMAD.IADD R7, R7, 0x1, -R0 ;  /* 0x000000010707b824 */ /* 0x000fe200078e0a00 */
[----:B------:R-:W-:Y:S01]  /*1600*/  IABS R3, R10 ;  /* 0x0000000a00037213 */ /* 0x000fe20000000000 */
[----:B------:R-:W-:Y:S01]  /*1610*/  IMAD.HI.U32 R19, R2, R18, RZ ;  /* 0x0000001202137227 */ /* 0x000fe200078e00ff */
[----:B------:R0:W-:Y:S01]  /*1620*/  STL [R1+0x1c8], R5 ;  /* 0x0001c80501007387 */ /* 0x0001e20000100800 */
[----:B------:R-:W-:-:S02]  /*1630*/  IABS R4, R6 ;  /* 0x0000000600047213 */ /* 0x000fc40000000000 */
[----:B------:R-:W-:Y:S01]  /*1640*/  ISETP.GT.U32.AND P3, PT, R0, R7, PT ;  /* 0x000000070000720c */ /* 0x000fe20003f64070 */
[----:B------:R-:W-:Y:S02]  /*1650*/  IMAD.MOV R19, RZ, RZ, -R19 ;  /* 0x000000ffff137224 */ /* 0x000fe400078e0a13 */
[----:B------:R-:W-:-:S04]  /*1660*/  IMAD.HI.U32 R17, R2, R16, RZ ;  /* 0x0000001002117227 */ /* 0x000fc800078e00ff */
[----:B0-----:R-:W-:Y:S02]  /*1670*/  IMAD.MOV.U32 R5, RZ, RZ, R8 ;  /* 0x000000ffff057224 */ /* 0x001fe400078e0008 */
[--C-:B------:R-:W-:Y:S02]  /*1680*/  @!P1 IMAD.IADD R12, R12, 0x1, -R0.reuse ;  /* 0x000000010c0c9824 */ /* 0x100fe400078e0a00 */
[----:B------:R-:W-:Y:S01]  /*1690*/  @!P0 IMAD.MOV R5, RZ, RZ, -R5 ;  /* 0x000000ffff058224 */ /* 0x000fe200078e0a05 */
[C---:B------:R-:W-:Y:S01]  /*16a0*/  ISETP.GT.U32.AND P0, PT, R0.reuse, R11, PT ;  /* 0x0000000b0000720c */ /* 0x040fe20003f04070 */
[----:B------:R-:W-:Y:S01]  /*16b0*/  @!P3 IMAD.IADD R7, R7, 0x1, -R0 ;  /* 0x000000010707b824 */ /* 0x000fe200078e0a00 */
[C---:B------:R-:W-:Y:S01]  /*16c0*/  ISETP.GT.U32.AND P1, PT, R0.reuse, R12, PT ;  /* 0x0000000c0000720c */ /* 0x040fe20003f24070 */
[----:B------:R-:W-:Y:S01]  /*16d0*/  IMAD.MOV R17, RZ, RZ, -R17 ;  /* 0x000000ffff117224 */ /* 0x000fe200078e0a11 */
[----:B------:R-:W-:Y:S01]  /*16e0*/  ISETP.GE.AND P3, PT, R15, RZ, PT ;  /* 0x000000ff0f00720c */ /* 0x000fe20003f66270 */
[----:B------:R-:W-:Y:S01]  /*16f0*/  IMAD R15, R0, R19, R18 ;  /* 0x00000013000f7224 */ /* 0x000fe200078e0212 */
[----:B------:R0:W-:Y:S01]  /*1700*/  STL [R1+0x1cc], R5 ;  /* 0x0001cc0501007387 */ /* 0x0001e20000100800 */
[----:B------:R-:W-:-:S02]  /*1710*/  IMAD.MOV.U32 R13, RZ, RZ, R7 ;  /* 0x000000ffff0d7224 */ /* 0x000fc400078e0007 */
[----:B------:R-:W-:Y:S02]  /*1720*/  IMAD R16, R0, R17, R16 ;  /* 0x0000001100107224 */ /* 0x000fe400078e0210 */
[----:B------:R-:W-:-:S04]  /*1730*/  IMAD.HI.U32 R17, R2, R3, RZ ;  /* 0x0000000302117227 */ /* 0x000fc800078e00ff */
[--C-:B------:R-:W-:Y:S02]  /*1740*/  @!P0 IMAD.IADD R11, R11, 0x1, -R0.reuse ;  /* 0x000000010b0b8824 */ /* 0x100fe400078e0a00 */
[----:B------:R-:W-:Y:S01]  /*1750*/  @!P1 IMAD.IADD R12, R12, 0x1, -R0 ;  /* 0x000000010c0c9824 */ /* 0x000fe200078e0a00 */
[C---:B------:R-:W-:Y:S01]  /*1760*/  ISETP.GT.U32.AND P1, PT, R0.reuse, R15, PT ;  /* 0x0000000f0000720c */ /* 0x040fe20003f24070 */
[----:B------:R-:W-:Y:S01]  /*1770*/  @!P2 IMAD.MOV R13, RZ, RZ, -R13 ;  /* 0x000000ffff0da224 */ /* 0x000fe200078e0a0d */
[C---:B------:R-:W-:Y:S01]  /*1780*/  ISETP.GT.U32.AND P0, PT, R0.reuse, R11, PT ;  /* 0x0000000b0000720c */ /* 0x040fe20003f04070 */
[----:B0-----:R-:W-:Y:S01]  /*1790*/  IMAD.MOV.U32 R5, RZ, RZ, R12 ;  /* 0x000000ffff057224 */ /* 0x001fe200078e000c */
[----:B------:R-:W-:Y:S01]  /*17a0*/  ISETP.GT.U32.AND P2, PT, R0, R16, PT ;  /* 0x000000100000720c */ /* 0x000fe20003f44070 */
[----:B------:R-:W-:Y:S01]  /*17b0*/  IMAD.MOV R7, RZ, RZ, -R17 ;  /* 0x000000ffff077224 */ /* 0x000fe200078e0a11 */
[----:B------:R-:W-:Y:S01]  /*17c0*/  STL [R1+0xc0], R13 ;  /* 0x0000c00d01007387 */ /* 0x000fe20000100800 */
[----:B------:R-:W-:Y:S01]  /*17d0*/  @!P5 IMAD.MOV R5, RZ, RZ, -R5 ;  /* 0x000000ffff05d224 */ /* 0x000fe200078e0a05 */
[----:B------:R-:W-:Y:S01]  /*17e0*/  ISETP.GE.AND P5, PT, R6, RZ, PT ;  /* 0x000000ff0600720c */ /* 0x000fe20003fa6270 */
[----:B------:R-:W-:Y:S01]  /*17f0*/  IMAD R3, R0, R7, R3 ;  /* 0x0000000700037224 */ /* 0x000fe200078e0203 */
[C---:B------:R-:W-:Y:S01]  /*1800*/  LOP3.LUT R6, R9.reuse, 0x1ac, RZ, 0xfc, !PT ;  /* 0x000001ac09067812 */ /* 0x040fe200078efcff */
[----:B------:R-:W-:Y:S01]  /*1810*/  IMAD.HI.U32 R8, R2, R4, RZ ;  /* 0x0000000402087227 */ /* 0x000fe200078e00ff */
[----:B------:R0:W-:Y:S01]  /*1820*/  STL [R1+0x1bc], R5 ;  /* 0x0001bc0501007387 */ /* 0x0001e20000100800 */
[----:B------:R-:W-:-:S02]  /*1830*/  LOP3.LUT R7, R9, 0x1a8, RZ, 0xfc, !PT ;  /* 0x000001a809077812 */ /* 0x000fc400078efcff */
[--C-:B------:R-:W-:Y:S01]  /*1840*/  @!P0 IMAD.IADD R11, R11, 0x1, -R0.reuse ;  /* 0x000000010b0b8824 */ /* 0x100fe200078e0a00 */
[----:B------:R-:W-:Y:S01]  /*1850*/  IABS R17, R6 ;  /* 0x0000000600117213 */ /* 0x000fe20000000000 */
[----:B------:R-:W-:Y:S02]  /*1860*/  @!P1 IMAD.IADD R15, R15, 0x1, -R0 ;  /* 0x000000010f0f9824 */ /* 0x000fe400078e0a00 */
[----:B------:R-:W-:Y:S02]  /*1870*/  IMAD.MOV R8, RZ, RZ, -R8 ;  /* 0x000000ffff087224 */ /* 0x000fe400078e0a08 */
[----:B------:R-:W-:Y:S01]  /*1880*/  @!P2 IMAD.IADD R16, R16, 0x1, -R0 ;  /* 0x000000011010a824 */ /* 0x000fe200078e0a00 */
[C---:B------:R-:W-:Y:S01]  /*1890*/  ISETP.GT.U32.AND P1, PT, R0.reuse, R15, PT ;  /* 0x0000000f0000720c */ /* 0x040fe20003f24070 */
[----:B0-----:R-:W-:Y:S01]  /*18a0*/  IMAD.MOV.U32 R5, RZ, RZ, R11 ;  /* 0x000000ffff057224 */ /* 0x001fe200078e000b */
[----:B------:R-:W-:Y:S01]  /*18b0*/  IABS R11, R7 ;  /* 0x00000007000b7213 */ /* 0x000fe20000000000 */
[C---:B------:R-:W-:Y:S01]  /*18c0*/  IMAD R4, R0.reuse, R8, R4 ;  /* 0x0000000800047224 */ /* 0x040fe200078e0204 */
[C---:B------:R-:W-:Y:S01]  /*18d0*/  ISETP.GT.U32.AND P2, PT, R0.reuse, R16, PT ;  /* 0x000000100000720c */ /* 0x040fe20003f44070 */
[----:B------:R-:W-:Y:S01]  /*18e0*/  @!P4 IMAD.MOV R5, RZ, RZ, -R5 ;  /* 0x000000ffff05c224 */ /* 0x000fe200078e0a05 */
[----:B------:R-:W-:Y:S01]  /*18f0*/  ISETP.GT.U32.AND P4, PT, R0, R3, PT ;  /* 0x000000030000720c */ /* 0x000fe20003f84070 */
[----:B------:R-:W-:Y:S01]  /*1900*/  IMAD.HI.U32 R18, R2, R17, RZ ;  /* 0x0000001102127227 */ /* 0x000fe200078e00ff */
[----:B------:R-:W-:-:S02]  /*1910*/  ISETP.GT.U32.AND P0, PT, R0, R4, PT ;  /* 0x000000040000720c */ /* 0x000fc40003f04070 */
[----:B------:R-:W-:Y:S01]  /*1920*/  LOP3.LUT R8, R9, 0x1a4, RZ, 0xfc, !PT ;  /* 0x000001a409087812 */ /* 0x000fe200078efcff */
[----:B------:R-:W-:Y:S01]  /*1930*/  IMAD.MOV R18, RZ, RZ, -R18 ;  /* 0x000000ffff127224 */ /* 0x000fe200078e0a12 */
[----:B------:R0:W-:Y:S01]  /*1940*/  STL [R1+0x1c0], R5 ;  /* 0x0001c00501007387 */ /* 0x0001e20000100800 */
[----:B------:R-:W-:Y:S01]  /*1950*/  @!P1 IMAD.IADD R15, R15, 0x1, -R0 ;  /* 0x000000010f0f9824 */ /* 0x000fe200078e0a00 */
[----:B------:R-:W-:Y:S01]  /*1960*/  ISETP.GE.AND P1, PT, R10, RZ, PT ;  /* 0x000000ff0a00720c */ /* 0x000fe20003f26270 */
[----:B------:R-:W-:Y:S01]  /*1970*/  IMAD.HI.U32 R10, R2, R11, RZ ;  /* 0x0000000b020a7227 */ /* 0x000fe200078e00ff */
[----:B------:R-:W-:-:S03]  /*1980*/  IABS R12, R8 ;  /* 0x00000008000c7213 */ /* 0x000fc60000000000 */
[----:B------:R-:W-:Y:S02]  /*1990*/  @!P4 IMAD.IADD R3, R3, 0x1, -R0 ;  /* 0x000000010303c824 */ /* 0x000fe400078e0a00 */
[----:B------:R-:W-:Y:S02]  /*19a0*/  IMAD.MOV R10, RZ, RZ, -R10 ;  /* 0x000000ffff0a7224 */ /* 0x000fe400078e0a0a */
[--C-:B------:R-:W-:Y:S01]  /*19b0*/  @!P0 IMAD.IADD R4, R4, 0x1, -R0.reuse ;  /* 0x0000000104048824 */ /* 0x100fe200078e0a00 */
[C---:B------:R-:W-:Y:S01]  /*19c0*/  ISETP.GT.U32.AND P4, PT, R0.reuse, R3, PT ;  /* 0x000000030000720c */ /* 0x040fe20003f84070 */
[C---:B------:R-:W-:Y:S02]  /*19d0*/  IMAD R17, R0.reuse, R18, R17 ;  /* 0x0000001200117224 */ /* 0x040fe400078e0211 */
[C---:B------:R-:W-:Y:S01]  /*19e0*/  IMAD R11, R0.reuse, R10, R11 ;  /* 0x0000000a000b7224 */ /* 0x040fe200078e020b */
[----:B------:R-:W-:Y:S01]  /*19f0*/  ISETP.GT.U32.AND P0, PT, R0, R4, PT ;  /* 0x000000040000720c */ /* 0x000fe20003f04070 */
[----:B------:R-:W-:Y:S01]  /*1a00*/  @!P2 IMAD.IADD R16, R16, 0x1, -R0 ;  /* 0x000000011010a824 */ /* 0x000fe200078e0a00 */
[----:B------:R-:W-:Y:S01]  /*1a10*/  ISETP.GT.U32.AND P2, PT, R0, R17, PT ;  /* 0x000000110000720c */ /* 0x000fe20003f44070 */
[----:B------:R-:W-:-:S02]  /*1a20*/  IMAD.MOV.U32 R13, RZ, RZ, R15 ;  /* 0x000000ffff0d7224 */ /* 0x000fc400078e000f */
[----:B------:R-:W-:-:S04]  /*1a30*/  IMAD.HI.U32 R15, R2, R12, RZ ;  /* 0x0000000c020f7227 */ /* 0x000fc800078e00ff */
[--C-:B------:R-:W-:Y:S01]  /*1a40*/  @!P4 IMAD.IADD R3, R3, 0x1, -R0.reuse ;  /* 0x000000010303c824 */ /* 0x100fe200078e0a00 */
[----:B------:R-:W-:Y:S01]  /*1a50*/  ISETP.GT.U32.AND P4, PT, R0, R11, PT ;  /* 0x0000000b0000720c */ /* 0x000fe20003f84070 */
[----:B------:R-:W-:Y:S01]  /*1a60*/  @!P6 IMAD.MOV R13, RZ, RZ, -R13 ;  /* 0x000000ffff0de224 */ /* 0x000fe200078e0a0d */
[----:B------:R-:W-:Y:S01]  /*1a70*/  ISETP.GE.AND P6, PT, R6, RZ, PT ;  /* 0x000000ff0600720c */ /* 0x000fe20003fc6270 */
[--C-:B------:R-:W-:Y:S01]  /*1a80*/  @!P0 IMAD.IADD R4, R4, 0x1, -R0.reuse ;  /* 0x0000000104048824 */ /* 0x100fe200078e0a00 */
[----:B------:R-:W-:Y:S01]  /*1a90*/  LOP3.LUT R6, R9, 0x1a0, RZ, 0xfc, !PT ;  /* 0x000001a009067812 */ /* 0x000fe200078efcff */
[----:B------:R-:W-:Y:S01]  /*1aa0*/  @!P2 IMAD.IADD R17, R17, 0x1, -R0 ;  /* 0x000000011111a824 */ /* 0x000fe200078e0a00 */
[----:B------:R1:W-:Y:S01]  /*1ab0*/  STL [R1+0x110], R13 ;  /* 0x0001100d01007387 */ /* 0x0003e20000100800 */
[----:B0-----:R-:W-:Y:S01]  /*1ac0*/  IMAD.MOV.U32 R5, RZ, RZ, R16 ;  /* 0x000000ffff057224 */ /* 0x001fe200078e0010 */
[----:B------:R-:W-:Y:S01]  /*1ad0*/  IABS R16, R6 ;  /* 0x0000000600107213 */ /* 0x000fe20000000000 */
[----:B------:R-:W-:Y:S01]  /*1ae0*/  IMAD.MOV R15, RZ, RZ, -R15 ;  /* 0x000000ffff0f7224 */ /* 0x000fe200078e0a0f */
[----:B------:R-:W-:Y:S01]  /*1af0*/  ISETP.GT.U32.AND P2, PT, R0, R17, PT ;  /* 0x000000110000720c */ /* 0x000fe20003f44070 */
[----:B------:R-:W-:Y:S01]  /*1b00*/  @!P3 IMAD.MOV R5, RZ, RZ, -R5 ;  /* 0x000000ffff05b224 */ /* 0x000fe200078e0a05 */
[----:B------:R-:W-:Y:S01]  /*1b10*/  ISETP.GE.AND P0, PT, R8, RZ, PT ;  /* 0x000000ff0800720c */ /* 0x000fe20003f06270 */
[----:B------:R-:W-:Y:S01]  /*1b20*/  @!P4 IMAD.IADD R11, R11, 0x1, -R0 ;  /* 0x000000010b0bc824 */ /* 0x000fe200078e0a00 */
[C---:B------:R-:W-:Y:S01]  /*1b30*/  LOP3.LUT R8, R9.reuse, 0x194, RZ, 0xfc, !PT ;  /* 0x0000019409087812 */ /* 0x040fe200078efcff */
[----:B------:R-:W-:Y:S01]  /*1b40*/  IMAD R12, R0, R15, R12 ;  /* 0x0000000f000c7224 */ /* 0x000fe200078e020c */
[----:B------:R-:W-:Y:S01]  /*1b50*/  STL [R1+0x1b0], R5 ;  /* 0x0001b00501007387 */ /* 0x000fe20000100800 */
[----:B-1----:R-:W-:Y:S01]  /*1b60*/  IMAD.MOV.U32 R13, RZ, RZ, R4 ;  /* 0x000000ffff0d7224 */ /* 0x002fe200078e0004 */
[----:B------:R-:W-:Y:S01]  /*1b70*/  LOP3.LUT R4, R9, 0x19c, RZ, 0xfc, !PT ;  /* 0x0000019c09047812 */ /* 0x000fe200078efcff */
[----:B------:R-:W-:Y:S01]  /*1b80*/  IMAD.HI.U32 R10, R2, R16, RZ ;  /* 0x00000010020a7227 */ /* 0x000fe200078e00ff */
[----:B------:R-:W-:-:S02]  /*1b90*/  ISETP.GT.U32.AND P4, PT, R0, R11, PT ;  /* 0x0000000b0000720c */ /* 0x000fc40003f84070 */
[----:B------:R-:W-:Y:S01]  /*1ba0*/  IABS R15, R4 ;  /* 0x00000004000f7213 */ /* 0x000fe20000000000 */
[----:B------:R-:W-:Y:S01]  /*1bb0*/  @!P5 IMAD.MOV R13, RZ, RZ, -R13 ;  /* 0x000000ffff0dd224 */ /* 0x000fe200078e0a0d */
[----:B------:R-:W-:Y:S01]  /*1bc0*/  ISETP.GE.AND P5, PT, R6, RZ, PT ;  /* 0x000000ff0600720c */ /* 0x000fe20003fa6270 */
[----:B------:R-:W-:Y:S01]  /*1bd0*/  IMAD.MOV R10, RZ, RZ, -R10 ;  /* 0x000000ffff0a7224 */ /* 0x000fe200078e0a0a */
[----:B------:R-:W-:Y:S01]  /*1be0*/  ISETP.GE.AND P3, PT, R7, RZ, PT ;  /* 0x000000ff0700720c */ /* 0x000fe20003f66270 */
[----:B------:R-:W-:Y:S01]  /*1bf0*/  IMAD.HI.U32 R6, R2, R15, RZ ;  /* 0x0000000f02067227 */ /* 0x000fe200078e00ff */
[----:B------:R0:W-:Y:S03]  /*1c00*/  STL [R1+0x1b4], R13 ;  /* 0x0001b40d01007387 */ /* 0x0001e60000100800 */
[C---:B------:R-:W-:Y:S02]  /*1c10*/  IMAD R16, R0.reuse, R10, R16 ;  /* 0x0000000a00107224 */ /* 0x040fe400078e0210 */
[----:B------:R-:W-:Y:S01]  /*1c20*/  @!P2 IMAD.IADD R17, R17, 0x1, -R0 ;  /* 0x000000011111a824 */ /* 0x000fe200078e0a00 */
[----:B------:R-:W-:Y:S01]  /*1c30*/  ISETP.GT.U32.AND P2, PT, R0, R12, PT ;  /* 0x0000000c0000720c */ /* 0x000fe20003f44070 */
[----:B------:R-:W-:-:S02]  /*1c40*/  IMAD.MOV R6, RZ, RZ, -R6 ;  /* 0x000000ffff067224 */ /* 0x000fc400078e0a06 */
[--C-:B------:R-:W-:Y:S01]  /*1c50*/  @!P4 IMAD.IADD R11, R11, 0x1, -R0.reuse ;  /* 0x000000010b0bc824 */ /* 0x100fe200078e0a00 */
[C---:B------:R-:W-:Y:S01]  /*1c60*/  ISETP.GT.U32.AND P4, PT, R0.reuse, R16, PT ;  /* 0x000000100000720c */ /* 0x040fe20003f84070 */
[C---:B------:R-:W-:Y:S02]  /*1c70*/  IMAD R15, R0.reuse, R6, R15 ;  /* 0x00000006000f7224 */ /* 0x040fe400078e020f */
[----:B0-----:R-:W-:Y:S02]  /*1c80*/  IMAD.MOV.U32 R13, RZ, RZ, R17 ;  /* 0x000000ffff0d7224 */ /* 0x001fe400078e0011 */
[----:B------:R-:W-:Y:S01]  /*1c90*/  IMAD.MOV.U32 R5, RZ, RZ, R3 ;  /* 0x000000ffff057224 */ /* 0x000fe200078e0003 */
[----:B------:R-:W-:Y:S01]  /*1ca0*/  LOP3.LUT R3, R9, 0x198, RZ, 0xfc, !PT ;  /* 0x0000019809037812 */ /* 0x000fe200078efcff */
[----:B------:R-:W-:Y:S01]  /*1cb0*/  @!P6 IMAD.MOV R13, RZ, RZ, -R13 ;  /* 0x000000ffff0de224 */ /* 0x000fe200078e0a0d */
[----:B------:R-:W-:Y:S01]  /*1cc0*/  ISETP.GT.U32.AND P6, PT, R0, R15, PT ;  /* 0x0000000f0000720c */ /* 0x000fe20003fc4070 */
[----:B------:R-:W-:Y:S01]  /*1cd0*/  @!P1 IMAD.MOV R5, RZ, RZ, -R5 ;  /* 0x000000ffff059224 */ /* 0x000fe200078e0a05 */
[----:B------:R-:W-:Y:S01]  /*1ce0*/  ISETP.GE.AND P1, PT, R4, RZ, PT ;  /* 0x000000ff0400720c */ /* 0x000fe20003f26270 */
[--C-:B------:R-:W-:Y:S01]  /*1cf0*/  @!P2 IMAD.IADD R12, R12, 0x1, -R0.reuse ;  /* 0x000000010c0ca824 */ /* 0x100fe200078e0a00 */
[----:B------:R-:W-:Y:S01]  /*1d00*/  IABS R4, R8 ;  /* 0x0000000800047213 */ /* 0x000fe20000000000 */
[----:B------:R-:W-:Y:S01]  /*1d10*/  @!P4 IMAD.IADD R16, R16, 0x1, -R0 ;  /* 0x000000011010c824 */ /* 0x000fe200078e0a00 */
[----:B------:R-:W-:Y:S01]  /*1d20*/  IABS R7, R3 ;  /* 0x0000000300077213 */ /* 0x000fe20000000000 */
[----:B------:R0:W-:Y:S01]  /*1d30*/  STL [R1+0x1b8], R5 ;  /* 0x0001b80501007387 */ /* 0x0001e20000100800 */
[----:B------:R-:W-:Y:S01]  /*1d40*/  ISETP.GT.U32.AND P2, PT, R0, R12, PT ;  /* 0x0000000c0000720c */ /* 0x000fe20003f44070 */
[----:B------:R-:W-:Y:S01]  /*1d50*/  IMAD.HI.U32 R6, R2, R4, RZ ;  /* 0x0000000402067227 */ /* 0x000fe200078e00ff */
[----:B------:R-:W-:Y:S01]  /*1d60*/  ISETP.GT.U32.AND P4, PT, R0, R16, PT ;  /* 0x000000100000720c */ /* 0x000fe20003f84070 */
[----:B------:R-:W-:Y:S02]  /*1d70*/  STL [R1+0x180], R13 ;  /* 0x0001800d01007387 */ /* 0x000fe40000100800 */
[----:B------:R-:W-:-:S04]  /*1d80*/  IMAD.HI.U32 R10, R2, R7, RZ ;  /* 0x00000007020a7227 */ /* 0x000fc800078e00ff */
[----:B------:R-:W-:Y:S02]  /*1d90*/  IMAD.MOV R6, RZ, RZ, -R6 ;  /* 0x000000ffff067224 */ /* 0x000fe400078e0a06 */
[----:B------:R-:W-:Y:S02]  /*1da0*/  @!P6 IMAD.IADD R15, R15, 0x1, -R0 ;  /* 0x000000010f0fe824 */ /* 0x000fe400078e0a00 */
[----:B0-----:R-:W-:Y:S01]  /*1db0*/  IMAD.MOV.U32 R5, RZ, RZ, R11 ;  /* 0x000000ffff057224 */ /* 0x001fe200078e000b */
[C---:B------:R-:W-:Y:S01]  /*1dc0*/  LOP3.LUT R11, R9.reuse, 0x18c, RZ, 0xfc, !PT ;  /* 0x0000018c090b7812 */ /* 0x040fe200078efcff */
[----:B------:R-:W-:Y:S01]  /*1dd0*/  IMAD.MOV R10, RZ, RZ, -R10 ;  /* 0x000000ffff0a7224 */ /* 0x000fe200078e0a0a */
[C---:B------:R-:W-:Y:S01]  /*1de0*/  ISETP.GT.U32.AND P6, PT, R0.reuse, R15, PT ;  /* 0x0000000f0000720c */ /* 0x040fe20003fc4070 */
[C---:B------:R-:W-:Y:S01]  /*1df0*/  IMAD R4, R0.reuse, R6, R4 ;  /* 0x0000000600047224 */ /* 0x040fe200078e0204 */
[----:B------:R-:W-:Y:S01]  /*1e00*/  LOP3.LUT R6, R9, 0x190, RZ, 0xfc, !PT ;  /* 0x0000019009067812 */ /* 0x000fe200078efcff */
[----:B------:R-:W-:Y:S01]  /*1e10*/  @!P3 IMAD.MOV R5, RZ, RZ, -R5 ;  /* 0x000000ffff05b224 */ /* 0x000fe200078e0a05 */
[----:B------:R-:W-:Y:S01]  /*1e20*/  ISETP.GE.AND P3, PT, R3, RZ, PT ;  /* 0x000000ff0300720c */ /* 0x000fe20003f66270 */
[----:B------:R-:W-:Y:S01]  /*1e30*/  IMAD R3, R0, R10, R7 ;  /* 0x0000000a00037224 */ /* 0x000fe200078e0207 */
[----:B------:R-:W-:Y:S01]  /*1e40*/  IABS R10, R6 ;  /* 0x00000006000a7213 */ /* 0x000fe20000000000 */
[--C-:B------:R-:W-:Y:S01]  /*1e50*/  @!P4 IMAD.IADD R16, R16, 0x1, -R0.reuse ;  /* 0x000000011010c824 */ /* 0x100fe200078e0a00 */
[----:B------:R-:W-:Y:S01]  /*1e60*/  IABS R24, R11 ;  /* 0x0000000b00187213 */ /* 0x000fe20000000000 */
[----:B------:R-:W-:Y:S01]  /*1e70*/  @!P2 IMAD.IADD R12, R12, 0x1, -R0 ;  /* 0x000000010c0ca824 */ /* 0x000fe200078e0a00 */
[----:B------:R-:W-:Y:S01]  /*1e80*/  ISETP.GT.U32.AND P4, PT, R0, R3, PT ;  /* 0x000000030000720c */ /* 0x000fe20003f84070 */
[----:B------:R-:W-:Y:S01]  /*1e90*/  IMAD.HI.U32 R18, R2, R10, RZ ;  /* 0x0000000a02127227 */ /* 0x000fe200078e00ff */
[----:B------:R0:W-:Y:S01]  /*1ea0*/  STL [R1+0x188], R5 ;  /* 0x0001880501007387 */ /* 0x0001e20000100800 */
[----:B------:R-:W-:-:S02]  /*1eb0*/  ISETP.GE.AND P2, PT, R8, RZ, PT ;  /* 0x000000ff0800720c */ /* 0x000fc40003f46270 */
[----:B------:R-:W-:Y:S01]  /*1ec0*/  IMAD.MOV R18, RZ, RZ, -R18 ;  /* 0x000000ffff127224 */ /* 0x000fe200078e0a12 */
[----:B------:R-:W-:Y:S01]  /*1ed0*/  LOP3.LUT R8, R9, 0x184, RZ, 0xfc, !PT ;  /* 0x0000018409087812 */ /* 0x000fe200078efcff */
[----:B------:R-:W-:Y:S01]  /*1ee0*/  @!P6 IMAD.IADD R15, R15, 0x1, -R0 ;  /* 0x000000010f0fe824 */ /* 0x000fe200078e0a00 */
[----:B------:R-:W-:Y:S01]  /*1ef0*/  ISETP.GT.U32.AND P6, PT, R0, R4, PT ;  /* 0x000000040000720c */ /* 0x000fe20003fc4070 */
[----:B------:R-:W-:Y:S01]  /*1f00*/  IMAD.HI.U32 R23, R2, R24, RZ ;  /* 0x0000001802177227 */ /* 0x000fe200078e00ff */
[----:B------:R-:W-:Y:S02]  /*1f10*/  IABS R17, R8 ;  /* 0x0000000800117213 */ /* 0x000fe40000000000 */
[C---:B------:R-:W-:Y:S01]  /*1f20*/  LOP3.LUT R7, R9.reuse, 0x180, RZ, 0xfc, !PT ;  /* 0x0000018009077812 */ /* 0x040fe200078efcff */
[C---:B------:R-:W-:Y:S02]  /*1f30*/  IMAD R10, R0.reuse, R18, R10 ;  /* 0x00000012000a7224 */ /* 0x040fe400078e020a */
[----:B0-----:R-:W-:Y:S01]  /*1f40*/  IMAD.MOV.U32 R5, RZ, RZ, R12 ;  /* 0x000000ffff057224 */ /* 0x001fe200078e000c */
[----:B------:R-:W-:Y:S01]  /*1f50*/  IABS R19, R7 ;  /* 0x0000000700137213 */ /* 0x000fe20000000000 */
[----:B------:R-:W-:Y:S01]  /*1f60*/  IMAD.MOV R23, RZ, RZ, -R23 ;  /* 0x000000ffff177224 */ /* 0x000fe200078e0a17 */
[----:B------:R-:W-:Y:S01]  /*1f70*/  LOP3.LUT R12, R9, 0x178, RZ, 0xfc, !PT ;  /* 0x00000178090c7812 */ /* 0x000fe200078efcff */
[----:B------:R-:W-:Y:S01]  /*1f80*/  @!P4 IMAD.IADD R3, R3, 0x1, -R0 ;  /* 0x000000010303c824 */ /* 0x000fe200078e0a00 */
[----:B------:R-:W-:Y:S01]  /*1f90*/  ISETP.GT.U32.AND P4, PT, R0, R10, PT ;  /* 0x0000000a0000720c */ /* 0x000fe20003f84070 */
[----:B------:R-:W-:-:S02]  /*1fa0*/  @!P0 IMAD.MOV R5, RZ, RZ, -R5 ;  /* 0x000000ffff058224 */ /* 0x000fc400078e0a05 */
[C---:B------:R-:W-:Y:S01]  /*1fb0*/  IMAD R23, R0.reuse, R23, R24 ;  /* 0x0000001700177224 */ /* 0x040fe200078e0218 */
[----:B------:R-:W-:Y:S01]  /*1fc0*/  ISETP.GT.U32.AND P0, PT, R0, R3, PT ;  /* 0x000000030000720c */ /* 0x000fe20003f04070 */
[----:B------:R-:W-:Y:S01]  /*1fd0*/  @!P6 IMAD.IADD R4, R4, 0x1, -R0 ;  /* 0x000000010404e824 */ /* 0x000fe200078e0a00 */
[----:B------:R0:W-:Y:S01]  /*1fe0*/  STL [R1+0xc8], R5 ;  /* 0x0000c80501007387 */ /* 0x0001e20000100800 */
[----:B------:R-:W-:Y:S01]  /*1ff0*/  IMAD.HI.U32 R20, R2, R17, RZ ;  /* 0x0000001102147227 */ /* 0x000fe200078e00ff */
[----:B------:R-:W-:-:S03]  /*2000*/  ISETP.GT.U32.AND P6, PT, R0, R23, PT ;  /* 0x000000170000720c */ /* 0x000fc60003fc4070 */
[----:B------:R-:W-:Y:S02]  /*2010*/  IMAD.MOV R25, RZ, RZ, -R25 ;  /* 0x000000ffff197224 */ /* 0x000fe400078e0a19 */
[----:B------:R-:W-:Y:S02]  /*2020*/  IMAD.MOV R20, RZ, RZ, -R20 ;  /* 0x000000ffff147224 */ /* 0x000fe400078e0a14 */
[----:B------:R-:W-:Y:S01]  /*2030*/  @!P4 IMAD.IADD R10, R10, 0x1, -R0 ;  /* 0x000000010a0ac824 */ /* 0x000fe200078e0a00 */
[C---:B------:R-:W-:Y:S01]  /*2040*/  ISETP.GT.U32.AND P4, PT, R0.reuse, R4, PT ;  /* 0x000000040000720c */ /* 0x040fe20003f84070 */
[----:B0-----:R-:W-:Y:S01]  /*2050*/  IMAD.MOV.U32 R5, RZ, RZ, R16 ;  /* 0x000000ffff057224 */ /* 0x001fe200078e0010 */
[----:B------:R-:W-:Y:S01]  /*2060*/  IABS R16, R12 ;  /* 0x0000000c00107213 */ /* 0x000fe20000000000 */
[C---:B------:R-:W-:Y:S02]  /*2070*/  IMAD R22, R0.reuse, R25, R22 ;  /* 0x0000001900167224 */ /* 0x040fe400078e0216 */
[----:B------:R-:W-:Y:S01]  /*2080*/  @!P5 IMAD.MOV R5, RZ, RZ, -R5 ;  /* 0x000000ffff05d224 */ /* 0x000fe200078e0a05 */
[C---:B------:R-:W-:Y:S01]  /*2090*/  ISETP.GT.U32.AND P5, PT, R0.reuse, R10, PT ;  /* 0x0000000a0000720c */ /* 0x040fe20003fa4070 */
[----:B------:R-:W-:Y:S01]  /*20a0*/  IMAD R17, R0, R20, R17 ;  /* 0x0000001400117224 */ /* 0x000fe200078e0211 */
[----:B------:R-:W-:Y:S01]  /*20b0*/  LOP3.LUT R20, R9, 0x17c, RZ, 0xfc, !PT ;  /* 0x0000017c09147812 */ /* 0x000fe200078efcff */
[----:B------:R-:W-:Y:S01]  /*20c0*/  IMAD.HI.U32 R18, R2, R19, RZ ;  /* 0x0000001302127227 */ /* 0x000fe200078e00ff */
[----:B------:R0:W-:Y:S03]  /*20d0*/  STL [R1+0xd0], R5 ;  /* 0x0000d00501007387 */ /* 0x0001e60000100800 */
[----:B------:R-:W-:-:S02]  /*20e0*/  @!P6 IMAD.IADD R23, R23, 0x1, -R0 ;  /* 0x000000011717e824 */ /* 0x000fc400078e0a00 */
[----:B------:R-:W-:Y:S01]  /*20f0*/  @!P0 IMAD.IADD R3, R3, 0x1, -R0 ;  /* 0x0000000103038824 */ /* 0x000fe200078e0a00 */
[C---:B------:R-:W-:Y:S01]  /*2100*/  ISETP.GT.U32.AND P0, PT, R0.reuse, R17, PT ;  /* 0x000000110000720c */ /* 0x040fe20003f04070 */
[----:B------:R-:W-:Y:S01]  /*2110*/  IMAD.MOV R18, RZ, RZ, -R18 ;  /* 0x000000ffff127224 */ /* 0x000fe200078e0a12 */
[----:B------:R-:W-:Y:S01]  /*2120*/  ISETP.GT.U32.AND P6, PT, R0, R23, PT ;  /* 0x000000170000720c */ /* 0x000fe20003fc4070 */
[--C-:B------:R-:W-:Y:S01]  /*2130*/  @!P4 IMAD.IADD R4, R4, 0x1, -R0.reuse ;  /* 0x000000010404c824 */ /* 0x100fe200078e0a00 */
[----:B------:R-:W-:Y:S01]  /*2140*/  ISETP.GE.AND P4, PT, R6, RZ, PT ;  /* 0x000000ff0600720c */ /* 0x000fe20003f86270 */
[----:B0-----:R-:W-:Y:S02]  /*2150*/  IMAD.MOV.U32 R5, RZ, RZ, R15 ;  /* 0x000000ffff057224 */ /* 0x001fe400078e000f */
[C---:B------:R-:W-:Y:S01]  /*2160*/  IMAD R19, R0.reuse, R18, R19 ;  /* 0x0000001200137224 */ /* 0x040fe200078e0213 */
[----:B------:R-:W-:Y:S01]  /*2170*/  IABS R18, R20 ;  /* 0x0000001400127213 */ /* 0x000fe20000000000 */
[----:B------:R-:W-:Y:S01]  /*2180*/  @!P1 IMAD.MOV R5, RZ, RZ, -R5 ;  /* 0x000000ffff059224 */ /* 0x000fe200078e0a05 */
[----:B------:R-:W-:Y:S01]  /*2190*/  ISETP.GT.U32.AND P1, PT, R0, R22, PT ;  /* 0x000000160000720c */ /* 0x000fe20003f24070 */
[--C-:B------:R-:W-:Y:S01]  /*21a0*/  @!P5 IMAD.IADD R10, R10, 0x1, -R0.reuse ;  /* 0x000000010a0ad824 */ /* 0x100fe200078e0a00 */
[----:B------:R-:W-:Y:S01]  /*21b0*/  ISETP.GT.U32.AND P5, PT, R0, R19, PT ;  /* 0x000000130000720c */ /* 0x000fe20003fa4070 */
[----:B------:R-:W-:Y:S01]  /*21c0*/  IMAD.MOV.U32 R13, RZ, RZ, R3 ;  /* 0x000000ffff0d7224 */ /* 0x000fe200078e0003 */
[----:B------:R0:W-:Y:S01]  /*21d0*/  STL [R1+0xf4], R5 ;  /* 0x0000f40501007387 */ /* 0x0001e20000100800 */
[--C-:B------:R-:W-:Y:S01]  /*21e0*/  @!P0 IMAD.IADD R17, R17, 0x1, -R0.reuse ;  /* 0x0000000111118824 */ /* 0x100fe200078e0a00 */
[----:B------:R-:W-:Y:S01]  /*21f0*/  ISETP.GE.AND P0, PT, R8, RZ, PT ;  /* 0x000000ff0800720c */ /* 0x000fe20003f06270 */
[----:B------:R-:W-:Y:S01]  /*2200*/  @!P6 IMAD.IADD R23, R23, 0x1, -R0 ;  /* 0x000000011717e824 */ /* 0x000fe200078e0a00 */
[----:B------:R-:W-:Y:S01]  /*2210*/  ISETP.GE.AND P6, PT, R11, RZ, PT ;  /* 0x000000ff0b00720c */ /* 0x000fe20003fc6270 */
[----:B------:R-:W-:Y:S01]  /*2220*/  @!P3 IMAD.MOV R13, RZ, RZ, -R13 ;  /* 0x000000ffff0db224 */ /* 0x000fe200078e0a0d */
[----:B------:R-:W-:Y:S01]  /*2230*/  LOP3.LUT R3, R9, 0x174, RZ, 0xfc, !PT ;  /* 0x0000017409037812 */ /* 0x000fe200078efcff */
[----:B------:R-:W-:-:S03]  /*2240*/  IMAD.HI.U32 R6, R2, R16, RZ ;  /* 0x0000001002067227 */ /* 0x000fc600078e00ff */
[----:B------:R-:W-:Y:S01]  /*2250*/  STL [R1+0xfc], R13 ;  /* 0x0000fc0d01007387 */ /* 0x000fe20000100800 */
[----:B------:R-:W-:Y:S01]  /*2260*/  @!P1 IMAD.IADD R22, R22, 0x1, -R0 ;  /* 0x0000000116169824 */ /* 0x000fe200078e0a00 */
[----:B------:R-:W-:Y:S01]  /*2270*/  ISETP.GE.AND P1, PT, R21, RZ, PT ;  /* 0x000000ff1500720c */ /* 0x000fe20003f26270 */
[----:B0-----:R-:W-:Y:S01]  /*2280*/  IMAD.MOV.U32 R5, RZ, RZ, R4 ;  /* 0x000000ffff057224 */ /* 0x001fe200078e0004 */
[----:B------:R-:W-:Y:S01]  /*2290*/  LOP3.LUT R4, R9, 0x170, RZ, 0xfc, !PT ;  /* 0x0000017009047812 */ /* 0x000fe200078efcff */
[----:B------:R-:W-:Y:S01]  /*22a0*/  IMAD.HI.U32 R15, R2, R18, RZ ;  /* 0x00000012020f7227 */ /* 0x000fe200078e00ff */
[----:B------:R-:W-:-:S03]  /*22b0*/  ISETP.GT.U32.AND P3, PT, R0, R22, PT ;  /* 0x000000160000720c */ /* 0x000fc60003f64070 */
[----:B------:R-:W-:Y:S01]  /*22c0*/  @!P2 IMAD.MOV R5, RZ, RZ, -R5 ;  /* 0x000000ffff05a224 */ /* 0x000fe200078e0a05 */
[C---:B------:R-:W-:Y:S01]  /*22d0*/  ISETP.GT.U32.AND P2, PT, R0.reuse, R17, PT ;  /* 0x000000110000720c */ /* 0x040fe20003f44070 */
[----:B------:R-:W-:Y:S02]  /*22e0*/  IMAD.MOV R6, RZ, RZ, -R6 ;  /* 0x000000ffff067224 */ /* 0x000fe400078e0a06 */
[----:B------:R-:W-:Y:S01]  /*22f0*/  IMAD.MOV R15, RZ, RZ, -R15 ;  /* 0x000000ffff0f7224 */ /* 0x000fe200078e0a0f */
[----:B------:R0:W-:Y:S01]  /*2300*/  STL [R1+0x104], R5 ;  /* 0x0001040501007387 */ /* 0x0001e20000100800 */
[----:B------:R-:W-:Y:S02]  /*2310*/  @!P5 IMAD.IADD R19, R19, 0x1, -R0 ;  /* 0x000000011313d824 */ /* 0x000fe400078e0a00 */
[C---:B------:R-:W-:Y:S01]  /*2320*/  IMAD R6, R0.reuse, R6, R16 ;  /* 0x0000000600067224 */ /* 0x040fe200078e0210 */
[C---:B------:R-:W-:Y:S01]  /*2330*/  LOP3.LUT R16, R9.reuse, 0x16c, RZ, 0xfc, !PT ;  /* 0x0000016c09107812 */ /* 0x040fe200078efcff */
[C---:B------:R-:W-:Y:S01]  /*2340*/  IMAD R8, R0.reuse, R15, R18 ;  /* 0x0000000f00087224 */ /* 0x040fe200078e0212 */
[----:B------:R-:W-:Y:S01]  /*2350*/  ISETP.GT.U32.AND P5, PT, R0, R19, PT ;  /* 0x000000130000720c */ /* 0x000fe20003fa4070 */
[----:B------:R-:W-:Y:S01]  /*2360*/  @!P4 IMAD.MOV R10, RZ, RZ, -R10 ;  /* 0x000000ffff0ac224 */ /* 0x000fe200078e0a0a */
[----:B------:R-:W-:Y:S01]  /*2370*/  LOP3.LUT R15, R9, 0x15c, RZ, 0xfc, !PT ;  /* 0x0000015c090f7812 */ /* 0x000fe200078efcff */
[--C-:B------:R-:W-:Y:S01]  /*2380*/  @!P3 IMAD.IADD R22, R22, 0x1, -R0.reuse ;  /* 0x000000011616b824 */ /* 0x100fe200078e0a00 */
[C---:B------:R-:W-:Y:S01]  /*2390*/  ISETP.GT.U32.AND P3, PT, R0.reuse, R6, PT ;  /* 0x000000060000720c */ /* 0x040fe20003f64070 */
[----:B0-----:R-:W-:Y:S01]  /*23a0*/  IMAD.MOV.U32 R5, RZ, RZ, R23 ;  /* 0x000000ffff057224 */ /* 0x001fe200078e0017 */
[----:B------:R-:W-:Y:S01]  /*23b0*/  ISETP.GT.U32.AND P4, PT, R0, R8, PT ;  /* 0x000000080000720c */ /* 0x000fe20003f84070 */
[----:B------:R0:W-:Y:S01]  /*23c0*/  STL [R1+0x108], R10 ;  /* 0x0001080a01007387 */ /* 0x0001e20000100800 */
[----:B------:R-:W-:Y:S01]  /*23d0*/  @!P2 IMAD.IADD R17, R17, 0x1, -R0 ;  /* 0x000000011111a824 */ /* 0x000fe200078e0a00 */
[----:B------:R-:W-:Y:S01]  /*23e0*/  ISETP.GE.AND P2, PT, R20, RZ, PT ;  /* 0x000000ff1400720c */ /* 0x000fe20003f46270 */
[----:B------:R-:W-:Y:S01]  /*23f0*/  @!P6 IMAD.MOV R5, RZ, RZ, -R5 ;  /* 0x000000ffff05e224 */ /* 0x000fe200078e0a05 */
[----:B------:R-:W-:Y:S01]  /*2400*/  ISETP.GE.AND P6, PT, R7, RZ, PT ;  /* 0x000000ff0700720c */ /* 0x000fe20003fc6270 */
[----:B------:R-:W-:Y:S01]  /*2410*/  IMAD.MOV.U32 R13, RZ, RZ, R22 ;  /* 0x000000ffff0d7224 */ /* 0x000fe200078e0016 */
[----:B------:R-:W-:Y:S01]  /*2420*/  IABS R7, R4 ;  /* 0x0000000400077213 */ /* 0x000fe20000000000 */
[--C-:B------:R-:W-:Y:S01]  /*2430*/  @!P5 IMAD.IADD R19, R19, 0x1, -R0.reuse ;  /* 0x000000011313d824 */ /* 0x100fe200078e0a00 */
[----:B------:R1:W-:Y:S01]  /*2440*/  STL [R1+0x10c], R5 ;  /* 0x00010c0501007387 */ /* 0x0003e20000100800 */
[----:B------:R-:W-:Y:S01]  /*2450*/  @!P1 IMAD.MOV R13, RZ, RZ, -R13 ;  /* 0x000000ffff0d9224 */ /* 0x000fe200078e0a0d */
[----:B0-----:R-:W-:Y:S01]  /*2460*/  IABS R10, R3 ;  /* 0x00000003000a7213 */ /* 0x001fe20000000000 */
[--C-:B------:R-:W-:Y:S01]  /*2470*/  @!P3 IMAD.IADD R6, R6, 0x1, -R0.reuse ;  /* 0x000000010606b824 */ /* 0x100fe200078e0a00 */
[----:B------:R-:W-:Y:S01]  /*2480*/  ISETP.GE.AND P5, PT, R12, RZ, PT ;  /* 0x000000ff0c00720c */ /* 0x000fe20003fa6270 */
[----:B------:R-:W-:Y:S01]  /*2490*/  @!P4 IMAD.IADD R8, R8, 0x1, -R0 ;  /* 0x000000010808c824 */ /* 0x000fe200078e0a00 */
[----:B------:R-:W-:Y:S01]  /*24a0*/  STL [R1+0xf8], R13 ;  /* 0x0000f80d01007387 */ /* 0x000fe20000100800 */
[----:B------:R-:W-:Y:S01]  /*24b0*/  IMAD.HI.U32 R11, R2, R10, RZ ;  /* 0x0000000a020b7227 */ /* 0x000fe200078e00ff */
[----:B------:R-:W-:-:S02]  /*24c0*/  ISETP.GE.AND P4, PT, R3, RZ, PT ;  /* 0x000000ff0300720c */ /* 0x000fc40003f86270 */
[----:B------:R-:W-:Y:S01]  /*24d0*/  ISETP.GT.U32.AND P3, PT, R0, R8, PT ;  /* 0x000000080000720c */ /* 0x000fe20003f64070 */
[----:B-1----:R-:W-:Y:S01]  /*24e0*/  IMAD.MOV.U32 R5, RZ, RZ, R17 ;  /* 0x000000ffff057224 */ /* 0x002fe200078e0011 */
[----:B------:R-:W-:Y:S01]  /*24f0*/  ISETP.GE.AND P1, PT, R4, RZ, PT ;  /* 0x000000ff0400720c */ /* 0x000fe20003f26270 */
[----:B------:R-:W-:Y:S01]  /*2500*/  IMAD.MOV R11, RZ, RZ, -R11 ;  /* 0x000000ffff0b7224 */ /* 0x000fe200078e0a0b */
[----:B------:R-:W-:Y:S01]  /*2510*/  LOP3.LUT R4, R9, 0x168, RZ, 0xfc, !PT ;  /* 0x0000016809047812 */ /* 0x000fe200078efcff */
[----:B------:R-:W-:Y:S01]  /*2520*/  @!P0 IMAD.MOV R5, RZ, RZ, -R5 ;  /* 0x000000ffff058224 */ /* 0x000fe200078e0a05 */
[C---:B------:R-:W-:Y:S01]  /*2530*/  ISETP.GT.U32.AND P0, PT, R0.reuse, R6, PT ;  /* 0x000000060000720c */ /* 0x040fe20003f04070 */
[----:B------:R-:W-:Y:S01]  /*2540*/  IMAD R12, R0, R11, R10 ;  /* 0x0000000b000c7224 */ /* 0x000fe200078e020a */
[----:B------:R-:W-:Y:S01]  /*2550*/  IABS R10, R4 ;  /* 0x00000004000a7213 */ /* 0x000fe20000000000 */
[----:B------:R-:W-:Y:S01]  /*2560*/  IMAD.HI.U32 R3, R2, R7, RZ ;  /* 0x0000000702037227 */ /* 0x000fe200078e00ff */
[----:B------:R0:W-:Y:S01]  /*2570*/  STL [R1+0x114], R5 ;  /* 0x0001140501007387 */ /* 0x0001e20000100800 */
[----:B------:R-:W-:-:S02]  /*2580*/  IABS R18, R15 ;  /* 0x0000000f00127213 */ /* 0x000fc40000000000 */
[----:B------:R-:W-:Y:S02]  /*2590*/  IMAD.MOV R3, RZ, RZ, -R3 ;  /* 0x000000ffff037224 */ /* 0x000fe400078e0a03 */
[--C-:B------:R-:W-:Y:S01]  /*25a0*/  @!P3 IMAD.IADD R8, R8, 0x1, -R0.reuse ;  /* 0x000000010808b824 */ /* 0x100fe200078e0a00 */
[----:B------:R-:W-:Y:S02]  /*25b0*/  ISETP.GE.AND P3, PT, R16, RZ, PT ;  /* 0x000000ff1000720c */ /* 0x000fe40003f66270 */
[----:B------:R-:W-:Y:S01]  /*25c0*/  IABS R16, R16 ;  /* 0x0000001000107213 */ /* 0x000fe20000000000 */
[----:B------:R-:W-:Y:S02]  /*25d0*/  @!P0 IMAD.IADD R6, R6, 0x1, -R0 ;  /* 0x0000000106068824 */ /* 0x000fe400078e0a00 */
[----:B0-----:R-:W-:Y:S02]  /*25e0*/  IMAD.MOV.U32 R5, RZ, RZ, R19 ;  /* 0x000000ffff057224 */ /* 0x001fe400078e0013 */
[C---:B------:R-:W-:Y:S01]  /*25f0*/  IMAD R19, R0.reuse, R3, R7 ;  /* 0x0000000300137224 */ /* 0x040fe200078e0207 */
[----:B------:R-:W-:Y:S01]  /*2600*/  LOP3.LUT R3, R9, 0x164, RZ, 0xfc, !PT ;  /* 0x0000016409037812 */ /* 0x000fe200078efcff */
[----:B------:R-:W-:Y:S01]  /*2610*/  @!P6 IMAD.MOV R5, RZ, RZ, -R5 ;  /* 0x000000ffff05e224 */ /* 0x000fe200078e0a05 */
[----:B------:R-:W-:Y:S01]  /*2620*/  ISETP.GT.U32.AND P6, PT, R0, R12, PT ;  /* 0x0000000c0000720c */ /* 0x000fe20003fc4070 */
[----:B------:R-:W-:Y:S01]  /*2630*/  IMAD.HI.U32 R11, R2, R16, RZ ;  /* 0x00000010020b7227 */ /* 0x000fe200078e00ff */
[----:B------:R-:W-:-:S02]  /*2640*/  ISETP.GT.U32.AND P0, PT, R0, R19, PT ;  /* 0x000000130000720c */ /* 0x000fc40003f04070 */
[----:B------:R0:W-:Y:S01]  /*2650*/  STL [R1+0x118], R5 ;  /* 0x0001180501007387 */ /* 0x0001e20000100800 */
[----:B------:R-:W-:Y:S01]  /*2660*/  IABS R7, R3 ;  /* 0x0000000300077213 */ /* 0x000fe20000000000 */
[----:B------:R-:W-:-:S04]  /*2670*/  IMAD.MOV R11, RZ, RZ, -R11 ;  /* 0x000000ffff0b7224 */ /* 0x000fc800078e0a0b */
[----:B------:R-:W-:-:S03]  /*2680*/  IMAD R16, R0, R11, R16 ;  /* 0x0000000b00107224 */ /* 0x000fc600078e0210 */
[----:B------:R-:W-:Y:S02]  /*2690*/  @!P6 IMAD.IADD R12, R12, 0x1, -R0 ;  /* 0x000000010c0ce824 */ /* 0x000fe400078e0a00 */
[----:B0-----:R-:W-:Y:S02]  /*26a0*/  IMAD.MOV.U32 R5, RZ, RZ, R8 ;  /* 0x000000ffff057224 */ /* 0x001fe400078e0008 */
[----:B------:R-:W-:Y:S01]  /*26b0*/  IMAD.MOV.U32 R8, RZ, RZ, R7 ;  /* 0x000000ffff087224 */ /* 0x000fe200078e0007 */
[----:B------:R-:W-:Y:S01]  /*26c0*/  ISETP.GT.U32.AND P6, PT, R0, R12, PT ;  /* 0x0000000c0000720c */ /* 0x000fe20003fc4070 */
[----:B------:R-:W-:Y:S01]  /*26d0*/  @!P2 IMAD.MOV R5, RZ, RZ, -R5 ;  /* 0x000000ffff05a224 */ /* 0x000fe200078e0a05 */
[----:B------:R-:W-:Y:S01]  /*26e0*/  ISETP.GE.AND P2, PT, R4, RZ, PT ;  /* 0x000000ff0400720c */ /* 0x000fe20003f46270 */
[----:B------:R-:W-:Y:S02]  /*26f0*/  @!P0 IMAD.IADD R19, R19, 0x1, -R0 ;  /* 0x0000000113138824 */ /* 0x000fe400078e0a00 */
[----:B------:R-:W-:Y:S01]  /*2700*/  IMAD.HI.U32 R4, R2, R8, RZ ;  /* 0x0000000802047227 */ /* 0x000fe200078e00ff */
[----:B------:R0:W-:Y:S02]  /*2710*/  STL [R1+0x11c], R5 ;  /* 0x00011c0501007387 */ /* 0x0001e40000100800 */
[----:B------:R-:W-:Y:S01]  /*2720*/  ISETP.GT.U32.AND P0, PT, R0, R19, PT ;  /* 0x000000130000720c */ /* 0x000fe20003f04070 */
[----:B------:R-:W-:-:S04]  /*2730*/  IMAD.HI.U32 R7, R2, R10, RZ ;  /* 0x0000000a02077227 */ /* 0x000fc800078e00ff */
[----:B------:R-:W-:Y:S01]  /*2740*/  @!P6 IMAD.IADD R12, R12, 0x1, -R0 ;  /* 0x000000010c0ce824 */ /* 0x000fe200078e0a00 */
[C---:B------:R-:W-:Y:S01]  /*2750*/  ISETP.GT.U32.AND P6, PT, R0.reuse, R16, PT ;  /* 0x000000100000720c */ /* 0x040fe20003fc4070 */
[----:B------:R-:W-:Y:S02]  /*2760*/  IMAD.MOV R4, RZ, RZ, -R4 ;  /* 0x000000ffff047224 */ /* 0x000fe400078e0a04 */
[----:B0-----:R-:W-:Y:S01]  /*2770*/  IMAD.MOV.U32 R5, RZ, RZ, R6 ;  /* 0x000000ffff057224 */ /* 0x001fe200078e0006 */
[----:B------:R-:W-:Y:S01]  /*2780*/  LOP3.LUT R6, R9, 0x158, RZ, 0xfc, !PT ;  /* 0x0000015809067812 */ /* 0x000fe200078efcff */
[----:B------:R-:W-:Y:S02]  /*2790*/  IMAD.MOV R7, RZ, RZ, -R7 ;  /* 0x000000ffff077224 */ /* 0x000fe400078e0a07 */
[----:B------:R-:W-:Y:S01]  /*27a0*/  @!P5 IMAD.MOV R5, RZ, RZ, -R5 ;  /* 0x000000ffff05d224 */ /* 0x000fe200078e0a05 */
[----:B------:R-:W-:Y:S01]  /*27b0*/  ISETP.GE.AND P5, PT, R3, RZ, PT ;  /* 0x000000ff0300720c */ /* 0x000fe20003fa6270 */
[C---:B------:R-:W-:Y:S01]  /*27c0*/  IMAD R8, R0.reuse, R4, R8 ;  /* 0x0000000400087224 */ /* 0x040fe200078e0208 */
[----:B------:R-:W-:Y:S01]  /*27d0*/  LOP3.LUT R3, R9, 0x160, RZ, 0xfc, !PT ;  /* 0x0000016009037812 */ /* 0x000fe200078efcff */
[----:B------:R-:W-:Y:S01]  /*27e0*/  IMAD R10, R0, R7, R10 ;  /* 0x00000007000a7224 */ /* 0x000fe200078e020a */
[----:B------:R0:W-:Y:S01]  /*27f0*/  STL [R1+0x120], R5 ;  /* 0x0001200501007387 */ /* 0x0001e20000100800 */
[--C-:B------:R-:W-:Y:S01]  /*2800*/  @!P0 IMAD.IADD R19, R19, 0x1, -R0.reuse ;  /* 0x0000000113138824 */ /* 0x100fe200078e0a00 */
[----:B------:R-:W-:Y:S01]  /*2810*/  IABS R7, R3 ;  /* 0x0000000300077213 */ /* 0x000fe20000000000 */
[----:B------:R-:W-:Y:S01]  /*2820*/  @!P6 IMAD.IADD R16, R16, 0x1, -R0 ;  /* 0x000000011010e824 */ /* 0x000fe200078e0a00 */
[----:B------:R-:W-:-:S02]  /*2830*/  ISETP.GT.U32.AND P0, PT, R0, R10, PT ;  /* 0x0000000a0000720c */ /* 0x000fc40003f04070 */
[----:B------:R-:W-:Y:S02]  /*2840*/  LOP3.LUT R4, R9, 0x154, RZ, 0xfc, !PT ;  /* 0x0000015409047812 */ /* 0x000fe400078efcff */
[----:B------:R-:W-:Y:S01]  /*2850*/  ISETP.GT.U32.AND P6, PT, R0, R16, PT ;  /* 0x000000100000720c */ /* 0x000fe20003fc4070 */
[----:B0-----:R-:W-:Y:S01]  /*2860*/  IMAD.MOV.U32 R5, RZ, RZ, R12 ;  /* 0x000000ffff057224 */ /* 0x001fe200078e000c */
[----:B------:R-:W-:Y:S01]  /*2870*/  IABS R17, R6 ;  /* 0x0000000600117213 */ /* 0x000fe20000000000 */
[----:B------:R-:W-:Y:S01]  /*2880*/  IMAD.HI.U32 R12, R2, R7, RZ ;  /* 0x00000007020c7227 */ /* 0x000fe200078e00ff */
[----:B------:R-:W-:-:S03]  /*2890*/  IABS R11, R4 ;  /* 0x00000004000b7213 */ /* 0x000fc60000000000 */
[----:B------:R-:W-:Y:S01]  /*28a0*/  @!P4 IMAD.MOV R5, RZ, RZ, -R5 ;  /* 0x000000ffff05c224 */ /* 0x000fe200078e0a05 */
[----:B------:R-:W-:Y:S01]  /*28b0*/  ISETP.GT.U32.AND P4, PT, R0, R8, PT ;  /* 0x000000080000720c */ /* 0x000fe20003f84070 */
[----:B------:R-:W-:Y:S02]  /*28c0*/  @!P0 IMAD.IADD R10, R10, 0x1, -R0 ;  /* 0x000000010a0a8824 */ /* 0x000fe400078e0a00 */
[----:B------:R-:W-:Y:S01]  /*28d0*/  IMAD.MOV R12, RZ, RZ, -R12 ;  /* 0x000000ffff0c7224 */ /* 0x000fe200078e0a0c */
[----:B------:R0:W-:Y:S01]  /*28e0*/  STL [R1+0x124], R5 ;  /* 0x0001240501007387 */ /* 0x0001e20000100800 */
[----:B------:R-:W-:Y:S01]  /*28f0*/  @!P6 IMAD.IADD R16, R16, 0x1, -R0 ;  /* 0x000000011010e824 */ /* 0x000fe200078e0a00 */
[----:B------:R-:W-:-:S07]  /*2900*/  ISETP.GT.U32.AND P0, PT, R0, R10, PT ;  /* 0x0000000a0000720c */ /* 0x000fce0003f04070 */
[----:B------:R-:W-:Y:S02]  /*2910*/  @!P4 IMAD.IADD R8, R8, 0x1, -R0 ;  /* 0x000000010808c824 */ /* 0x000fe400078e0a00 */
[----:B0-----:R-:W-:Y:S02]  /*2920*/  IMAD.MOV.U32 R5, RZ, RZ, R19 ;  /* 0x000000ffff057224 */ /* 0x001fe400078e0013 */
[----:B------:R-:W-:Y:S01]  /*2930*/  IMAD.HI.U32 R19, R2, R18, RZ ;  /* 0x0000001202137227 */ /* 0x000fe200078e00ff */
[----:B------:R-:W-:-:S03]  /*2940*/  ISETP.GT.U32.AND P4, PT, R0, R8, PT ;  /* 0x000000080000720c */ /* 0x000fc60003f84070 */
[----:B------:R-:W-:Y:S01]  /*2950*/  @!P1 IMAD.MOV R5, RZ, RZ, -R5 ;  /* 0x000000ffff059224 */ /* 0x000fe200078e0a05 */
[----:B------:R-:W-:Y:S01]  /*2960*/  ISETP.GE.AND P1, PT, R3, RZ, PT ;  /* 0x000000ff0300720c */ /* 0x000fe20003f26270 */
[----:B------:R-:W-:Y:S02]  /*2970*/  IMAD R3, R0, R12, R7 ;  /* 0x0000000c00037224 */ /* 0x000fe400078e0207 */
[----:B------:R-:W-:Y:S01]  /*2980*/  IMAD.HI.U32 R7, R2, R17, RZ ;  /* 0x0000001102077227 */ /* 0x000fe200078e00ff */
[----:B------:R0:W-:Y:S02]  /*2990*/  STL [R1+0x128], R5 ;  /* 0x0001280501007387 */ /* 0x0001e40000100800 */
[----:B------:R-:W-:Y:S01]  /*29a0*/  ISETP.GT.U32.AND P6, PT, R0, R3, PT ;  /* 0x000000030000720c */ /* 0x000fe20003fc4070 */
[----:B------:R-:W-:-:S04]  /*29b0*/  IMAD.HI.U32 R12, R2, R11, RZ ;  /* 0x0000000b020c7227 */ /* 0x000fc800078e00ff */
[----:B------:R-:W-:Y:S02]  /*29c0*/  IMAD.MOV R7, RZ, RZ, -R7 ;  /* 0x000000ffff077224 */ /* 0x000fe400078e0a07 */
[----:B------:R-:W-:Y:S02]  /*29d0*/  IMAD.MOV R19, RZ, RZ, -R19 ;  /* 0x000000ffff137224 */ /* 0x000fe400078e0a13 */
[----:B0-----:R-:W-:Y:S02]  /*29e0*/  IMAD.MOV.U32 R5, RZ, RZ, R16 ;  /* 0x000000ffff057224 */ /* 0x001fe400078e0010 */
[----:B------:R-:W-:Y:S02]  /*29f0*/  IMAD.MOV R12, RZ, RZ, -R12 ;  /* 0x000000ffff0c7224 */ /* 0x000fe400078e0a0c */
[----:B------:R-:W-:Y:S02]  /*2a00*/  @!P3 IMAD.MOV R5, RZ, RZ, -R5 ;  /* 0x000000ffff05b224 */ /* 0x000fe400078e0a05 */
[----:B------:R-:W-:Y:S01]  /*2a10*/  IMAD R17, R0, R7, R17 ;  /* 0x0000000700117224 */ /* 0x000fe200078e0211 */
[----:B------:R-:W-:Y:S01]  /*2a20*/  LOP3.LUT R7, R9, 0x150, RZ, 0xfc, !PT ;  /* 0x0000015009077812 */ /* 0x000fe200078efcff */
[--C-:B------:R-:W-:Y:S01]  /*2a30*/  @!P4 IMAD.IADD R8, R8, 0x1, -R0.reuse ;  /* 0x000000010808c824 */ /* 0x100fe200078e0a00 */
[----:B------:R0:W-:Y:S01]  /*2a40*/  STL [R1+0x130], R5 ;  /* 0x0001300501007387 */ /* 0x0001e20000100800 */
[----:B------:R-:W-:Y:S01]  /*2a50*/  @!P0 IMAD.IADD R10, R10, 0x1, -R0 ;  /* 0x000000010a0a8824 */ /* 0x000fe200078e0a00 */
[----:B------:R-:W-:Y:S01]  /*2a60*/  ISETP.GE.AND P0, PT, R15, RZ, PT ;  /* 0x000000ff0f00720c */ /* 0x000fe20003f06270 */
[C---:B------:R-:W-:Y:S01]  /*2a70*/  IMAD R15, R0.reuse, R19, R18 ;  /* 0x00000013000f7224 */ /* 0x040fe200078e0212 */
[C---:B------:R-:W-:Y:S01]  /*2a80*/  ISETP.GT.U32.AND P4, PT, R0.reuse, R17, PT ;  /* 0x000000110000720c */ /* 0x040fe20003f84070 */
[C---:B------:R-:W-:Y:S01]  /*2a90*/  IMAD R11, R0.reuse, R12, R11 ;  /* 0x0000000c000b7224 */ /* 0x040fe200078e020b */
[----:B------:R-:W-:Y:S01]  /*2aa0*/  IABS R16, R7 ;  /* 0x0000000700107213 */ /* 0x000fe20000000000 */
[----:B------:R-:W-:Y:S01]  /*2ab0*/  @!P6 IMAD.IADD R3, R3, 0x1, -R0 ;  /* 0x000000010303e824 */ /* 0x000fe200078e0a00 */
[----:B------:R-:W-:Y:S01]  /*2ac0*/  ISETP.GT.U32.AND P3, PT, R0, R15, PT ;  /* 0x0000000f0000720c */ /* 0x000fe20003f64070 */
[----:B------:R-:W-:Y:S01]  /*2ad0*/  @!P2 IMAD.MOV R10, RZ, RZ, -R10 ;  /* 0x000000ffff0aa224 */ /* 0x000fe200078e0a0a */
[----:B------:R-:W-:Y:S01]  /*2ae0*/  ISETP.GE.AND P2, PT, R6, RZ, PT ;  /* 0x000000ff0600720c */ /* 0x000fe20003f46270 */
[----:B0-----:R-:W-:Y:S01]  /*2af0*/  IMAD.MOV.U32 R5, RZ, RZ, R8 ;  /* 0x000000ffff057224 */ /* 0x001fe200078e0008 */
[----:B------:R-:W-:Y:S01]  /*2b00*/  ISETP.GT.U32.AND P6, PT, R0, R3, PT ;  /* 0x000000030000720c */ /* 0x000fe20003fc4070 */
[----:B------:R-:W-:Y:S01]  /*2b10*/  IMAD.HI.U32 R8, R2, R16, RZ ;  /* 0x0000001002087227 */ /* 0x000fe200078e00ff */
[C---:B------:R-:W-:Y:S01]  /*2b20*/  LOP3.LUT R6, R9.reuse, 0x14c, RZ, 0xfc, !PT ;  /* 0x0000014c09067812 */ /* 0x040fe200078efcff */
[----:B------:R0:W-:Y:S01]  /*2b30*/  STL [R1+0x134], R10 ;  /* 0x0001340a01007387 */ /* 0x0001e20000100800 */
[----:B------:R-:W-:Y:S01]  /*2b40*/  LOP3.LUT R12, R9, 0x140, RZ, 0xfc, !PT ;  /* 0x00000140090c7812 */ /* 0x000fe200078efcff */
[----:B------:R-:W-:Y:S01]  /*2b50*/  @!P5 IMAD.MOV R5, RZ, RZ, -R5 ;  /* 0x000000ffff05d224 */ /* 0x000fe200078e0a05 */
[C---:B------:R-:W-:Y:S01]  /*2b60*/  ISETP.GT.U32.AND P5, PT, R0.reuse, R11, PT ;  /* 0x0000000b0000720c */ /* 0x040fe20003fa4070 */
[--C-:B------:R-:W-:Y:S01]  /*2b70*/  @!P4 IMAD.IADD R17, R17, 0x1, -R0.reuse ;  /* 0x000000011111c824 */ /* 0x100fe200078e0a00 */
[----:B------:R-:W-:Y:S01]  /*2b80*/  IABS R18, R12 ;  /* 0x0000000c00127213 */ /* 0x000fe20000000000 */
[----:B------:R-:W-:Y:S01]  /*2b90*/  @!P3 IMAD.IADD R15, R15, 0x1, -R0 ;  /* 0x000000010f0fb824 */ /* 0x000fe200078e0a00 */
[----:B------:R-:W-:Y:S01]  /*2ba0*/  ISETP.GE.AND P3, PT, R7, RZ, PT ;  /* 0x000000ff0700720c */ /* 0x000fe20003f66270 */
[----:B------:R1:W-:Y:S01]  /*2bb0*/  STL [R1+0x138], R5 ;  /* 0x0001380501007387 */ /* 0x0003e20000100800 */
[----:B------:R-:W-:Y:S01]  /*2bc0*/  IMAD.MOV R8, RZ, RZ, -R8 ;  /* 0x000000ffff087224 */ /* 0x000fe200078e0a08 */
[----:B0-----:R-:W-:Y:S01]  /*2bd0*/  IABS R10, R6 ;  /* 0x00000006000a7213 */ /* 0x001fe20000000000 */
[----:B------:R-:W-:Y:S01]  /*2be0*/  @!P6 IMAD.IADD R3, R3, 0x1, -R0 ;  /* 0x000000010303e824 */ /* 0x000fe200078e0a00 */
[C---:B------:R-:W-:Y:S01]  /*2bf0*/  ISETP.GT.U32.AND P4, PT, R0.reuse, R15, PT ;  /* 0x0000000f0000720c */ /* 0x040fe20003f84070 */
[----:B------:R-:W-:Y:S01]  /*2c00*/  IMAD R16, R0, R8, R16 ;  /* 0x0000000800107224 */ /* 0x000fe200078e0210 */
[----:B------:R-:W-:Y:S01]  /*2c10*/  ISETP.GE.AND P6, PT, R4, RZ, PT ;  /* 0x000000ff0400720c */ /* 0x000fe20003fc6270 */
[----:B------:R-:W-:Y:S01]  /*2c20*/  IMAD.HI.U32 R7, R2, R10, RZ ;  /* 0x0000000a02077227 */ /* 0x000fe200078e00ff */
[----:B------:R-:W-:-:S03]  /*2c30*/  LOP3.LUT R4, R9, 0x148, RZ, 0xfc, !PT ;  /* 0x0000014809047812 */ /* 0x000fc600078efcff */
[----:B------:R-:W-:Y:S01]  /*2c40*/  @!P5 IMAD.IADD R11, R11, 0x1, -R0 ;  /* 0x000000010b0bd824 */ /* 0x000fe200078e0a00 */
[C---:B------:R-:W-:Y:S01]  /*2c50*/  ISETP.GT.U32.AND P5, PT, R0.reuse, R17, PT ;  /* 0x000000110000720c */ /* 0x040fe20003fa4070 */
[----:B------:R-:W-:Y:S01]  /*2c60*/  IMAD.MOV R7, RZ, RZ, -R7 ;  /* 0x000000ffff077224 */ /* 0x000fe200078e0a07 */
[----:B------:R-:W-:Y:S01]  /*2c70*/  IABS R8, R4 ;  /* 0x0000000400087213 */ /* 0x000fe20000000000 */
[----:B-1----:R-:W-:Y:S01]  /*2c80*/  IMAD.MOV.U32 R5, RZ, RZ, R3 ;  /* 0x000000ffff057224 */ /* 0x002fe200078e0003 */
[----:B------:R-:W-:Y:S01]  /*2c90*/  LOP3.LUT R3, R9, 0x144, RZ, 0xfc, !PT ;  /* 0x0000014409037812 */ /* 0x000fe200078efcff */
[C---:B------:R-:W-:Y:S02]  /*2ca0*/  IMAD R10, R0.reuse, R7, R10 ;  /* 0x00000007000a7224 */ /* 0x040fe400078e020a */
[----:B------:R-:W-:Y:S01]  /*2cb0*/  @!P1 IMAD.MOV R5, RZ, RZ, -R5 ;  /* 0x000000ffff059224 */ /* 0x000fe200078e0a05 */
[C---:B------:R-:W-:Y:S01]  /*2cc0*/  ISETP.GT.U32.AND P1, PT, R0.reuse, R11, PT ;  /* 0x0000000b0000720c */ /* 0x040fe20003f24070 */
[----:B------:R-:W-:Y:S01]  /*2cd0*/  @!P4 IMAD.IADD R15, R15, 0x1, -R0 ;  /* 0x000000010f0fc824 */ /* 0x000fe200078e0a00 */
[----:B------:R-:W-:-:S02]  /*2ce0*/  ISETP.GT.U32.AND P4, PT, R0, R16, PT ;  /* 0x000000100000720c */ /* 0x000fc40003f84070 */
[----:B------:R-:W-:Y:S01]  /*2cf0*/  IABS R7, R3 ;  /* 0x0000000300077213 */ /* 0x000fe20000000000 */
[----:B------:R-:W-:Y:S01]  /*2d00*/  @!P5 IMAD.IADD R17, R17, 0x1, -R0 ;  /* 0x000000011111d824 */ /* 0x000fe200078e0a00 */
[----:B------:R-:W-:Y:S01]  /*2d10*/  ISETP.GT.U32.AND P5, PT, R0, R10, PT ;  /* 0x0000000a0000720c */ /* 0x000fe20003fa4070 */
[----:B------:R0:W-:Y:S02]  /*2d20*/  STL [R1+0x140], R5 ;  /* 0x0001400501007387 */ /* 0x0001e40000100800 */
[----:B------:R-:W-:-:S04]  /*2d30*/  IMAD.HI.U32 R19, R2, R7, RZ ;  /* 0x0000000702137227 */ /* 0x000fc800078e00ff */
[----:B------:R-:W-:Y:S01]  /*2d40*/  @!P1 IMAD.IADD R11, R11, 0x1, -R0 ;  /* 0x000000010b0b9824 */ /* 0x000fe200078e0a00 */
[----:B------:R-:W-:Y:S01]  /*2d50*/  ISETP.GE.AND P1, PT, R6, RZ, PT ;  /* 0x000000ff0600720c */ /* 0x000fe20003f26270 */
[----:B------:R-:W-:Y:S02]  /*2d60*/  IMAD.MOV.U32 R6, RZ, RZ, R18 ;  /* 0x000000ffff067224 */ /* 0x000fe400078e0012 */
[----:B0-----:R-:W-:Y:S02]  /*2d70*/  IMAD.MOV.U32 R5, RZ, RZ, R15 ;  /* 0x000000ffff057224 */ /* 0x001fe400078e000f */
[--C-:B------:R-:W-:Y:S02]  /*2d80*/  @!P5 IMAD.IADD R10, R10, 0x1, -R0.reuse ;  /* 0x000000010a0ad824 */ /* 0x100fe400078e0a00 */
[----:B------:R-:W-:Y:S01]  /*2d90*/  @!P4 IMAD.IADD R16, R16, 0x1, -R0 ;  /* 0x000000011010c824 */ /* 0x000fe200078e0a00 */
[----:B------:R-:W-:Y:S01]  /*2da0*/  ISETP.GE.AND P4, PT, R4, RZ, PT ;  /* 0x000000ff0400720c */ /* 0x000fe20003f86270 */
[----:B------:R-:W-:Y:S01]  /*2db0*/  @!P0 IMAD.MOV R5, RZ, RZ, -R5 ;  /* 0x000000ffff058224 */ /* 0x000fe200078e0a05 */
[----:B------:R-:W-:Y:S01]  /*2dc0*/  ISETP.GT.U32.AND P5, PT, R0, R10, PT ;  /* 0x0000000a0000720c */ /* 0x000fe20003fa4070 */
[----:B------:R-:W-:Y:S01]  /*2dd0*/  IMAD.HI.U32 R4, R2, R6, RZ ;  /* 0x0000000602047227 */ /* 0x000fe200078e00ff */
[----:B------:R-:W-:-:S02]  /*2de0*/  ISETP.GT.U32.AND P0, PT, R0, R16, PT ;  /* 0x000000100000720c */ /* 0x000fc40003f04070 */
[----:B------:R0:W-:Y:S01]  /*2df0*/  STL [R1+0x144], R5 ;  /* 0x0001440501007387 */ /* 0x0001e20000100800 */
[----:B------:R-:W-:Y:S01]  /*2e00*/  IMAD.MOV R15, RZ, RZ, -R19 ;  /* 0x000000ffff0f7224 */ /* 0x000fe200078e0a13 */
[----:B------:R-:W-:Y:S01]  /*2e10*/  LOP3.LUT R19, R9, 0x13c, RZ, 0xfc, !PT ;  /* 0x0000013c09137812 */ /* 0x000fe200078efcff */
[----:B------:R-:W-:Y:S02]  /*2e20*/  IMAD.MOV R4, RZ, RZ, -R4 ;  /* 0x000000ffff047224 */ /* 0x000fe400078e0a04 */
[C---:B------:R-:W-:Y:S02]  /*2e30*/  IMAD R7, R0.reuse, R15, R7 ;  /* 0x0000000f00077224 */ /* 0x040fe400078e0207 */
[----:B------:R-:W-:Y:S01]  /*2e40*/  IMAD R6, R0, R4, R6 ;  /* 0x0000000400067224 */ /* 0x000fe200078e0206 */
[----:B------:R-:W-:Y:S01]  /*2e50*/  IABS R4, R19 ;  /* 0x0000001300047213 */ /* 0x000fe20000000000 */
[----:B------:R-:W-:-:S04]  /*2e60*/  IMAD.HI.U32 R18, R2, R8, RZ ;  /* 0x0000000802127227 */ /* 0x000fc800078e00ff */
[----:B0-----:R-:W-:Y:S01]  /*2e70*/  IMAD.MOV.U32 R5, RZ, RZ, R11 ;  /* 0x000000ffff057224 */ /* 0x001fe200078e000b */
[----:B------:R-:W-:Y:S01]  /*2e80*/  LOP3.LUT R11, R9, 0x138, RZ, 0xfc, !PT ;  /* 0x00000138090b7812 */ /* 0x000fe200078efcff */
[----:B------:R-:W-:Y:S01]  /*2e90*/  @!P5 IMAD.IADD R10, R10, 0x1, -R0 ;  /* 0x000000010a0ad824 */ /* 0x000fe200078e0a00 */
[C---:B------:R-:W-:Y:S01]  /*2ea0*/  ISETP.GT.U32.AND P5, PT, R0.reuse, R6, PT ;  /* 0x000000060000720c */ /* 0x040fe20003fa4070 */
[----:B------:R-:W-:Y:S01]  /*2eb0*/  @!P6 IMAD.MOV R5, RZ, RZ, -R5 ;  /* 0x000000ffff05e224 */ /* 0x000fe200078e0a05 */
[C---:B------:R-:W-:Y:S01]  /*2ec0*/  ISETP.GT.U32.AND P6, PT, R0.reuse, R7, PT ;  /* 0x000000070000720c */ /* 0x040fe20003fc4070 */
[----:B------:R-:W-:Y:S02]  /*2ed0*/  IMAD.MOV R18, RZ, RZ, -R18 ;  /* 0x000000ffff127224 */ /* 0x000fe400078e0a12 */
[----:B------:R-:W-:Y:S02]  /*2ee0*/  IMAD.MOV.U32 R13, RZ, RZ, R17 ;  /* 0x000000ffff0d7224 */ /* 0x000fe400078e0011 */
[----:B------:R-:W-:-:S02]  /*2ef0*/  IMAD R8, R0, R18, R8 ;  /* 0x0000001200087224 */ /* 0x000fc400078e0208 */
[--C-:B------:R-:W-:Y:S01]  /*2f00*/  @!P0 IMAD.IADD R16, R16, 0x1, -R0.reuse ;  /* 0x0000000110108824 */ /* 0x100fe200078e0a00 */
[----:B------:R-:W-:Y:S01]  /*2f10*/  ISETP.GE.AND P0, PT, R3, RZ, PT ;  /* 0x000000ff0300720c */ /* 0x000fe20003f06270 */
[----:B------:R-:W-:Y:S01]  /*2f20*/  @!P2 IMAD.MOV R13, RZ, RZ, -R13 ;  /* 0x000000ffff0da224 */ /* 0x000fe200078e0a0d */
[----:B------:R-:W-:Y:S01]  /*2f30*/  IABS R3, R11 ;  /* 0x0000000b00037213 */ /* 0x000fe20000000000 */
[--C-:B------:R-:W-:Y:S01]  /*2f40*/  @!P5 IMAD.IADD R6, R6, 0x1, -R0.reuse ;  /* 0x000000010606d824 */ /* 0x100fe200078e0a00 */
[----:B------:R-:W-:Y:S01]  /*2f50*/  ISETP.GT.U32.AND P2, PT, R0, R8, PT ;  /* 0x000000080000720c */ /* 0x000fe20003f44070 */
[----:B------:R-:W-:Y:S01]  /*2f60*/  @!P6 IMAD.IADD R7, R7, 0x1, -R0 ;  /* 0x000000010707e824 */ /* 0x000fe200078e0a00 */
[----:B------:R-:W-:Y:S01]  /*2f70*/  STL [R1+0x14c], R13 ;  /* 0x00014c0d01007387 */ /* 0x000fe20000100800 */
[----:B------:R-:W-:-:S03]  /*2f80*/  IMAD.HI.U32 R17, R2, R3, RZ ;  /* 0x0000000302117227 */ /* 0x000fc600078e00ff */
[----:B------:R-:W-:Y:S01]  /*2f90*/  ISETP.GT.U32.AND P5, PT, R0, R7, PT ;  /* 0x000000070000720c */ /* 0x000fe20003fa4070 */
[----:B------:R-:W-:Y:S01]  /*2fa0*/  IMAD.MOV R17, RZ, RZ, -R17 ;  /* 0x000000ffff117224 */ /* 0x000fe200078e0a11 */
[----:B------:R0:W-:Y:S01]  /*2fb0*/  STL [R1+0x158], R5 ;  /* 0x0001580501007387 */ /* 0x0001e20000100800 */
[----:B------:R-:W-:-:S04]  /*2fc0*/  IMAD.HI.U32 R15, R2, R4, RZ ;  /* 0x00000004020f7227 */ /* 0x000fc800078e00ff */
[----:B------:R-:W-:Y:S01]  /*2fd0*/  IMAD R3, R0, R17, R3 ;  /* 0x0000001100037224 */ /* 0x000fe200078e0203 */
[C---:B------:R-:W-:Y:S01]  /*2fe0*/  LOP3.LUT R17, R9.reuse, 0x12c, RZ, 0xfc, !PT ;  /* 0x0000012c09117812 */ /* 0x040fe200078efcff */
[----:B------:R-:W-:Y:S01]  /*2ff0*/  @!P2 IMAD.IADD R8, R8, 0x1, -R0 ;  /* 0x000000010808a824 */ /* 0x000fe200078e0a00 */
[----:B------:R-:W-:Y:S01]  /*3000*/  ISETP.GE.AND P2, PT, R12, RZ, PT ;  /* 0x000000ff0c00720c */ /* 0x000fe20003f46270 */
[----:B------:R-:W-:Y:S01]  /*3010*/  IMAD.MOV R15, RZ, RZ, -R15 ;  /* 0x000000ffff0f7224 */ /* 0x000fe200078e0a0f */
[----:B------:R-:W-:Y:S01]  /*3020*/  LOP3.LUT R12, R9, 0x134, RZ, 0xfc, !PT ;  /* 0x00000134090c7812 */ /* 0x000fe200078efcff */
[----:B0-----:R-:W-:Y:S01]  /*3030*/  IMAD.MOV.U32 R5, RZ, RZ, R16 ;  /* 0x000000ffff057224 */ /* 0x001fe200078e0010 */
[C---:B------:R-:W-:Y:S01]  /*3040*/  ISETP.GT.U32.AND P6, PT, R0.reuse, R8, PT ;  /* 0x000000080000720c */ /* 0x040fe20003fc4070 */
[----:B------:R-:W-:Y:S01]  /*3050*/  @!P5 IMAD.IADD R7, R7, 0x1, -R0 ;  /* 0x000000010707d824 */ /* 0x000fe200078e0a00 */
[C---:B------:R-:W-:Y:S01]  /*3060*/  ISETP.GT.U32.AND P5, PT, R0.reuse, R3, PT ;  /* 0x000000030000720c */ /* 0x040fe20003fa4070 */
[----:B------:R-:W-:Y:S01]  /*3070*/  @!P3 IMAD.MOV R5, RZ, RZ, -R5 ;  /* 0x000000ffff05b224 */ /* 0x000fe200078e0a05 */
[C---:B------:R-:W-:Y:S01]  /*3080*/  ISETP.GT.U32.AND P3, PT, R0.reuse, R6, PT ;  /* 0x000000060000720c */ /* 0x040fe20003f64070 */
[----:B------:R-:W-:Y:S01]  /*3090*/  IMAD R4, R0, R15, R4 ;  /* 0x0000000f00047224 */ /* 0x000fe200078e0204 */
[----:B------:R-:W-:Y:S01]  /*30a0*/  IABS R16, R12 ;  /* 0x0000000c00107213 */ /* 0x000fe20000000000 */
[----:B------:R-:W-:Y:S01]  /*30b0*/  @!P0 IMAD.MOV R7, RZ, RZ, -R7 ;  /* 0x000000ffff078224 */ /* 0x000fe200078e0a07 */
[----:B------:R-:W-:Y:S01]  /*30c0*/  LOP3.LUT R15, R9, 0x130, RZ, 0xfc, !PT ;  /* 0x00000130090f7812 */ /* 0x000fe200078efcff */
[----:B------:R0:W-:Y:S01]  /*30d0*/  STL [R1+0x15c], R5 ;  /* 0x00015c0501007387 */ /* 0x0001e20000100800 */
[----:B------:R-:W-:Y:S01]  /*30e0*/  ISETP.GE.AND P0, PT, R12, RZ, PT ;  /* 0x000000ff0c00720c */ /* 0x000fe20003f06270 */
[----:B------:R-:W-:Y:S01]  /*30f0*/  IMAD.HI.U32 R20, R2, R16, RZ ;  /* 0x0000001002147227 */ /* 0x000fe200078e00ff */
[----:B------:R-:W-:-:S02]  /*3100*/  IABS R18, R15 ;  /* 0x0000000f00127213 */ /* 0x000fc40000000000 */
[----:B------:R-:W-:Y:S01]  /*3110*/  LOP3.LUT R12, R9, 0x120, RZ, 0xfc, !PT ;  /* 0x00000120090c7812 */ /* 0x000fe200078efcff */
[--C-:B------:R-:W-:Y:S02]  /*3120*/  @!P5 IMAD.IADD R3, R3, 0x1, -R0.reuse ;  /* 0x000000010303d824 */ /* 0x100fe400078e0a00 */
[--C-:B------:R-:W-:Y:S01]  /*3130*/  @!P6 IMAD.IADD R8, R8, 0x1, -R0.reuse ;  /* 0x000000010808e824 */ /* 0x100fe200078e0a00 */
[----:B------:R-:W-:Y:S01]  /*3140*/  ISETP.GT.U32.AND P6, PT, R0, R4, PT ;  /* 0x000000040000720c */ /* 0x000fe20003fc4070 */
[----:B------:R-:W-:Y:S01]  /*3150*/  @!P3 IMAD.IADD R6, R6, 0x1, -R0 ;  /* 0x000000010606b824 */ /* 0x000fe200078e0a00 */
[----:B------:R-:W-:Y:S01]  /*3160*/  ISETP.GE.AND P3, PT, R19, RZ, PT ;  /* 0x000000ff1300720c */ /* 0x000fe20003f66270 */
[----:B------:R-:W-:Y:S01]  /*3170*/  IMAD.MOV R19, RZ, RZ, -R20 ;  /* 0x000000ffff137224 */ /* 0x000fe200078e0a14 */
[----:B------:R-:W-:Y:S01]  /*3180*/  ISETP.GT.U32.AND P5, PT, R0, R3, PT ;  /* 0x000000030000720c */ /* 0x000fe20003fa4070 */
[----:B------:R-:W-:Y:S01]  /*3190*/  IMAD.HI.U32 R21, R2, R18, RZ ;  /* 0x0000001202157227 */ /* 0x000fe200078e00ff */
[----:B------:R-:W-:-:S03]  /*31a0*/  IABS R20, R17 ;  /* 0x0000001100147213 */ /* 0x000fc60000000000 */
[C---:B------:R-:W-:Y:S02]  /*31b0*/  IMAD R16, R0.reuse, R19, R16 ;  /* 0x0000001300107224 */ /* 0x040fe400078e0210 */
[----:B0-----:R-:W-:Y:S02]  /*31c0*/  IMAD.MOV.U32 R5, RZ, RZ, R10 ;  /* 0x000000ffff057224 */ /* 0x001fe400078e000a */
[----:B------:R-:W-:Y:S02]  /*31d0*/  IMAD.MOV R21, RZ, RZ, -R21 ;  /* 0x000000ffff157224 */ /* 0x000fe400078e0a15 */
[----:B------:R-:W-:Y:S02]  /*31e0*/  @!P1 IMAD.MOV R5, RZ, RZ, -R5 ;  /* 0x000000ffff059224 */ /* 0x000fe400078e0a05 */
[----:B------:R-:W-:Y:S01]  /*31f0*/  @!P4 IMAD.MOV R8, RZ, RZ, -R8 ;  /* 0x000000ffff08c224 */ /* 0x000fe200078e0a08 */
[C---:B------:R-:W-:Y:S01]  /*3200*/  ISETP.GT.U32.AND P4, PT, R0.reuse, R16, PT ;  /* 0x000000100000720c */ /* 0x040fe20003f84070 */
[----:B------:R-:W-:Y:S01]  /*3210*/  IMAD R18, R0, R21, R18 ;  /* 0x0000001500127224 */ /* 0x000fe200078e0212 */
[----:B------:R0:W-:Y:S01]  /*3220*/  STL [R1+0x164], R5 ;  /* 0x0001640501007387 */ /* 0x0001e20000100800 */
[--C-:B------:R-:W-:Y:S01]  /*3230*/  @!P6 IMAD.IADD R4, R4, 0x1, -R0.reuse ;  /* 0x000000010404e824 */ /* 0x100fe200078e0a00 */
[----:B------:R-:W-:Y:S01]  /*3240*/  ISETP.GE.AND P6, PT, R11, RZ, PT ;  /* 0x000000ff0b00720c */ /* 0x000fe20003fc6270 */
[----:B------:R-:W-:Y:S01]  /*3250*/  @!P5 IMAD.IADD R3, R3, 0x1, -R0 ;  /* 0x000000010303d824 */ /* 0x000fe200078e0a00 */
[----:B------:R-:W-:Y:S01]  /*3260*/  STL [R1+0x168], R8 ;  /* 0x0001680801007387 */ /* 0x000fe20000100800 */
[----:B------:R-:W-:-:S02]  /*3270*/  ISETP.GT.U32.AND P5, PT, R0, R18, PT ;  /* 0x000000120000720c */ /* 0x000fc40003fa4070 */
[----:B------:R-:W-:Y:S01]  /*3280*/  ISETP.GT.U32.AND P1, PT, R0, R4, PT ;  /* 0x000000040000720c */ /* 0x000fe20003f24070 */
[----:B------:R1:W-:Y:S01]  /*3290*/  STL [R1+0x170], R7 ;  /* 0x0001700701007387 */ /* 0x0003e20000100800 */
[----:B0-----:R-:W-:Y:S01]  /*32a0*/  IMAD.MOV.U32 R5, RZ, RZ, R6 ;  /* 0x000000ffff057224 */ /* 0x001fe200078e0006 */
[----:B------:R-:W-:Y:S01]  /*32b0*/  LOP3.LUT R6, R9, 0x128, RZ, 0xfc, !PT ;  /* 0x0000012809067812 */ /* 0x000fe200078efcff */
[----:B------:R-:W-:Y:S02]  /*32c0*/  @!P4 IMAD.IADD R16, R16, 0x1, -R0 ;  /* 0x000000011010c824 */ /* 0x000fe400078e0a00 */
[----:B------:R-:W-:Y:S01]  /*32d0*/  @!P2 IMAD.MOV R5, RZ, RZ, -R5 ;  /* 0x000000ffff05a224 */ /* 0x000fe200078e0a05 */
[----:B------:R-:W-:Y:S02]  /*32e0*/  IABS R11, R6 ;  /* 0x00000006000b7213 */ /* 0x000fe40000000000 */
[----:B------:R-:W-:Y:S01]  /*32f0*/  ISETP.GT.U32.AND P4, PT, R0, R16, PT ;  /* 0x000000100000720c */ /* 0x000fe20003f84070 */
[----:B-1----:R-:W-:Y:S01]  /*3300*/  IMAD.HI.U32 R7, R2, R20, RZ ;  /* 0x0000001402077227 */ /* 0x002fe200078e00ff */
[----:B------:R0:W-:Y:S01]  /*3310*/  STL [R1+0x174], R5 ;  /* 0x0001740501007387 */ /* 0x0001e20000100800 */
[----:B------:R-:W-:-:S02]  /*3320*/  ISETP.GE.AND P2, PT, R15, RZ, PT ;  /* 0x000000ff0f00720c */ /* 0x000fc40003f46270 */
[----:B------:R-:W-:Y:S02]  /*3330*/  IMAD.MOV R7, RZ, RZ, -R7 ;  /* 0x000000ffff077224 */ /* 0x000fe400078e0a07 */
[----:B------:R-:W-:Y:S02]  /*3340*/  @!P5 IMAD.IADD R18, R18, 0x1, -R0 ;  /* 0x000000011212d824 */ /* 0x000fe400078e0a00 */
[----:B------:R-:W-:Y:S02]  /*3350*/  IMAD R7, R0, R7, R20 ;  /* 0x0000000700077224 */ /* 0x000fe400078e0214 */
[----:B------:R-:W-:Y:S01]  /*3360*/  @!P1 IMAD.IADD R4, R4, 0x1, -R0 ;  /* 0x0000000104049824 */ /* 0x000fe200078e0a00 */
[C---:B------:R-:W-:Y:S01]  /*3370*/  ISETP.GT.U32.AND P5, PT, R0.reuse, R18, PT ;  /* 0x000000120000720c */ /* 0x040fe20003fa4070 */
[----:B0-----:R-:W-:Y:S01]  /*3380*/  IMAD.MOV.U32 R5, RZ, RZ, R3 ;  /* 0x000000ffff057224 */ /* 0x001fe200078e0003 */
[----:B------:R-:W-:Y:S01]  /*3390*/  ISETP.GE.AND P1, PT, R17, RZ, PT ;  /* 0x000000ff1100720c */ /* 0x000fe20003f26270 */
[----:B------:R-:W-:Y:S01]  /*33a0*/  IMAD.MOV.U32 R8, RZ, RZ, R4 ;  /* 0x000000ffff087224 */ /* 0x000fe200078e0004 */
[C---:B------:R-:W-:Y:S01]  /*33b0*/  LOP3.LUT R4, R9.reuse, 0x124, RZ, 0xfc, !PT ;  /* 0x0000012409047812 */ /* 0x040fe200078efcff */
[----:B------:R-:W-:Y:S01]  /*33c0*/  @!P6 IMAD.MOV R5, RZ, RZ, -R5 ;  /* 0x000000ffff05e224 */ /* 0x000fe200078e0a05 */
[----:B------:R-:W-:Y:S01]  /*33d0*/  ISETP.GT.U32.AND P6, PT, R0, R7, PT ;  /* 0x000000070000720c */ /* 0x000fe20003fc4070 */
[----:B------:R-:W-:Y:S01]  /*33e0*/  IMAD.HI.U32 R3, R2, R11, RZ ;  /* 0x0000000b02037227 */ /* 0x000fe200078e00ff */
[----:B------:R-:W-:-:S03]  /*33f0*/  LOP3.LUT R17, R9, 0x118, RZ, 0xfc, !PT ;  /* 0x0000011809117812 */ /* 0x000fc600078efcff */
[----:B------:R-:W-:Y:S01]  /*3400*/  @!P3 IMAD.MOV R8, RZ, RZ, -R8 ;  /* 0x000000ffff08b224 */ /* 0x000fe200078e0a08 */
[----:B------:R-:W-:Y:S01]  /*3410*/  ISETP.GE.AND P3, PT, R6, RZ, PT ;  /* 0x000000ff0600720c */ /* 0x000fe20003f66270 */
[----:B------:R-:W-:Y:S01]  /*3420*/  IMAD.MOV R3, RZ, RZ, -R3 ;  /* 0x000000ffff037224 */ /* 0x000fe200078e0a03 */
[----:B------:R-:W-:Y:S01]  /*3430*/  IABS R6, R4 ;  /* 0x0000000400067213 */ /* 0x000fe20000000000 */
[--C-:B------:R-:W-:Y:S01]  /*3440*/  @!P4 IMAD.IADD R16, R16, 0x1, -R0.reuse ;  /* 0x000000011010c824 */ /* 0x100fe200078e0a00 */
[----:B------:R0:W-:Y:S01]  /*3450*/  STL [R1+0x17c], R8 ;  /* 0x00017c0801007387 */ /* 0x0001e20000100800 */
[----:B------:R-:W-:Y:S01]  /*3460*/  IMAD R11, R0, R3, R11 ;  /* 0x00000003000b7224 */ /* 0x000fe200078e020b */
[----:B------:R-:W-:Y:S01]  /*3470*/  ISETP.GE.AND P4, PT, R4, RZ, PT ;  /* 0x000000ff0400720c */ /* 0x000fe20003f86270 */
[--C-:B------:R-:W-:Y:S01]  /*3480*/  @!P6 IMAD.IADD R7, R7, 0x1, -R0.reuse ;  /* 0x000000010707e824 */ /* 0x100fe200078e0a00 */
[----:B------:R1:W-:Y:S01]  /*3490*/  STL [R1+0x150], R5 ;  /* 0x0001500501007387 */ /* 0x0003e20000100800 */
[----:B------:R-:W-:Y:S01]  /*34a0*/  @!P5 IMAD.IADD R18, R18, 0x1, -R0 ;  /* 0x000000011212d824 */ /* 0x000fe200078e0a00 */
[----:B------:R-:W-:Y:S01]  /*34b0*/  ISETP.GT.U32.AND P5, PT, R0, R11, PT ;  /* 0x0000000b0000720c */ /* 0x000fe20003fa4070 */
[----:B------:R-:W-:Y:S01]  /*34c0*/  IMAD.HI.U32 R10, R2, R6, RZ ;  /* 0x00000006020a7227 */ /* 0x000fe200078e00ff */
[----:B------:R-:W-:-:S02]  /*34d0*/  ISETP.GT.U32.AND P6, PT, R0, R7, PT ;  /* 0x000000070000720c */ /* 0x000fc40003fc4070 */
[----:B0-----:R-:W-:Y:S01]  /*34e0*/  IABS R8, R12 ;  /* 0x0000000c00087213 */ /* 0x001fe20000000000 */
[----:B------:R-:W-:Y:S01]  /*34f0*/  IMAD.MOV R10, RZ, RZ, -R10 ;  /* 0x000000ffff0a7224 */ /* 0x000fe200078e0a0a */
[----:B------:R-:W-:Y:S01]  /*3500*/  LOP3.LUT R4, R9, 0x11c, RZ, 0xfc, !PT ;  /* 0x0000011c09047812 */ /* 0x000fe200078efcff */
[----:B-1----:R-:W-:Y:S02]  /*3510*/  IMAD.MOV.U32 R5, RZ, RZ, R16 ;  /* 0x000000ffff057224 */ /* 0x002fe400078e0010 */
[----:B------:R-:W-:Y:S01]  /*3520*/  IMAD.HI.U32 R15, R2, R8, RZ ;  /* 0x00000008020f7227 */ /* 0x000fe200078e00ff */
[----:B------:R-:W-:-:S03]  /*3530*/  IABS R3, R4 ;  /* 0x0000000400037213 */ /* 0x000fc60000000000 */
[----:B------:R-:W-:Y:S01]  /*3540*/  @!P0 IMAD.MOV R5, RZ, RZ, -R5 ;  /* 0x000000ffff058224 */ /* 0x000fe200078e0a05 */
[----:B------:R-:W-:Y:S01]  /*3550*/  ISETP.GE.AND P0, PT, R12, RZ, PT ;  /* 0x000000ff0c00720c */ /* 0x000fe20003f06270 */
[----:B------:R-:W-:Y:S02]  /*3560*/  IMAD.MOV R15, RZ, RZ, -R15 ;  /* 0x000000ffff0f7224 */ /* 0x000fe400078e0a0f */
[C---:B------:R-:W-:Y:S01]  /*3570*/  IMAD R6, R0.reuse, R10, R6 ;  /* 0x0000000a00067224 */ /* 0x040fe200078e0206 */
[----:B------:R0:W-:Y:S01]  /*3580*/  STL [R1+0x154], R5 ;  /* 0x0001540501007387 */ /* 0x0001e20000100800 */
[--C-:B------:R-:W-:Y:S01]  /*3590*/  @!P6 IMAD.IADD R7, R7, 0x1, -R0.reuse ;  /* 0x000000010707e824 */ /* 0x100fe200078e0a00 */
[----:B------:R-:W-:Y:S01]  /*35a0*/  IABS R10, R17 ;  /* 0x00000011000a7213 */ /* 0x000fe20000000000 */
[----:B------:R-:W-:Y:S01]  /*35b0*/  @!P5 IMAD.IADD R11, R11, 0x1, -R0 ;  /* 0x000000010b0bd824 */ /* 0x000fe200078e0a00 */
[----:B------:R-:W-:-:S03]  /*35c0*/  ISETP.GT.U32.AND P6, PT, R0, R6, PT ;  /* 0x000000060000720c */ /* 0x000fc60003fc4070 */
[----:B------:R-:W-:Y:S01]  /*35d0*/  IMAD.HI.U32 R12, R2, R10, RZ ;  /* 0x0000000a020c7227 */ /* 0x000fe200078e00ff */
[----:B------:R-:W-:-:S03]  /*35e0*/  ISETP.GT.U32.AND P5, PT, R0, R11, PT ;  /* 0x0000000b0000720c */ /* 0x000fc60003fa4070 */
[----:B0-----:R-:W-:Y:S01]  /*35f0*/  IMAD.MOV.U32 R5, RZ, RZ, R18 ;  /* 0x000000ffff057224 */ /* 0x001fe200078e0012 */
[----:B------:R-:W-:Y:S01]  /*3600*/  LOP3.LUT R18, R9, 0x108, RZ, 0xfc, !PT ;  /* 0x0000010809127812 */ /* 0x000fe200078efcff */
[----:B------:R-:W-:Y:S02]  /*3610*/  IMAD.MOV R12, RZ, RZ, -R12 ;  /* 0x000000ffff0c7224 */ /* 0x000fe400078e0a0c */
[----:B------:R-:W-:Y:S01]  /*3620*/  @!P2 IMAD.MOV R5, RZ, RZ, -R5 ;  /* 0x000000ffff05a224 */ /* 0x000fe200078e0a05 */
[----:B------:R-:W-:Y:S01]  /*3630*/  ISETP.GE.AND P2, PT, R4, RZ, PT ;  /* 0x000000ff0400720c */ /* 0x000fe20003f46270 */
[----:B------:R-:W-:Y:S02]  /*3640*/  IMAD R4, R0, R15, R8 ;  /* 0x0000000f00047224 */ /* 0x000fe400078e0208 */
[----:B------:R-:W-:Y:S01]  /*3650*/  IMAD.HI.U32 R8, R2, R3, RZ ;  /* 0x0000000302087227 */ /* 0x000fe200078e00ff */
[----:B------:R0:W-:Y:S03]  /*3660*/  STL [R1+0x194], R5 ;  /* 0x0001940501007387 */ /* 0x0001e60000100800 */
[----:B------:R-:W-:-:S02]  /*3670*/  @!P6 IMAD.IADD R6, R6, 0x1, -R0 ;  /* 0x000000010606e824 */ /* 0x000fc400078e0a00 */
[----:B------:R-:W-:Y:S02]  /*3680*/  @!P5 IMAD.IADD R11, R11, 0x1, -R0 ;  /* 0x000000010b0bd824 */ /* 0x000fe400078e0a00 */
[C---:B------:R-:W-:Y:S01]  /*3690*/  IMAD R10, R0.reuse, R12, R10 ;  /* 0x0000000c000a7224 */ /* 0x040fe200078e020a */
[C---:B------:R-:W-:Y:S01]  /*36a0*/  ISETP.GT.U32.AND P6, PT, R0.reuse, R6, PT ;  /* 0x000000060000720c */ /* 0x040fe20003fc4070 */
[----:B0-----:R-:W-:Y:S01]  /*36b0*/  IMAD.MOV.U32 R5, RZ, RZ, R7 ;  /* 0x000000ffff057224 */ /* 0x001fe200078e0007 */
[C---:B------:R-:W-:Y:S01]  /*36c0*/  LOP3.LUT R12, R9.reuse, 0x104, RZ, 0xfc, !PT ;  /* 0x00000104090c7812 */ /* 0x040fe200078efcff */
[----:B------:R-:W-:Y:S01]  /*36d0*/  IMAD.MOV R7, RZ, RZ, -R8 ;  /* 0x000000ffff077224 */ /* 0x000fe200078e0a08 */
[----:B------:R-:W-:Y:S01]  /*36e0*/  LOP3.LUT R8, R9, 0x114, RZ, 0xfc, !PT ;  /* 0x0000011409087812 */ /* 0x000fe200078efcff */
[----:B------:R-:W-:Y:S01]  /*36f0*/  @!P1 IMAD.MOV R5, RZ, RZ, -R5 ;  /* 0x000000ffff059224 */ /* 0x000fe200078e0a05 */
[C---:B------:R-:W-:Y:S01]  /*3700*/  ISETP.GT.U32.AND P1, PT, R0.reuse, R4, PT ;  /* 0x000000040000720c */ /* 0x040fe20003f24070 */
[----:B------:R-:W-:Y:S01]  /*3710*/  IMAD R7, R0, R7, R3 ;  /* 0x0000000700077224 */ /* 0x000fe200078e0203 */
[----:B------:R-:W-:-:S02]  /*3720*/  IABS R16, R8 ;  /* 0x0000000800107213 */ /* 0x000fc40000000000 */
[C---:B------:R-:W-:Y:S01]  /*3730*/  LOP3.LUT R3, R9.reuse, 0x110, RZ, 0xfc, !PT ;  /* 0x0000011009037812 */ /* 0x040fe200078efcff */
[----:B------:R0:W-:Y:S01]  /*3740*/  STL [R1+0x1ac], R5 ;  /* 0x0001ac0501007387 */ /* 0x0001e20000100800 */
[----:B------:R-:W-:Y:S01]  /*3750*/  ISETP.GT.U32.AND P5, PT, R0, R7, PT ;  /* 0x000000070000720c */ /* 0x000fe20003fa4070 */
[----:B------:R-:W-:Y:S01]  /*3760*/  @!P6 IMAD.IADD R6, R6, 0x1, -R0 ;  /* 0x000000010606e824 */ /* 0x000fe200078e0a00 */
[----:B------:R-:W-:Y:S02]  /*3770*/  IABS R15, R3 ;  /* 0x00000003000f7213 */ /* 0x000fe40000000000 */
[----:B------:R-:W-:Y:S01]  /*3780*/  ISETP.GE.AND P6, PT, R8, RZ, PT ;  /* 0x000000ff0800720c */ /* 0x000fe20003fc6270 */
[----:B------:R-:W-:Y:S01]  /*3790*/  IMAD.MOV.U32 R13, RZ, RZ, R6 ;  /* 0x000000ffff0d7224 */ /* 0x000fe200078e0006 */
[----:B------:R-:W-:Y:S01]  /*37a0*/  LOP3.LUT R6, R9, 0x10c, RZ, 0xfc, !PT ;  /* 0x0000010c09067812 */ /* 0x000fe200078efcff */
[----:B------:R-:W-:Y:S02]  /*37b0*/  @!P1 IMAD.IADD R4, R4, 0x1, -R0 ;  /* 0x0000000104049824 */ /* 0x000fe400078e0a00 */
[----:B0-----:R-:W-:-:S02]  /*37c0*/  IMAD.MOV.U32 R5, RZ, RZ, R11 ;  /* 0x000000ffff057224 */ /* 0x001fc400078e000b */
[----:B------:R-:W-:Y:S01]  /*37d0*/  IMAD.HI.U32 R11, R2, R16, RZ ;  /* 0x00000010020b7227 */ /* 0x000fe200078e00ff */
[----:B------:R-:W-:-:S03]  /*37e0*/  ISETP.GT.U32.AND P1, PT, R0, R4, PT ;  /* 0x000000040000720c */ /* 0x000fc60003f24070 */
[----:B------:R-:W-:Y:S02]  /*37f0*/  @!P5 IMAD.IADD R7, R7, 0x1, -R0 ;  /* 0x000000010707d824 */ /* 0x000fe400078e0a00 */
[----:B------:R-:W-:Y:S01]  /*3800*/  @!P3 IMAD.MOV R5, RZ, RZ, -R5 ;  /* 0x000000ffff05b224 */ /* 0x000fe200078e0a05 */
[----:B------:R-:W-:Y:S01]  /*3810*/  ISETP.GE.AND P3, PT, R17, RZ, PT ;  /* 0x000000ff1100720c */ /* 0x000fe20003f66270 */
[----:B------:R-:W-:Y:S01]  /*3820*/  IMAD.MOV R11, RZ, RZ, -R11 ;  /* 0x000000ffff0b7224 */ /* 0x000fe200078e0a0b */
[----:B------:R-:W-:Y:S01]  /*3830*/  ISETP.GT.U32.AND P5, PT, R0, R7, PT ;  /* 0x000000070000720c */ /* 0x000fe20003fa4070 */
[----:B------:R-:W-:Y:S01]  /*3840*/  IMAD.HI.U32 R17, R2, R15, RZ ;  /* 0x0000000f02117227 */ /* 0x000fe200078e00ff */
[----:B------:R0:W-:Y:S03]  /*3850*/  STL [R1+0x1a8], R5 ;  /* 0x0001a80501007387 */ /* 0x0001e60000100800 */
[----:B------:R-:W-:-:S02]  /*3860*/  IMAD R16, R0, R11, R16 ;  /* 0x0000000b00107224 */ /* 0x000fc400078e0210 */
[--C-:B------:R-:W-:Y:S01]  /*3870*/  @!P1 IMAD.IADD R4, R4, 0x1, -R0.reuse ;  /* 0x0000000104049824 */ /* 0x100fe200078e0a00 */
[C---:B------:R-:W-:Y:S01]  /*3880*/  ISETP.GT.U32.AND P1, PT, R0.reuse, R10, PT ;  /* 0x0000000a0000720c */ /* 0x040fe20003f24070 */
[----:B------:R-:W-:Y:S02]  /*3890*/  IMAD.MOV R8, RZ, RZ, -R17 ;  /* 0x000000ffff087224 */ /* 0x000fe400078e0a11 */
[----:B------:R-:W-:Y:S01]  /*38a0*/  @!P4 IMAD.MOV R13, RZ, RZ, -R13 ;  /* 0x000000ffff0dc224 */ /* 0x000fe200078e0a0d */
[C---:B------:R-:W-:Y:S01]  /*38b0*/  ISETP.GT.U32.AND P4, PT, R0.reuse, R16, PT ;  /* 0x000000100000720c */ /* 0x040fe20003f84070 */
[C---:B------:R-:W-:Y:S01]  /*38c0*/  IMAD R15, R0.reuse, R8, R15 ;  /* 0x00000008000f7224 */ /* 0x040fe200078e020f */
[----:B------:R-:W-:Y:S01]  /*38d0*/  IABS R8, R12 ;  /* 0x0000000c00087213 */ /* 0x000fe20000000000 */
[----:B------:R-:W-:Y:S01]  /*38e0*/  @!P5 IMAD.IADD R7, R7, 0x1, -R0 ;  /* 0x000000010707d824 */ /* 0x000fe200078e0a00 */
[----:B------:R-:W-:Y:S01]  /*38f0*/  STL [R1+0x198], R13 ;  /* 0x0001980d01007387 */ /* 0x000fe20000100800 */
[----:B0-----:R-:W-:Y:S01]  /*3900*/  IMAD.MOV.U32 R5, RZ, RZ, R4 ;  /* 0x000000ffff057224 */ /* 0x001fe200078e0004 */
[----:B------:R-:W-:Y:S01]  /*3910*/  ISETP.GT.U32.AND P5, PT, R0, R15, PT ;  /* 0x0000000f0000720c */ /* 0x000fe20003fa4070 */
[----:B------:R-:W-:Y:S01]  /*3920*/  IMAD.HI.U32 R11, R2, R8, RZ ;  /* 0x00000008020b7227 */ /* 0x000fe200078e00ff */
[----:B------:R-:W-:-:S03]  /*3930*/  IABS R4, R6 ;  /* 0x0000000600047213 */ /* 0x000fc60000000000 */
[--C-:B------:R-:W-:Y:S01]  /*3940*/  @!P1 IMAD.IADD R10, R10, 0x1, -R0.reuse ;  /* 0x000000010a0a9824 */ /* 0x100fe200078e0a00 */
[----:B------:R-:W-:Y:S01]  /*3950*/  ISETP.GE.AND P1, PT, R6, RZ, PT ;  /* 0x000000ff0600720c */ /* 0x000fe20003f26270 */
[----:B------:R-:W-:Y:S02]  /*3960*/  @!P4 IMAD.IADD R16, R16, 0x1, -R0 ;  /* 0x000000011010c824 */ /* 0x000fe400078e0a00 */
[----:B------:R-:W-:Y:S01]  /*3970*/  @!P0 IMAD.MOV R5, RZ, RZ, -R5 ;  /* 0x000000ffff058224 */ /* 0x000fe200078e0a05 */
[----:B------:R-:W-:Y:S01]  /*3980*/  ISETP.GT.U32.AND P4, PT, R0, R10, PT ;  /* 0x0000000a0000720c */ /* 0x000fe20003f84070 */
[----:B------:R-:W-:Y:S01]  /*3990*/  IMAD.HI.U32 R6, R2, R4, RZ ;  /* 0x0000000402067227 */ /* 0x000fe200078e00ff */
[----:B------:R-:W-:Y:S02]  /*39a0*/  ISETP.GE.AND P0, PT, R3, RZ, PT ;  /* 0x000000ff0300720c */ /* 0x000fe40003f06270 */
[----:B------:R-:W-:Y:S01]  /*39b0*/  IABS R3, R18 ;  /* 0x0000001200037213 */ /* 0x000fe20000000000 */
[----:B------:R0:W-:Y:S01]  /*39c0*/  STL [R1+0x1a0], R5 ;  /* 0x0001a00501007387 */ /* 0x0001e20000100800 */
[----:B------:R-:W-:-:S02]  /*39d0*/  IMAD.MOV R6, RZ, RZ, -R6 ;  /* 0x000000ffff067224 */ /* 0x000fc400078e0a06 */
[----:B------:R-:W-:Y:S01]  /*39e0*/  @!P5 IMAD.IADD R15, R15, 0x1, -R0 ;  /* 0x000000010f0fd824 */ /* 0x000fe200078e0a00 */
[C---:B------:R-:W-:Y:S01]  /*39f0*/  ISETP.GT.U32.AND P5, PT, R0.reuse, R16, PT ;  /* 0x000000100000720c */ /* 0x040fe20003fa4070 */
[----:B------:R-:W-:Y:S01]  /*3a00*/  IMAD R4, R0, R6, R4 ;  /* 0x0000000600047224 */ /* 0x000fe200078e0204 */
[----:B------:R-:W-:Y:S01]  /*3a10*/  LOP3.LUT R6, R9, 0x100, RZ, 0xfc, !PT ;  /* 0x0000010009067812 */ /* 0x000fe200078efcff */
[----:B------:R-:W-:Y:S02]  /*3a20*/  IMAD.MOV R11, RZ, RZ, -R11 ;  /* 0x000000ffff0b7224 */ /* 0x000fe400078e0a0b */
[----:B------:R-:W-:Y:S01]  /*3a30*/  @!P4 IMAD.IADD R10, R10, 0x1, -R0 ;  /* 0x000000010a0ac824 */ /* 0x000fe200078e0a00 */
[----:B------:R-:W-:Y:S01]  /*3a40*/  ISETP.GT.U32.AND P4, PT, R0, R4, PT ;  /* 0x000000040000720c */ /* 0x000fe20003f84070 */
[----:B0-----:R-:W-:Y:S01]  /*3a50*/  IMAD.MOV.U32 R5, RZ, RZ, R7 ;  /* 0x000000ffff057224 */ /* 0x001fe200078e0007 */
[----:B------:R-:W-:Y:S01]  /*3a60*/  IABS R17, R6 ;  /* 0x0000000600117213 */ /* 0x000fe20000000000 */
[----:B------:R-:W-:-:S04]  /*3a70*/  IMAD.HI.U32 R7, R2, R3, RZ ;  /* 0x0000000302077227 */ /* 0x000fc800078e00ff */
[----:B------:R-:W-:Y:S02]  /*3a80*/  IMAD.MOV R7, RZ, RZ, -R7 ;  /* 0x000000ffff077224 */ /* 0x000fe400078e0a07 */
[--C-:B------:R-:W-:Y:S02]  /*3a90*/  @!P5 IMAD.IADD R16, R16, 0x1, -R0.reuse ;  /* 0x000000011010d824 */ /* 0x100fe400078e0a00 */
[C---:B------:R-:W-:Y:S01]  /*3aa0*/  IMAD R3, R0.reuse, R7, R3 ;  /* 0x0000000700037224 */ /* 0x040fe200078e0203 */
[----:B------:R-:W-:Y:S01]  /*3ab0*/  LOP3.LUT R7, R9, 0xfc, RZ, 0xfc, !PT ;  /* 0x000000fc09077812 */ /* 0x000fe200078efcff */
[----:B------:R-:W-:Y:S01]  /*3ac0*/  @!P2 IMAD.MOV R5, RZ, RZ, -R5 ;  /* 0x000000ffff05a224 */ /* 0x000fe200078e0a05 */
[----:B------:R-:W-:Y:S01]  /*3ad0*/  ISETP.GT.U32.AND P2, PT, R0, R15, PT ;  /* 0x0000000f0000720c */ /* 0x000fe20003f44070 */
[----:B------:R-:W-:Y:S01]  /*3ae0*/  @!P4 IMAD.IADD R4, R4, 0x1, -R0 ;  /* 0x000000010404c824 */ /* 0x000fe200078e0a00 */
[C---:B------:R-:W-:Y:S01]  /*3af0*/  ISETP.GT.U32.AND P5, PT, R0.reuse, R3, PT ;  /* 0x000000030000720c */ /* 0x040fe20003fa4070 */
[C---:B------:R-:W-:Y:S01]  /*3b00*/  IMAD R8, R0.reuse, R11, R8 ;  /* 0x0000000b00087224 */ /* 0x040fe200078e0208 */
[----:B------:R0:W-:Y:S01]  /*3b10*/  STL [R1+0x1a4], R5 ;  /* 0x0001a40501007387 */ /* 0x0001e20000100800 */
[----:B------:R-:W-:Y:S01]  /*3b20*/  IMAD.MOV.U32 R13, RZ, RZ, R16 ;  /* 0x000000ffff0d7224 */ /* 0x000fe200078e0010 */
[----:B------:R-:W-:-:S02]  /*3b30*/  ISETP.GT.U32.AND P4, PT, R0, R4, PT ;  /* 0x000000040000720c */ /* 0x000fc40003f84070 */
[----:B------:R-:W-:Y:S01]  /*3b40*/  IABS R19, R7 ;  /* 0x0000000700137213 */ /* 0x000fe20000000000 */
[----:B------:R-:W-:Y:S01]  /*3b50*/  @!P6 IMAD.MOV R13, RZ, RZ, -R13 ;  /* 0x000000ffff0de224 */ /* 0x000fe200078e0a0d */
[----:B------:R-:W-:Y:S02]  /*3b60*/  ISETP.GT.U32.AND P6, PT, R0, R8, PT ;  /* 0x000000080000720c */ /* 0x000fe40003fc4070 */
[----:B------:R-:W-:Y:S01]  /*3b70*/  LOP3.LUT R16, R9, 0xe8, RZ, 0xfc, !PT ;  /* 0x000000e809107812 */ /* 0x000fe200078efcff */
[----:B------:R-:W-:Y:S01]  /*3b80*/  @!P2 IMAD.IADD R15, R15, 0x1, -R0 ;  /* 0x000000010f0fa824 */ /* 0x000fe200078e0a00 */
[----:B------:R-:W-:Y:S01]  /*3b90*/  ISETP.GE.AND P2, PT, R18, RZ, PT ;  /* 0x000000ff1200720c */ /* 0x000fe20003f46270 */
[----:B0-----:R-:W-:Y:S02]  /*3ba0*/  IMAD.MOV.U32 R5, RZ, RZ, R10 ;  /* 0x000000ffff057224 */ /* 0x001fe400078e000a */
[----:B------:R-:W-:Y:S02]  /*3bb0*/  @!P5 IMAD.IADD R3, R3, 0x1, -R0 ;  /* 0x000000010303d824 */ /* 0x000fe400078e0a00 */
[----:B------:R-:W-:Y:S01]  /*3bc0*/  IMAD.MOV.U32 R10, RZ, RZ, R17 ;  /* 0x000000ffff0a7224 */ /* 0x000fe200078e0011 */
[----:B------:R-:W-:Y:S01]  /*3bd0*/  LOP3.LUT R17, R9, 0xe0, RZ, 0xfc, !PT ;  /* 0x000000e009117812 */ /* 0x000fe200078efcff */
[----:B------:R-:W-:Y:S01]  /*3be0*/  @!P3 IMAD.MOV R5, RZ, RZ, -R5 ;  /* 0x000000ffff05b224 */ /* 0x000fe200078e0a05 */
[----:B------:R-:W-:Y:S01]  /*3bf0*/  ISETP.GE.AND P3, PT, R12, RZ, PT ;  /* 0x000000ff0c00720c */ /* 0x000fe20003f66270 */
[----:B------:R-:W-:Y:S01]  /*3c00*/  IMAD.HI.U32 R12, R2, R10, RZ ;  /* 0x0000000a020c7227 */ /* 0x000fe200078e00ff */
[----:B------:R-:W-:-:S02]  /*3c10*/  ISETP.GT.U32.AND P5, PT, R0, R3, PT ;  /* 0x000000030000720c */ /* 0x000fc40003fa4070 */
[----:B------:R0:W-:Y:S01]  /*3c20*/  STL [R1+0x19c], R5 ;  /* 0x00019c0501007387 */ /* 0x0001e20000100800 */
[----:B------:R-:W-:Y:S02]  /*3c30*/  IMAD.MOV R12, RZ, RZ, -R12 ;  /* 0x000000ffff0c7224 */ /* 0x000fe400078e0a0c */
[----:B------:R-:W-:Y:S01]  /*3c40*/  @!P4 IMAD.IADD R4, R4, 0x1, -R0 ;  /* 0x000000010404c824 */ /* 0x000fe200078e0a00 */
[----:B------:R-:W-:Y:S01]  /*3c50*/  ISETP.GE.AND P4, PT, R7, RZ, PT ;  /* 0x000000ff0700720c */ /* 0x000fe20003f86270 */
[----:B------:R-:W-:Y:S01]  /*3c60*/  IMAD R7, R0, R12, R10 ;  /* 0x0000000c00077224 */ /* 0x000fe200078e020a */
[----:B------:R-:W-:Y:S01]  /*3c70*/  STL [R1+0x160], R13 ;  /* 0x0001600d01007387 */ /* 0x000fe20000100800 */
[----:B------:R-:W-:Y:S01]  /*3c80*/  IMAD.HI.U32 R11, R2, R19, RZ ;  /* 0x00000013020b7227 */ /* 0x000fe200078e00ff */
[----:B------:R-:W-:-:S03]  /*3c90*/  LOP3.LUT R10, R9, 0xf4, RZ, 0xfc, !PT ;  /* 0x000000f4090a7812 */ /* 0x000fc600078efcff */
[----:B0-----:R-:W-:Y:S01]  /*3ca0*/  IMAD.MOV.U32 R5, RZ, RZ, R15 ;  /* 0x000000ffff057224 */ /* 0x001fe200078e000f */
[----:B------:R-:W-:Y:S01]  /*3cb0*/  IABS R18, R10 ;  /* 0x0000000a00127213 */ /* 0x000fe20000000000 */
[--C-:B------:R-:W-:Y:S01]  /*3cc0*/  @!P5 IMAD.IADD R3, R3, 0x1, -R0.reuse ;  /* 0x000000010303d824 */ /* 0x100fe200078e0a00 */
[----:B------:R-:W-:Y:S01]  /*3cd0*/  ISETP.GT.U32.AND P5, PT, R0, R7, PT ;  /* 0x000000070000720c */ /* 0x000fe20003fa4070 */
[----:B------:R-:W-:Y:S01]  /*3ce0*/  @!P0 IMAD.MOV R5, RZ, RZ, -R5 ;  /* 0x000000ffff058224 */ /* 0x000fe200078e0a05 */
[----:B------:R-:W-:Y:S01]  /*3cf0*/  ISETP.GE.AND P0, PT, R6, RZ, PT ;  /* 0x000000ff0600720c */ /* 0x000fe20003f06270 */
[----:B------:R-:W-:Y:S01]  /*3d00*/  IMAD.MOV R11, RZ, RZ, -R11 ;  /* 0x000000ffff0b7224 */ /* 0x000fe200078e0a0b */
[C---:B------:R-:W-:Y:S01]  /*3d10*/  LOP3.LUT R6, R9.reuse, 0xf0, RZ, 0xfc, !PT ;  /* 0x000000f009067812 */ /* 0x040fe200078efcff */
[----:B------:R-:W-:Y:S01]  /*3d20*/  @!P6 IMAD.IADD R8, R8, 0x1, -R0 ;  /* 0x000000010808e824 */ /* 0x000fe200078e0a00 */
[----:B------:R0:W-:Y:S01]  /*3d30*/  STL [R1+0x16c], R5 ;  /* 0x00016c0501007387 */ /* 0x0001e20000100800 */
[----:B------:R-:W-:Y:S01]  /*3d40*/  IMAD R19, R0, R11, R19 ;  /* 0x0000000b00137224 */ /* 0x000fe200078e0213 */
[----:B------:R-:W-:-:S02]  /*3d50*/  LOP3.LUT R11, R9, 0xf8, RZ, 0xfc, !PT ;  /* 0x000000f8090b7812 */ /* 0x000fc400078efcff */
[----:B------:R-:W-:Y:S02]  /*3d60*/  ISETP.GT.U32.AND P6, PT, R0, R8, PT ;  /* 0x000000080000720c */ /* 0x000fe40003fc4070 */
[----:B------:R-:W-:Y:S01]  /*3d70*/  IABS R21, R11 ;  /* 0x0000000b00157213 */ /* 0x000fe20000000000 */
[----:B------:R-:W-:Y:S01]  /*3d80*/  @!P5 IMAD.IADD R7, R7, 0x1, -R0 ;  /* 0x000000010707d824 */ /* 0x000fe200078e0a00 */
[----:B------:R-:W-:Y:S01]  /*3d90*/  ISETP.GE.AND P5, PT, R11, RZ, PT ;  /* 0x000000ff0b00720c */ /* 0x000fe20003fa6270 */
[----:B0-----:R-:W-:Y:S01]  /*3da0*/  IMAD.MOV.U32 R5, RZ, RZ, R4 ;  /* 0x000000ffff057224 */ /* 0x001fe200078e0004 */
[----:B------:R-:W-:Y:S01]  /*3db0*/  IABS R11, R6 ;  /* 0x00000006000b7213 */ /* 0x000fe20000000000 */
[----:B------:R-:W-:Y:S01]  /*3dc0*/  IMAD.HI.U32 R4, R2, R21, RZ ;  /* 0x0000001502047227 */ /* 0x000fe200078e00ff */
[----:B------:R-:W-:-:S03]  /*3dd0*/  LOP3.LUT R15, R9, 0xe4, RZ, 0xfc, !PT ;  /* 0x000000e4090f7812 */ /* 0x000fc600078efcff */
[----:B------:R-:W-:Y:S01]  /*3de0*/  @!P1 IMAD.MOV R5, RZ, RZ, -R5 ;  /* 0x000000ffff059224 */ /* 0x000fe200078e0a05 */
[----:B------:R-:W-:Y:S01]  /*3df0*/  ISETP.GT.U32.AND P1, PT, R0, R19, PT ;  /* 0x000000130000720c */ /* 0x000fe20003f24070 */
[----:B------:R-:W-:Y:S02]  /*3e00*/  IMAD.MOV R4, RZ, RZ, -R4 ;  /* 0x000000ffff047224 */ /* 0x000fe400078e0a04 */
[----:B------:R-:W-:Y:S01]  /*3e10*/  @!P6 IMAD.IADD R8, R8, 0x1, -R0 ;  /* 0x000000010808e824 */ /* 0x000fe200078e0a00 */
[----:B------:R0:W-:Y:S01]  /*3e20*/  STL [R1+0x18c], R5 ;  /* 0x00018c0501007387 */ /* 0x0001e20000100800 */
[----:B------:R-:W-:Y:S01]  /*3e30*/  IMAD R21, R0, R4, R21 ;  /* 0x0000000400157224 */ /* 0x000fe200078e0215 */
[----:B------:R-:W-:Y:S01]  /*3e40*/  LOP3.LUT R4, R9, 0xec, RZ, 0xfc, !PT ;  /* 0x000000ec09047812 */ /* 0x000fe200078efcff */
[----:B------:R-:W-:Y:S01]  /*3e50*/  IMAD.MOV.U32 R12, RZ, RZ, R8 ;  /* 0x000000ffff0c7224 */ /* 0x000fe200078e0008 */
[----:B------:R-:W-:Y:S02]  /*3e60*/  ISETP.GE.AND P6, PT, R10, RZ, PT ;  /* 0x000000ff0a00720c */ /* 0x000fe40003fc6270 */
[----:B------:R-:W-:Y:S01]  /*3e70*/  IABS R10, R4 ;  /* 0x00000004000a7213 */ /* 0x000fe20000000000 */
[----:B------:R-:W-:Y:S01]  /*3e80*/  @!P3 IMAD.MOV R12, RZ, RZ, -R12 ;  /* 0x000000ffff0cb224 */ /* 0x000fe200078e0a0c */
[----:B------:R-:W-:Y:S01]  /*3e90*/  IABS R8, R16 ;  /* 0x0000001000087213 */ /* 0x000fe20000000000 */
[----:B------:R-:W-:-:S02]  /*3ea0*/  @!P1 IMAD.IADD R19, R19, 0x1, -R0 ;  /* 0x0000000113139824 */ /* 0x000fc400078e0a00 */
[----:B0-----:R-:W-:Y:S02]  /*3eb0*/  IMAD.MOV.U32 R5, RZ, RZ, R3 ;  /* 0x000000ffff057224 */ /* 0x001fe400078e0003 */
[----:B------:R-:W-:Y:S01]  /*3ec0*/  IMAD.HI.U32 R3, R2, R18, RZ ;  /* 0x0000001202037227 */ /* 0x000fe200078e00ff */
[----:B------:R-:W-:-:S03]  /*3ed0*/  ISETP.GT.U32.AND P1, PT, R0, R19, PT ;  /* 0x000000130000720c */ /* 0x000fc60003f24070 */
[----:B------:R-:W-:Y:S01]  /*3ee0*/  @!P2 IMAD.MOV R5, RZ, RZ, -R5 ;  /* 0x000000ffff05a224 */ /* 0x000fe200078e0a05 */
[----:B------:R-:W-:Y:S01]  /*3ef0*/  ISETP.GT.U32.AND P2, PT, R0, R7, PT ;  /* 0x000000070000720c */ /* 0x000fe20003f44070 */
[----:B------:R-:W-:-:S03]  /*3f00*/  IMAD.MOV R3, RZ, RZ, -R3 ;  /* 0x000000ffff037224 */ /* 0x000fc600078e0a03 */
[----:B------:R-:W-:Y:S01]  /*3f10*/  STL [R1+0x190], R5 ;  /* 0x0001900501007387 */ /* 0x000fe20000100800 */
[----:B------:R-:W-:Y:S02]  /*3f20*/  IMAD R18, R0, R3, R18 ;  /* 0x0000000300127224 */ /* 0x000fe400078e0212 */
[----:B------:R-:W-:Y:S01]  /*3f30*/  IMAD.HI.U32 R3, R2, R11, RZ ;  /* 0x0000000b02037227 */ /* 0x000fe200078e00ff */
[----:B------:R0:W-:Y:S02]  /*3f40*/  STL [R1+0x178], R12 ;  /* 0x0001780c01007387 */ /* 0x0001e40000100800 */
[C---:B------:R-:W-:Y:S01]  /*3f50*/  ISETP.GT.U32.AND P3, PT, R0.reuse, R18, PT ;  /* 0x000000120000720c */ /* 0x040fe20003f64070 */
[----:B------:R-:W-:Y:S02]  /*3f60*/  IMAD.MOV R3, RZ, RZ, -R3 ;  /* 0x000000ffff037224 */ /* 0x000fe400078e0a03 */
[----:B------:R-:W-:Y:S01]  /*3f70*/  @!P2 IMAD.IADD R7, R7, 0x1, -R0 ;  /* 0x000000010707a824 */ /* 0x000fe200078e0a00 */
[C---:B------:R-:W-:Y:S01]  /*3f80*/  ISETP.GT.U32.AND P2, PT, R0.reuse, R21, PT ;  /* 0x000000150000720c */ /* 0x040fe20003f44070 */
[----:B------:R-:W-:-:S02]  /*3f90*/  IMAD R11, R0, R3, R11 ;  /* 0x00000003000b7224 */ /* 0x000fc400078e020b */
[----:B------:R-:W-:Y:S01]  /*3fa0*/  IMAD.HI.U32 R3, R2, R10, RZ ;  /* 0x0000000a02037227 */ /* 0x000fe200078e00ff */
[----:B0-----:R-:W-:-:S03]  /*3fb0*/  LOP3.LUT R12, R9, 0xdc, RZ, 0xfc, !PT ;  /* 0x000000dc090c7812 */ /* 0x001fc600078efcff */
[----:B------:R-:W-:Y:S01]  /*3fc0*/  IMAD.MOV.U32 R5, RZ, RZ, R7 ;  /* 0x000000ffff057224 */ /* 0x000fe200078e0007 */
[----:B------:R-:W-:Y:S01]  /*3fd0*/  IABS R7, R15 ;  /* 0x0000000f00077213 */ /* 0x000fe20000000000 */
[--C-:B------:R-:W-:Y:S01]  /*3fe0*/  @!P3 IMAD.IADD R18, R18, 0x1, -R0.reuse ;  /* 0x000000011212b824 */ /* 0x100fe200078e0a00 */
[----:B------:R-:W-:Y:S01]  /*3ff0*/  IABS R20, R12 ;  /* 0x0000000c00147213 */ /* 0x000fe20000000000 */
[----:B------:R-:W-:Y:S02]  /*4000*/  IMAD.MOV R3, RZ, RZ, -R3 ;  /* 0x000000ffff037224 */ /* 0x000fe400078e0a03 */
[----:B------:R-:W-:Y:S01]  /*4010*/  @!P2 IMAD.IADD R21, R21, 0x1, -R0 ;  /* 0x000000011515a824 */ /* 0x000fe200078e0a00 */
[----:B------:R-:W-:Y:S01]  /*4020*/  ISETP.GT.U32.AND P3, PT, R0, R18, PT ;  /* 0x000000120000720c */ /* 0x000fe20003f64070 */
[----:B------:R-:W-:Y:S01]  /*4030*/  @!P0 IMAD.MOV R5, RZ, RZ, -R5 ;  /* 0x000000ffff058224 */ /* 0x000fe200078e0a05 */
[----:B------:R-:W-:Y:S01]  /*4040*/  ISETP.GE.AND P0, PT, R6, RZ, PT ;  /* 0x000000ff0600720c */ /* 0x000fe20003f06270 */
[C---:B------:R-:W-:Y:S01]  /*4050*/  IMAD R10, R0.reuse, R3, R10 ;  /* 0x00000003000a7224 */ /* 0x040fe200078e020a */
[----:B------:R-:W-:Y:S01]  /*4060*/  ISETP.GT.U32.AND P2, PT, R0, R21, PT ;  /* 0x000000150000720c */ /* 0x000fe20003f44070 */
[----:B------:R-:W-:Y:S01]  /*4070*/  IMAD.HI.U32 R6, R2, R8, RZ ;  /* 0x0000000802067227 */ /* 0x000fe200078e00ff */
[----:B------:R0:W-:Y:S01]  /*4080*/  STL [R1+0x184], R5 ;  /* 0x0001840501007387 */ /* 0x0001e20000100800 */
[----:B------:R-:W-:-:S02]  /*4090*/  IABS R3, R17 ;  /* 0x0000001100037213 */ /* 0x000fc40000000000 */
[----:B------:R-:W-:Y:S01]  /*40a0*/  @!P1 IMAD.IADD R19, R19, 0x1, -R0 ;  /* 0x0000000113139824 */ /* 0x000fe200078e0a00 */
[----:B------:R-:W-:Y:S01]  /*40b0*/  ISETP.GE.AND P1, PT, R4, RZ, PT ;  /* 0x000000ff0400720c */ /* 0x000fe20003f26270 */
[----:B------:R-:W-:-:S04]  /*40c0*/  IMAD.HI.U32 R4, R2, R7, RZ ;  /* 0x0000000702047227 */ /* 0x000fc800078e00ff */
[--C-:B------:R-:W-:Y:S01]  /*40d0*/  @!P3 IMAD.IADD R18, R18, 0x1, -R0.reuse ;  /* 0x000000011212b824 */ /* 0x100fe200078e0a00 */
[C---:B------:R-:W-:Y:S01]  /*40e0*/  ISETP.GT.U32.AND P3, PT, R0.reuse, R10, PT ;  /* 0x0000000a0000720c */ /* 0x040fe20003f64070 */
[----:B------:R-:W-:Y:S01]  /*40f0*/  @!P2 IMAD.IADD R21, R21, 0x1, -R0 ;  /* 0x000000011515a824 */ /* 0x000fe200078e0a00 */
[C---:B------:R-:W-:Y:S01]  /*4100*/  ISETP.GT.U32.AND P2, PT, R0.reuse, R11, PT ;  /* 0x0000000b0000720c */ /* 0x040fe20003f44070 */
[----:B------:R-:W-:Y:S02]  /*4110*/  IMAD.MOV R6, RZ, RZ, -R6 ;  /* 0x000000ffff067224 */ /* 0x000fe400078e0a06 */
[----:B------:R-:W-:Y:S02]  /*4120*/  IMAD.MOV R4, RZ, RZ, -R4 ;  /* 0x000000ffff047224 */ /* 0x000fe400078e0a04 */
[C---:B------:R-:W-:Y:S01]  /*4130*/  IMAD R8, R0.reuse, R6, R8 ;  /* 0x0000000600087224 */ /* 0x040fe200078e0208 */
[C---:B------:R-:W-:Y:S01]  /*4140*/  LOP3.LUT R6, R9.reuse, 0xd4, RZ, 0xfc, !PT ;  /* 0x000000d409067812 */ /* 0x040fe200078efcff */
[----:B------:R-:W-:Y:S01]  /*4150*/  IMAD R7, R0, R4, R7 ;  /* 0x0000000400077224 */ /* 0x000fe200078e0207 */
[----:B------:R-:W-:Y:S01]  /*4160*/  LOP3.LUT R4, R9, 0xd8, RZ, 0xfc, !PT ;  /* 0x000000d809047812 */ /* 0x000fe200078efcff */
[----:B0-----:R-:W-:-:S02]  /*4170*/  IMAD.MOV.U32 R5, RZ, RZ, R19 ;  /* 0x000000ffff057224 */ /* 0x001fc400078e0013 */
[--C-:B------:R-:W-:Y:S01]  /*4180*/  @!P3 IMAD.IADD R10, R10, 0x1, -R0.reuse ;  /* 0x000000010a0ab824 */ /* 0x100fe200078e0a00 */
[C---:B------:R-:W-:Y:S01]  /*4190*/  ISETP.GT.U32.AND P3, PT, R0.reuse, R7, PT ;  /* 0x000000070000720c */ /* 0x040fe20003f64070 */
[----:B------:R-:W-:Y:S01]  /*41a0*/  @!P2 IMAD.IADD R11, R11, 0x1, -R0 ;  /* 0x000000010b0ba824 */ /* 0x000fe200078e0a00 */
[----:B------:R-:W-:Y:S01]  /*41b0*/  ISETP.GT.U32.AND P2, PT, R0, R8, PT ;  /* 0x000000080000720c */ /* 0x000fe20003f44070 */
[----:B------:R-:W-:Y:S01]  /*41c0*/  @!P4 IMAD.MOV R5, RZ, RZ, -R5 ;  /* 0x000000ffff05c224 */ /* 0x000fe200078e0a05 */
[----:B------:R-:W-:Y:S01]  /*41d0*/  IABS R22, R4 ;  /* 0x0000000400167213 */ /* 0x000fe20000000000 */
[----:B------:R-:W-:Y:S01]  /*41e0*/  IMAD.HI.U32 R24, R2, R3, RZ ;  /* 0x0000000302187227 */ /* 0x000fe200078e00ff */
[----:B------:R-:W-:Y:S02]  /*41f0*/  ISETP.GT.U32.AND P4, PT, R0, R11, PT ;  /* 0x0000000b0000720c */ /* 0x000fe40003f84070 */
[----:B------:R0:W-:Y:S01]  /*4200*/  STL [R1+0x148], R5 ;  /* 0x0001480501007387 */ /* 0x0001e20000100800 */
[----:B------:R-:W-:-:S04]  /*4210*/  IMAD.HI.U32 R19, R2, R22, RZ ;  /* 0x0000001602137227 */ /* 0x000fc800078e00ff */
[--C-:B------:R-:W-:Y:S02]  /*4220*/  @!P3 IMAD.IADD R7, R7, 0x1, -R0.reuse ;  /* 0x000000010707b824 */ /* 0x100fe400078e0a00 */
[----:B------:R-:W-:Y:S01]  /*4230*/  @!P2 IMAD.IADD R8, R8, 0x1, -R0 ;  /* 0x000000010808a824 */ /* 0x000fe200078e0a00 */
[C---:B------:R-:W-:Y:S01]  /*4240*/  ISETP.GT.U32.AND P2, PT, R0.reuse, R10, PT ;  /* 0x0000000a0000720c */ /* 0x040fe20003f44070 */
[----:B------:R-:W-:Y:S02]  /*4250*/  IMAD.MOV R19, RZ, RZ, -R19 ;  /* 0x000000ffff137224 */ /* 0x000fe400078e0a13 */
[----:B0-----:R-:W-:Y:S01]  /*4260*/  IMAD.MOV.U32 R5, RZ, RZ, R21 ;  /* 0x000000ffff057224 */ /* 0x001fe200078e0015 */
[C---:B------:R-:W-:Y:S01]  /*4270*/  ISETP.GT.U32.AND P3, PT, R0.reuse, R8, PT ;  /* 0x000000080000720c */ /* 0x040fe20003f64070 */
[C---:B------:R-:W-:Y:S02]  /*4280*/  IMAD R19, R0.reuse, R19, R22 ;  /* 0x0000001300137224 */ /* 0x040fe400078e0216 */
[----:B------:R-:W-:Y:S01]  /*4290*/  @!P5 IMAD.MOV R5, RZ, RZ, -R5 ;  /* 0x000000ffff05d224 */ /* 0x000fe200078e0a05 */
[----:B------:R-:W-:Y:S01]  /*42a0*/  ISETP.GT.U32.AND P5, PT, R0, R7, PT ;  /* 0x000000070000720c */ /* 0x000fe20003fa4070 */
[----:B------:R-:W-:-:S02]  /*42b0*/  IMAD.MOV R24, RZ, RZ, -R24 ;  /* 0x000000ffff187224 */ /* 0x000fc400078e0a18 */
[----:B------:R-:W-:Y:S01]  /*42c0*/  IMAD.HI.U32 R23, R2, R20, RZ ;  /* 0x0000001402177227 */ /* 0x000fe200078e00ff */
[----:B------:R0:W-:Y:S03]  /*42d0*/  STL [R1+0x13c], R5 ;  /* 0x00013c0501007387 */ /* 0x0001e60000100800 */
[----:B------:R-:W-:Y:S02]  /*42e0*/  IMAD R3, R0, R24, R3 ;  /* 0x0000001800037224 */ /* 0x000fe400078e0203 */
[--C-:B------:R-:W-:Y:S01]  /*42f0*/  @!P3 IMAD.IADD R8, R8, 0x1, -R0.reuse ;  /* 0x000000010808b824 */ /* 0x100fe200078e0a00 */
[----:B------:R-:W-:Y:S01]  /*4300*/  ISETP.GT.U32.AND P3, PT, R0, R19, PT ;  /* 0x000000130000720c */ /* 0x000fe20003f64070 */
[----:B------:R-:W-:Y:S02]  /*4310*/  IMAD.MOV R23, RZ, RZ, -R23 ;  /* 0x000000ffff177224 */ /* 0x000fe400078e0a17 */
[----:B------:R-:W-:-:S02]  /*4320*/  @!P4 IMAD.IADD R11, R11, 0x1, -R0 ;  /* 0x000000010b0bc824 */ /* 0x000fc400078e0a00 */
[----:B0-----:R-:W-:Y:S02]  /*4330*/  IMAD.MOV.U32 R5, RZ, RZ, R18 ;  /* 0x000000ffff057224 */ /* 0x001fe400078e0012 */
[----:B------:R-:W-:Y:S01]  /*4340*/  @!P2 IMAD.IADD R10, R10, 0x1, -R0 ;  /* 0x000000010a0aa824 */ /* 0x000fe200078e0a00 */
[----:B------:R-:W-:Y:S01]  /*4350*/  ISETP.GE.AND P2, PT, R16, RZ, PT ;  /* 0x000000ff1000720c */ /* 0x000fe20003f46270 */
[----:B------:R-:W-:Y:S01]  /*4360*/  @!P6 IMAD.MOV R5, RZ, RZ, -R5 ;  /* 0x000000ffff05e224 */ /* 0x000fe200078e0a05 */
[C---:B------:R-:W-:Y:S01]  /*4370*/  ISETP.GT.U32.AND P6, PT, R0.reuse, R3, PT ;  /* 0x000000030000720c */ /* 0x040fe20003fc4070 */
[----:B------:R-:W-:Y:S01]  /*4380*/  IMAD R20, R0, R23, R20 ;  /* 0x0000001700147224 */ /* 0x000fe200078e0214 */
[----:B------:R-:W-:Y:S01]  /*4390*/  IABS R23, R6 ;  /* 0x0000000600177213 */ /* 0x000fe20000000000 */
[--C-:B------:R-:W-:Y:S01]  /*43a0*/  @!P5 IMAD.IADD R7, R7, 0x1, -R0.reuse ;  /* 0x000000010707d824 */ /* 0x100fe200078e0a00 */
[----:B------:R-:W-:Y:S01]  /*43b0*/  LOP3.LUT R16, R9, 0xd0, RZ, 0xfc, !PT ;  /* 0x000000d009107812 */ /* 0x000fe200078efcff */
[----:B------:R0:W-:Y:S01]  /*43c0*/  STL [R1+0x12c], R5 ;  /* 0x00012c0501007387 */ /* 0x0001e20000100800 */
[----:B------:R-:W-:Y:S01]  /*43d0*/  IMAD.MOV.U32 R13, RZ, RZ, R11 ;  /* 0x000000ffff0d7224 */ /* 0x000fe200078e000b */
[----:B------:R-:W-:Y:S01]  /*43e0*/  ISETP.GE.AND P5, PT, R15, RZ, PT ;  /* 0x000000ff0f00720c */ /* 0x000fe20003fa6270 */
[----:B------:R-:W-:Y:S01]  /*43f0*/  @!P3 IMAD.IADD R19, R19, 0x1, -R0 ;  /* 0x000000011313b824 */ /* 0x000fe200078e0a00 */
[----:B------:R-:W-:Y:S01]  /*4400*/  IABS R15, R16 ;  /* 0x00000010000f7213 */ /* 0x000fe20000000000 */
[----:B------:R-:W-:Y:S01]  /*4410*/  IMAD.HI.U32 R18, R2, R23, RZ ;  /* 0x0000001702127227 */ /* 0x000fe200078e00ff */
[----:B------:R-:W-:-:S03]  /*4420*/  ISETP.GT.U32.AND P4, PT, R0, R20, PT ;  /* 0x000000140000720c */ /* 0x000fc60003f84070 */
[----:B------:R-:W-:Y:S02]  /*4430*/  @!P0 IMAD.MOV R13, RZ, RZ, -R13 ;  /* 0x000000ffff0d8224 */ /* 0x000fe400078e0a0d */
[----:B0-----:R-:W-:Y:S01]  /*4440*/  IMAD.MOV.U32 R5, RZ, RZ, R10 ;  /* 0x000000ffff057224 */ /* 0x001fe200078e000a */
[----:B------:R-:W-:Y:S01]  /*4450*/  LOP3.LUT R10, R9, 0xc8, RZ, 0xfc, !PT ;  /* 0x000000c8090a7812 */ /* 0x000fe200078efcff */
[----:B------:R-:W-:Y:S01]  /*4460*/  IMAD.MOV R18, RZ, RZ, -R18 ;  /* 0x000000ffff127224 */ /* 0x000fe200078e0a12 */
[----:B------:R-:W-:Y:S01]  /*4470*/  STL [R1+0x100], R13 ;  /* 0x0001000d01007387 */ /* 0x000fe20000100800 */
[----:B------:R-:W-:Y:S01]  /*4480*/  @!P1 IMAD.MOV R5, RZ, RZ, -R5 ;  /* 0x000000ffff059224 */ /* 0x000fe200078e0a05 */
[----:B------:R-:W-:Y:S01]  /*4490*/  ISETP.GT.U32.AND P1, PT, R0, R19, PT ;  /* 0x000000130000720c */ /* 0x000fe20003f24070 */
[----:B------:R-:W-:Y:S01]  /*44a0*/  @!P6 IMAD.IADD R3, R3, 0x1, -R0 ;  /* 0x000000010303e824 */ /* 0x000fe200078e0a00 */
[----:B------:R-:W-:Y:S01]  /*44b0*/  ISETP.GE.AND P6, PT, R17, RZ, PT ;  /* 0x000000ff1100720c */ /* 0x000fe20003fc6270 */
[----:B------:R-:W-:Y:S01]  /*44c0*/  IMAD.HI.U32 R11, R2, R15, RZ ;  /* 0x0000000f020b7227 */ /* 0x000fe200078e00ff */
[----:B------:R0:W-:Y:S02]  /*44d0*/  STL [R1+0xec], R5 ;  /* 0x0000ec0501007387 */ /* 0x0001e40000100800 */
[C---:B------:R-:W-:Y:S01]  /*44e0*/  ISETP.GT.U32.AND P0, PT, R0.reuse, R3, PT ;  /* 0x000000030000720c */ /* 0x040fe20003f04070 */
[----:B------:R-:W-:-:S02]  /*44f0*/  IMAD R18, R0, R18, R23 ;  /* 0x0000001200127224 */ /* 0x000fc400078e0217 */
[----:B------:R-:W-:Y:S02]  /*4500*/  IMAD.MOV R11, RZ, RZ, -R11 ;  /* 0x000000ffff0b7224 */ /* 0x000fe400078e0a0b */
[----:B------:R-:W-:Y:S01]  /*4510*/  @!P2 IMAD.MOV R8, RZ, RZ, -R8 ;  /* 0x000000ffff08a224 */ /* 0x000fe200078e0a08 */
[----:B------:R-:W-:Y:S01]  /*4520*/  ISETP.GE.AND P2, PT, R4, RZ, PT ;  /* 0x000000ff0400720c */ /* 0x000fe20003f46270 */
[C---:B------:R-:W-:Y:S01]  /*4530*/  IMAD R15, R0.reuse, R11, R15 ;  /* 0x0000000b000f7224 */ /* 0x040fe200078e020f */
[----:B------:R-:W-:Y:S01]  /*4540*/  LOP3.LUT R11, R9, 0xbc, RZ, 0xfc, !PT ;  /* 0x000000bc090b7812 */ /* 0x000fe200078efcff */
[----:B0-----:R-:W-:Y:S01]  /*4550*/  IMAD.MOV.U32 R5, RZ, RZ, R7 ;  /* 0x000000ffff057224 */ /* 0x001fe200078e0007 */
[----:B------:R0:W-:Y:S01]  /*4560*/  STL [R1+0xe8], R8 ;  /* 0x0000e80801007387 */ /* 0x0001e20000100800 */
[--C-:B------:R-:W-:Y:S01]  /*4570*/  @!P1 IMAD.IADD R19, R19, 0x1, -R0.reuse ;  /* 0x0000000113139824 */ /* 0x100fe200078e0a00 */
[C---:B------:R-:W-:Y:S01]  /*4580*/  ISETP.GT.U32.AND P1, PT, R0.reuse, R15, PT ;  /* 0x0000000f0000720c */ /* 0x040fe20003f24070 */
[----:B------:R-:W-:Y:S01]  /*4590*/  @!P5 IMAD.MOV R5, RZ, RZ, -R5 ;  /* 0x000000ffff05d224 */ /* 0x000fe200078e0a05 */
[----:B------:R-:W-:Y:S01]  /*45a0*/  ISETP.GT.U32.AND P5, PT, R0, R18, PT ;  /* 0x000000120000720c */ /* 0x000fe20003fa4070 */
[--C-:B------:R-:W-:Y:S01]  /*45b0*/  @!P4 IMAD.IADD R20, R20, 0x1, -R0.reuse ;  /* 0x000000011414c824 */ /* 0x100fe200078e0a00 */
[----:B------:R-:W-:Y:S01]  /*45c0*/  ISETP.GE.AND P4, PT, R12, RZ, PT ;  /* 0x000000ff0c00720c */ /* 0x000fe20003f86270 */
[----:B------:R-:W-:Y:S01]  /*45d0*/  @!P0 IMAD.IADD R3, R3, 0x1, -R0 ;  /* 0x0000000103038824 */ /* 0x000fe200078e0a00 */
[----:B------:R-:W-:Y:S01]  /*45e0*/  LOP3.LUT R12, R9, 0xcc, RZ, 0xfc, !PT ;  /* 0x000000cc090c7812 */ /* 0x000fe200078efcff */
[----:B------:R1:W-:Y:S01]  /*45f0*/  STL [R1+0x80], R5 ;  /* 0x0000800501007387 */ /* 0x0003e20000100800 */
[----:B------:R-:W-:-:S02]  /*4600*/  ISETP.GE.AND P0, PT, R6, RZ, PT ;  /* 0x000000ff0600720c */ /* 0x000fc40003f06270 */
[----:B------:R-:W-:Y:S02]  /*4610*/  IABS R4, R12 ;  /* 0x0000000c00047213 */ /* 0x000fe40000000000 */
[----:B0-----:R-:W-:Y:S01]  /*4620*/  IABS R8, R10 ;  /* 0x0000000a00087213 */ /* 0x001fe20000000000 */
[--C-:B------:R-:W-:Y:S01]  /*4630*/  @!P1 IMAD.IADD R15, R15, 0x1, -R0.reuse ;  /* 0x000000010f0f9824 */ /* 0x100fe200078e0a00 */
[----:B------:R-:W-:Y:S01]  /*4640*/  ISETP.GT.U32.AND P3, PT, R0, R20, PT ;  /* 0x000000140000720c */ /* 0x000fe20003f64070 */
[----:B------:R-:W-:Y:S01]  /*4650*/  @!P5 IMAD.IADD R18, R18, 0x1, -R0 ;  /* 0x000000011212d824 */ /* 0x000fe200078e0a00 */
[----:B------:R-:W-:Y:S01]  /*4660*/  LOP3.LUT R7, R9, 0xc4, RZ, 0xfc, !PT ;  /* 0x000000c409077812 */ /* 0x000fe200078efcff */
[----:B-1----:R-:W-:Y:S01]  /*4670*/  IMAD.MOV.U32 R5, RZ, RZ, R3 ;  /* 0x000000ffff057224 */ /* 0x002fe200078e0003 */
[----:B------:R-:W-:Y:S01]  /*4680*/  ISETP.GT.U32.AND P1, PT, R0, R15, PT ;  /* 0x0000000f0000720c */ /* 0x000fe20003f24070 */
[----:B------:R-:W-:Y:S01]  /*4690*/  IMAD.HI.U32 R6, R2, R4, RZ ;  /* 0x0000000402067227 */ /* 0x000fe200078e00ff */
[----:B------:R-:W-:-:S02]  /*46a0*/  ISETP.GE.AND P5, PT, R12, RZ, PT ;  /* 0x000000ff0c00720c */ /* 0x000fc40003fa6270 */
[----:B------:R-:W-:Y:S01]  /*46b0*/  IABS R12, R7 ;  /* 0x00000007000c7213 */ /* 0x000fe20000000000 */
[----:B------:R-:W-:Y:S01]  /*46c0*/  @!P6 IMAD.MOV R5, RZ, RZ, -R5 ;  /* 0x000000ffff05e224 */ /* 0x000fe200078e0a05 */
[----:B------:R-:W-:Y:S01]  /*46d0*/  ISETP.GT.U32.AND P6, PT, R0, R18, PT ;  /* 0x000000120000720c */ /* 0x000fe20003fc4070 */
[----:B------:R-:W-:Y:S02]  /*46e0*/  IMAD.MOV R6, RZ, RZ, -R6 ;  /* 0x000000ffff067224 */ /* 0x000fe400078e0a06 */
[----:B------:R-:W-:Y:S01]  /*46f0*/  IMAD.HI.U32 R3, R2, R8, RZ ;  /* 0x0000000802037227 */ /* 0x000fe200078e00ff */
[----:B------:R0:W-:Y:S03]  /*4700*/  STL [R1+0xf0], R5 ;  /* 0x0000f00501007387 */ /* 0x0001e60000100800 */
[----:B------:R-:W-:Y:S01]  /*4710*/  IMAD R6, R0, R6, R4 ;  /* 0x0000000600067224 */ /* 0x000fe200078e0204 */
[----:B------:R-:W-:Y:S01]  /*4720*/  LOP3.LUT R4, R9, 0xc0, RZ, 0xfc, !PT ;  /* 0x000000c009047812 */ /* 0x000fe200078efcff */
[----:B------:R-:W-:-:S02]  /*4730*/  IMAD.MOV R3, RZ, RZ, -R3 ;  /* 0x000000ffff037224 */ /* 0x000fc400078e0a03 */
[--C-:B------:R-:W-:Y:S01]  /*4740*/  @!P1 IMAD.IADD R15, R15, 0x1, -R0.reuse ;  /* 0x000000010f0f9824 */ /* 0x100fe200078e0a00 */
[----:B------:R-:W-:Y:S01]  /*4750*/  IABS R17, R4 ;  /* 0x0000000400117213 */ /* 0x000fe20000000000 */
[----:B------:R-:W-:Y:S01]  /*4760*/  @!P6 IMAD.IADD R18, R18, 0x1, -R0 ;  /* 0x000000011212e824 */ /* 0x000fe200078e0a00 */
[C---:B------:R-:W-:Y:S01]  /*4770*/  ISETP.GT.U32.AND P6, PT, R0.reuse, R6, PT ;  /* 0x000000060000720c */ /* 0x040fe20003fc4070 */
[----:B------:R-:W-:Y:S01]  /*4780*/  IMAD R8, R0, R3, R8 ;  /* 0x0000000300087224 */ /* 0x000fe200078e0208 */
[----:B------:R-:W-:Y:S01]  /*4790*/  LOP3.LUT R3, R9, 0xb8, RZ, 0xfc, !PT ;  /* 0x000000b809037812 */ /* 0x000fe200078efcff */
[----:B------:R-:W-:Y:S01]  /*47a0*/  @!P3 IMAD.IADD R20, R20, 0x1, -R0 ;  /* 0x000000011414b824 */ /* 0x000fe200078e0a00 */
[----:B------:R-:W-:Y:S01]  /*47b0*/  ISETP.GE.AND P3, PT, R16, RZ, PT ;  /* 0x000000ff1000720c */ /* 0x000fe20003f66270 */
[----:B------:R-:W-:Y:S01]  /*47c0*/  IMAD.HI.U32 R23, R2, R12, RZ ;  /* 0x0000000c02177227 */ /* 0x000fe200078e00ff */
[----:B------:R-:W-:Y:S02]  /*47d0*/  ISETP.GT.U32.AND P1, PT, R0, R8, PT ;  /* 0x000000080000720c */ /* 0x000fe40003f24070 */
[----:B------:R-:W-:Y:S01]  /*47e0*/  IABS R16, R11 ;  /* 0x0000000b00107213 */ /* 0x000fe20000000000 */
[----:B------:R-:W-:-:S02]  /*47f0*/  IMAD.MOV.U32 R13, RZ, RZ, R20 ;  /* 0x000000ffff0d7224 */ /* 0x000fc400078e0014 */
[----:B------:R-:W-:-:S04]  /*4800*/  IMAD.HI.U32 R22, R2, R17, RZ ;  /* 0x0000001102167227 */ /* 0x000fc800078e00ff */
[--C-:B------:R-:W-:Y:S01]  /*4810*/  @!P6 IMAD.IADD R6, R6, 0x1, -R0.reuse ;  /* 0x000000010606e824 */ /* 0x100fe200078e0a00 */
[----:B------:R-:W-:Y:S01]  /*4820*/  ISETP.GE.AND P6, PT, R10, RZ, PT ;  /* 0x000000ff0a00720c */ /* 0x000fe20003fc6270 */
[----:B------:R-:W-:Y:S02]  /*4830*/  IMAD.MOV R23, RZ, RZ, -R23 ;  /* 0x000000ffff177224 */ /* 0x000fe400078e0a17 */
[----:B------:R-:W-:Y:S01]  /*4840*/  @!P1 IMAD.IADD R8, R8, 0x1, -R0 ;  /* 0x0000000108089824 */ /* 0x000fe200078e0a00 */
[----:B------:R-:W-:Y:S01]  /*4850*/  ISETP.GT.U32.AND P1, PT, R0, R6, PT ;  /* 0x000000060000720c */ /* 0x000fe20003f24070 */
[----:B------:R-:W-:-:S04]  /*4860*/  IMAD.HI.U32 R21, R2, R16, RZ ;  /* 0x0000001002157227 */ /* 0x000fc800078e00ff */
[----:B------:R-:W-:Y:S01]  /*4870*/  @!P4 IMAD.MOV R13, RZ, RZ, -R13 ;  /* 0x000000ffff0dc224 */ /* 0x000fe200078e0a0d */
[C---:B------:R-:W-:Y:S01]  /*4880*/  ISETP.GT.U32.AND P4, PT, R0.reuse, R8, PT ;  /* 0x000000080000720c */ /* 0x040fe20003f84070 */
[----:B------:R-:W-:Y:S02]  /*4890*/  IMAD.MOV R22, RZ, RZ, -R22 ;  /* 0x000000ffff167224 */ /* 0x000fe400078e0a16 */
[C---:B------:R-:W-:Y:S01]  /*48a0*/  IMAD R10, R0.reuse, R23, R12 ;  /* 0x00000017000a7224 */ /* 0x040fe200078e020c */
[----:B------:R1:W-:Y:S01]  /*48b0*/  STL [R1+0x74], R13 ;  /* 0x0000740d01007387 */ /* 0x0003e20000100800 */
[----:B0-----:R-:W-:Y:S01]  /*48c0*/  IMAD.MOV.U32 R5, RZ, RZ, R19 ;  /* 0x000000ffff057224 */ /* 0x001fe200078e0013 */
[----:B------:R-:W-:Y:S01]  /*48d0*/  IABS R12, R3 ;  /* 0x00000003000c7213 */ /* 0x000fe20000000000 */
[----:B------:R-:W-:Y:S02]  /*48e0*/  IMAD.MOV R21, RZ, RZ, -R21 ;  /* 0x000000ffff157224 */ /* 0x000fe400078e0a15 */
[----:B------:R-:W-:-:S02]  /*48f0*/  IMAD R17, R0, R22, R17 ;  /* 0x0000001600117224 */ /* 0x000fc400078e0211 */
[----:B------:R-:W-:Y:S01]  /*4900*/  @!P2 IMAD.MOV R5, RZ, RZ, -R5 ;  /* 0x000000ffff05a224 */ /* 0x000fe200078e0a05 */
[C---:B------:R-:W-:Y:S01]  /*4910*/  ISETP.GT.U32.AND P2, PT, R0.reuse, R10, PT ;  /* 0x0000000a0000720c */ /* 0x040fe20003f44070 */
[----:B------:R-:W-:Y:S02]  /*4920*/  IMAD R16, R0, R21, R16 ;  /* 0x0000001500107224 */ /* 0x000fe400078e0210 */
[----:B-1----:R-:W-:Y:S01]  /*4930*/  IMAD.MOV.U32 R13, RZ, RZ, R18 ;  /* 0x000000ffff0d7224 */ /* 0x002fe200078e0012 */
[----:B------:R0:W-:Y:S01]  /*4940*/  STL [R1+0x68], R5 ;  /* 0x0000680501007387 */ /* 0x0001e20000100800 */
[--C-:B------:R-:W-:Y:S01]  /*4950*/  @!P1 IMAD.IADD R6, R6, 0x1, -R0.reuse ;  /* 0x0000000106069824 */ /* 0x100fe200078e0a00 */
[C---:B------:R-:W-:Y:S01]  /*4960*/  ISETP.GT.U32.AND P1, PT, R0.reuse, R16, PT ;  /* 0x000000100000720c */ /* 0x040fe20003f24070 */
[----:B------:R-:W-:Y:S01]  /*4970*/  @!P0 IMAD.MOV R13, RZ, RZ, -R13 ;  /* 0x000000ffff0d8224 */ /* 0x000fe200078e0a0d */
[----:B------:R-:W-:Y:S01]  /*4980*/  ISETP.GT.U32.AND P0, PT, R0, R17, PT ;  /* 0x000000110000720c */ /* 0x000fe20003f04070 */
[----:B------:R-:W-:Y:S01]  /*4990*/  @!P4 IMAD.IADD R8, R8, 0x1, -R0 ;  /* 0x000000010808c824 */ /* 0x000fe200078e0a00 */
[----:B------:R-:W-:-:S02]  /*49a0*/  ISETP.GE.AND P4, PT, R4, RZ, PT ;  /* 0x000000ff0400720c */ /* 0x000fc40003f86270 */
[----:B------:R-:W-:Y:S01]  /*49b0*/  STL [R1+0x5c], R13 ;  /* 0x00005c0d01007387 */ /* 0x000fe20000100800 */
[----:B------:R-:W-:Y:S01]  /*49c0*/  @!P2 IMAD.IADD R10, R10, 0x1, -R0 ;  /* 0x000000010a0aa824 */ /* 0x000fe200078e0a00 */
[----:B------:R-:W-:Y:S01]  /*49d0*/  ISETP.GE.AND P2, PT, R11, RZ, PT ;  /* 0x000000ff0b00720c */ /* 0x000fe20003f46270 */
[----:B0-----:R-:W-:Y:S02]  /*49e0*/  IMAD.MOV.U32 R5, RZ, RZ, R15 ;  /* 0x000000ffff057224 */ /* 0x001fe400078e000f */
[----:B------:R-:W-:-:S04]  /*49f0*/  IMAD.HI.U32 R15, R2, R12, RZ ;  /* 0x0000000c020f7227 */ /* 0x000fc800078e00ff */
[----:B------:R-:W-:Y:S01]  /*4a00*/  @!P3 IMAD.MOV R5, RZ, RZ, -R5 ;  /* 0x000000ffff05b224 */ /* 0x000fe200078e0a05 */
[----:B------:R-:W-:Y:S01]  /*4a10*/  ISETP.GE.AND P3, PT, R7, RZ, PT ;  /* 0x000000ff0700720c */ /* 0x000fe20003f66270 */
[--C-:B------:R-:W-:Y:S01]  /*4a20*/  @!P0 IMAD.IADD R17, R17, 0x1, -R0.reuse ;  /* 0x0000000111118824 */ /* 0x100fe200078e0a00 */
[----:B------:R-:W-:Y:S01]  /*4a30*/  LOP3.LUT R7, R9, 0xb4, RZ, 0xfc, !PT ;  /* 0x000000b409077812 */ /* 0x000fe200078efcff */
[----:B------:R-:W-:Y:S01]  /*4a40*/  @!P1 IMAD.IADD R16, R16, 0x1, -R0 ;  /* 0x0000000110109824 */ /* 0x000fe200078e0a00 */
[----:B------:R0:W-:Y:S01]  /*4a50*/  STL [R1+0x4c], R5 ;  /* 0x00004c0501007387 */ /* 0x0001e20000100800 */
[C---:B------:R-:W-:Y:S01]  /*4a60*/  ISETP.GT.U32.AND P0, PT, R0.reuse, R10, PT ;  /* 0x0000000a0000720c */ /* 0x040fe20003f04070 */
[----:B------:R-:W-:Y:S01]  /*4a70*/  IMAD.MOV R15, RZ, RZ, -R15 ;  /* 0x000000ffff0f7224 */ /* 0x000fe200078e0a0f */
[----:B------:R-:W-:Y:S02]  /*4a80*/  IABS R18, R7 ;  /* 0x0000000700127213 */ /* 0x000fe40000000000 */
[C---:B------:R-:W-:Y:S01]  /*4a90*/  ISETP.GT.U32.AND P1, PT, R0.reuse, R16, PT ;  /* 0x000000100000720c */ /* 0x040fe20003f24070 */
[----:B------:R-:W-:-:S02]  /*4aa0*/  IMAD R4, R0, R15, R12 ;  /* 0x0000000f00047224 */ /* 0x000fc400078e020c */
[----:B------:R-:W-:Y:S02]  /*4ab0*/  IMAD.MOV.U32 R11, RZ, RZ, R18 ;  /* 0x000000ffff0b7224 */ /* 0x000fe400078e0012 */
[----:B0-----:R-:W-:Y:S01]  /*4ac0*/  IMAD.MOV.U32 R5, RZ, RZ, R6 ;  /* 0x000000ffff057224 */ /* 0x001fe200078e0006 */
[----:B------:R-:W-:Y:S01]  /*4ad0*/  LOP3.LUT R6, R9, 0xb0, RZ, 0xfc, !PT ;  /* 0x000000b009067812 */ /* 0x000fe200078efcff */
[----:B------:R-:W-:-:S03]  /*4ae0*/  IMAD.HI.U32 R12, R2, R11, RZ ;  /* 0x0000000b020c7227 */ /* 0x000fc600078e00ff */
[----:B------:R-:W-:Y:S01]  /*4af0*/  IABS R19, R6 ;  /* 0x0000000600137213 */ /* 0x000fe20000000000 */
[----:B------:R-:W-:Y:S01]  /*4b00*/  @!P5 IMAD.MOV R5, RZ, RZ, -R5 ;  /* 0x000000ffff05d224 */ /* 0x000fe200078e0a05 */
[----:B------:R-:W-:Y:S01]  /*4b10*/  ISETP.GT.U32.AND P5, PT, R0, R17, PT ;  /* 0x000000110000720c */ /* 0x000fe20003fa4070 */
[----:B------:R-:W-:Y:S02]  /*4b20*/  IMAD.MOV R12, RZ, RZ, -R12 ;  /* 0x000000ffff0c7224 */ /* 0x000fe400078e0a0c */
[--C-:B------:R-:W-:Y:S01]  /*4b30*/  @!P0 IMAD.IADD R10, R10, 0x1, -R0.reuse ;  /* 0x000000010a0a8824 */ /* 0x100fe200078e0a00 */
[----:B------:R0:W-:Y:S01]  /*4b40*/  STL [R1+0xa8], R5 ;  /* 0x0000a80501007387 */ /* 0x0001e20000100800 */
[----:B------:R-:W-:Y:S01]  /*4b50*/  ISETP.GE.AND P0, PT, R3, RZ, PT ;  /* 0x000000ff0300720c */ /* 0x000fe20003f06270 */
[----:B------:R-:W-:Y:S01]  /*4b60*/  IMAD R3, R0, R12, R11 ;  /* 0x0000000c00037224 */ /* 0x000fe200078e020b */
[----:B------:R-:W-:Y:S01]  /*4b70*/  LOP3.LUT R11, R9, 0xac, RZ, 0xfc, !PT ;  /* 0x000000ac090b7812 */ /* 0x000fe200078efcff */
[----:B------:R-:W-:-:S02]  /*4b80*/  @!P1 IMAD.IADD R16, R16, 0x1, -R0 ;  /* 0x0000000110109824 */ /* 0x000fc400078e0a00 */
[----:B------:R-:W-:Y:S01]  /*4b90*/  IMAD.MOV.U32 R13, RZ, RZ, R10 ;  /* 0x000000ffff0d7224 */ /* 0x000fe200078e000a */
[----:B------:R-:W-:Y:S02]  /*4ba0*/  ISETP.GT.U32.AND P1, PT, R0, R3, PT ;  /* 0x000000030000720c */ /* 0x000fe40003f24070 */
[----:B------:R-:W-:Y:S01]  /*4bb0*/  IABS R15, R11 ;  /* 0x0000000b000f7213 */ /* 0x000fe20000000000 */
[----:B0-----:R-:W-:Y:S02]  /*4bc0*/  IMAD.MOV.U32 R5, RZ, RZ, R8 ;  /* 0x000000ffff057224 */ /* 0x001fe400078e0008 */
[----:B------:R-:W-:-:S04]  /*4bd0*/  IMAD.HI.U32 R8, R2, R19, RZ ;  /* 0x0000001302087227 */ /* 0x000fc800078e00ff */
[----:B------:R-:W-:Y:S01]  /*4be0*/  @!P6 IMAD.MOV R5, RZ, RZ, -R5 ;  /* 0x000000ffff05e224 */ /* 0x000fe200078e0a05 */
[----:B------:R-:W-:Y:S01]  /*4bf0*/  ISETP.GT.U32.AND P6, PT, R0, R4, PT ;  /* 0x000000040000720c */ /* 0x000fe20003fc4070 */
[--C-:B------:R-:W-:Y:S01]  /*4c00*/  @!P5 IMAD.IADD R17, R17, 0x1, -R0.reuse ;  /* 0x000000011111d824 */ /* 0x100fe200078e0a00 */
[----:B------:R-:W-:Y:S01]  /*4c10*/  ISETP.GE.AND P5, PT, R7, RZ, PT ;  /* 0x000000ff0700720c */ /* 0x000fe20003fa6270 */
[----:B------:R-:W-:Y:S01]  /*4c20*/  @!P1 IMAD.IADD R3, R3, 0x1, -R0 ;  /* 0x0000000103039824 */ /* 0x000fe200078e0a00 */
[----:B------:R0:W-:Y:S01]  /*4c30*/  STL [R1+0xe4], R5 ;  /* 0x0000e40501007387 */ /* 0x0001e20000100800 */
[----:B------:R-:W-:Y:S01]  /*4c40*/  IMAD.MOV R7, RZ, RZ, -R8 ;  /* 0x000000ffff077224 */ /* 0x000fe200078e0a08 */
[----:B------:R-:W-:Y:S01]  /*4c50*/  LOP3.LUT R8, R9, 0xa8, RZ, 0xfc, !PT ;  /* 0x000000a809087812 */ /* 0x000fe200078efcff */
[----:B------:R-:W-:-:S04]  /*4c60*/  IMAD.HI.U32 R10, R2, R15, RZ ;  /* 0x0000000f020a7227 */ /* 0x000fc800078e00ff */
[----:B------:R-:W-:Y:S01]  /*4c70*/  IMAD R19, R0, R7, R19 ;  /* 0x0000000700137224 */ /* 0x000fe200078e0213 */
[----:B------:R-:W-:Y:S01]  /*4c80*/  IABS R7, R8 ;  /* 0x0000000800077213 */ /* 0x000fe20000000000 */
[----:B------:R-:W-:Y:S01]  /*4c90*/  @!P6 IMAD.IADD R4, R4, 0x1, -R0 ;  /* 0x000000010404e824 */ /* 0x000fe200078e0a00 */
[----:B------:R-:W-:Y:S01]  /*4ca0*/  ISETP.GE.AND P6, PT, R6, RZ, PT ;  /* 0x000000ff0600720c */ /* 0x000fe20003fc6270 */
[----:B------:R-:W-:Y:S01]  /*4cb0*/  IMAD.MOV R10, RZ, RZ, -R10 ;  /* 0x000000ffff0a7224 */ /* 0x000fe200078e0a0a */
[----:B------:R-:W-:Y:S01]  /*4cc0*/  LOP3.LUT R6, R9, 0xa4, RZ, 0xfc, !PT ;  /* 0x000000a409067812 */ /* 0x000fe200078efcff */
[----:B------:R-:W-:Y:S01]  /*4cd0*/  @!P3 IMAD.MOV R13, RZ, RZ, -R13 ;  /* 0x000000ffff0db224 */ /* 0x000fe200078e0a0d */
[C---:B------:R-:W-:Y:S01]  /*4ce0*/  ISETP.GT.U32.AND P1, PT, R0.reuse, R4, PT ;  /* 0x000000040000720c */ /* 0x040fe20003f24070 */
[C---:B------:R-:W-:Y:S01]  /*4cf0*/  IMAD R15, R0.reuse, R10, R15 ;  /* 0x0000000a000f7224 */ /* 0x040fe200078e020f */
[----:B------:R-:W-:Y:S01]  /*4d00*/  ISETP.GT.U32.AND P3, PT, R0, R19, PT ;  /* 0x000000130000720c */ /* 0x000fe20003f64070 */
[----:B0-----:R-:W-:Y:S01]  /*4d10*/  IMAD.MOV.U32 R5, RZ, RZ, R17 ;  /* 0x000000ffff057224 */ /* 0x001fe200078e0011 */
[----:B------:R-:W-:Y:S01]  /*4d20*/  STL [R1+0xe0], R13 ;  /* 0x0000e00d01007387 */ /* 0x000fe20000100800 */
[----:B------:R-:W-:Y:S01]  /*4d30*/  IABS R12, R6 ;  /* 0x00000006000c7213 */ /* 0x000fe20000000000 */
[----:B------:R-:W-:-:S04]  /*4d40*/  IMAD.HI.U32 R10, R2, R7, RZ ;  /* 0x00000007020a7227 */ /* 0x000fc800078e00ff */
[----:B------:R-:W-:Y:S01]  /*4d50*/  @!P4 IMAD.MOV R5, RZ, RZ, -R5 ;  /* 0x000000ffff05c224 */ /* 0x000fe200078e0a05 */
[----:B------:R-:W-:Y:S01]  /*4d60*/  ISETP.GT.U32.AND P4, PT, R0, R3, PT ;  /* 0x000000030000720c */ /* 0x000fe20003f84070 */
[----:B------:R-:W-:Y:S02]  /*4d70*/  IMAD.MOV R10, RZ, RZ, -R10 ;  /* 0x000000ffff0a7224 */ /* 0x000fe400078e0a0a */
[--C-:B------:R-:W-:Y:S01]  /*4d80*/  @!P1 IMAD.IADD R4, R4, 0x1, -R0.reuse ;  /* 0x0000000104049824 */ /* 0x100fe200078e0a00 */
[----:B------:R-:W-:Y:S01]  /*4d90*/  ISETP.GT.U32.AND P1, PT, R0, R15, PT ;  /* 0x0000000f0000720c */ /* 0x000fe20003f24070 */
[----:B------:R0:W-:Y:S01]  /*4da0*/  STL [R1+0xac], R5 ;  /* 0x0000ac0501007387 */ /* 0x0001e20000100800 */
[----:B------:R-:W-:Y:S01]  /*4db0*/  @!P3 IMAD.IADD R19, R19, 0x1, -R0 ;  /* 0x000000011313b824 */ /* 0x000fe200078e0a00 */
[----:B------:R-:W-:Y:S01]  /*4dc0*/  ISETP.GE.AND P3, PT, R6, RZ, PT ;  /* 0x000000ff0600720c */ /* 0x000fe20003f66270 */
[----:B------:R-:W-:Y:S01]  /*4dd0*/  IMAD R6, R0, R10, R7 ;  /* 0x0000000a00067224 */ /* 0x000fe200078e0207 */
[----:B------:R-:W-:-:S02]  /*4de0*/  LOP3.LUT R7, R9, 0xa0, RZ, 0xfc, !PT ;  /* 0x000000a009077812 */ /* 0x000fc400078efcff */
[----:B------:R-:W-:Y:S02]  /*4df0*/  LOP3.LUT R10, R9, 0x98, RZ, 0xfc, !PT ;  /* 0x00000098090a7812 */ /* 0x000fe400078efcff */
[----:B------:R-:W-:Y:S01]  /*4e00*/  @!P4 IMAD.IADD R3, R3, 0x1, -R0 ;  /* 0x000000010303c824 */ /* 0x000fe200078e0a00 */
[----:B------:R-:W-:Y:S01]  /*4e10*/  ISETP.GE.AND P4, PT, R8, RZ, PT ;  /* 0x000000ff0800720c */ /* 0x000fe20003f86270 */
[----:B0-----:R-:W-:Y:S01]  /*4e20*/  IMAD.MOV.U32 R5, RZ, RZ, R16 ;  /* 0x000000ffff057224 */ /* 0x001fe200078e0010 */
[----:B------:R-:W-:Y:S01]  /*4e30*/  LOP3.LUT R16, R9, 0x9c, RZ, 0xfc, !PT ;  /* 0x0000009c09107812 */ /* 0x000fe200078efcff */
[----:B------:R-:W-:Y:S01]  /*4e40*/  @!P1 IMAD.IADD R15, R15, 0x1, -R0 ;  /* 0x000000010f0f9824 */ /* 0x000fe200078e0a00 */
[----:B------:R-:W-:Y:S01]  /*4e50*/  ISETP.GT.U32.AND P1, PT, R0, R19, PT ;  /* 0x000000130000720c */ /* 0x000fe20003f24070 */
[----:B------:R-:W-:Y:S01]  /*4e60*/  @!P2 IMAD.MOV R5, RZ, RZ, -R5 ;  /* 0x000000ffff05a224 */ /* 0x000fe200078e0a05 */
[----:B------:R-:W-:Y:S01]  /*4e70*/  ISETP.GE.AND P2, PT, R11, RZ, PT ;  /* 0x000000ff0b00720c */ /* 0x000fe20003f46270 */
[----:B------:R-:W-:Y:S01]  /*4e80*/  IMAD.HI.U32 R11, R2, R12, RZ ;  /* 0x0000000c020b7227 */ /* 0x000fe200078e00ff */
[----:B------:R-:W-:-:S02]  /*4e90*/  IABS R17, R16 ;  /* 0x0000001000117213 */ /* 0x000fc40000000000 */
[----:B------:R0:W-:Y:S01]  /*4ea0*/  STL [R1+0xb0], R5 ;  /* 0x0000b00501007387 */ /* 0x0001e20000100800 */
[----:B------:R-:W-:-:S04]  /*4eb0*/  IMAD.MOV R8, RZ, RZ, -R11 ;  /* 0x000000ffff087224 */ /* 0x000fc800078e0a0b */
[C---:B------:R-:W-:Y:S01]  /*4ec0*/  IMAD R12, R0.reuse, R8, R12 ;  /* 0x00000008000c7224 */ /* 0x040fe200078e020c */
[----:B------:R-:W-:Y:S01]  /*4ed0*/  IABS R8, R7 ;  /* 0x0000000700087213 */ /* 0x000fe20000000000 */
[----:B------:R-:W-:Y:S02]  /*4ee0*/  @!P1 IMAD.IADD R19, R19, 0x1, -R0 ;  /* 0x0000000113139824 */ /* 0x000fe400078e0a00 */
[----:B0-----:R-:W-:Y:S01]  /*4ef0*/  IMAD.MOV.U32 R5, RZ, RZ, R4 ;  /* 0x000000ffff057224 */ /* 0x001fe200078e0004 */
[----:B------:R-:W-:Y:S01]  /*4f00*/  ISETP.GT.U32.AND P1, PT, R0, R12, PT ;  /* 0x0000000c0000720c */ /* 0x000fe20003f24070 */
[----:B------:R-:W-:Y:S01]  /*4f10*/  IMAD.HI.U32 R18, R2, R8, RZ ;  /* 0x0000000802127227 */ /* 0x000fe200078e00ff */
[----:B------:R-:W-:-:S03]  /*4f20*/  LOP3.LUT R4, R9, 0x94, RZ, 0xfc, !PT ;  /* 0x0000009409047812 */ /* 0x000fc600078efcff */
[----:B------:R-:W-:Y:S01]  /*4f30*/  @!P0 IMAD.MOV R5, RZ, RZ, -R5 ;  /* 0x000000ffff058224 */ /* 0x000fe200078e0a05 */
[C---:B------:R-:W-:Y:S01]  /*4f40*/  ISETP.GT.U32.AND P0, PT, R0.reuse, R15, PT ;  /* 0x0000000f0000720c */ /* 0x040fe20003f04070 */
[----:B------:R-:W-:Y:S01]  /*4f50*/  IMAD.MOV R18, RZ, RZ, -R18 ;  /* 0x000000ffff127224 */ /* 0x000fe200078e0a12 */
[----:B------:R-:W-:Y:S02]  /*4f60*/  IABS R11, R4 ;  /* 0x00000004000b7213 */ /* 0x000fe40000000000 */
[----:B------:R0:W-:Y:S01]  /*4f70*/  STL [R1+0xdc], R5 ;  /* 0x0000dc0501007387 */ /* 0x0001e20000100800 */
[----:B------:R-:W-:Y:S02]  /*4f80*/  IMAD R8, R0, R18, R8 ;  /* 0x0000001200087224 */ /* 0x000fe400078e0208 */
[----:B------:R-:W-:Y:S02]  /*4f90*/  @!P1 IMAD.IADD R12, R12, 0x1, -R0 ;  /* 0x000000010c0c9824 */ /* 0x000fe400078e0a00 */
[----:B------:R-:W-:-:S03]  /*4fa0*/  IMAD.HI.U32 R18, R2, R17, RZ ;  /* 0x0000001102127227 */ /* 0x000fc600078e00ff */
[----:B------:R-:W-:Y:S01]  /*4fb0*/  ISETP.GT.U32.AND P1, PT, R0, R12, PT ;  /* 0x0000000c0000720c */ /* 0x000fe20003f24070 */
[----:B------:R-:W-:Y:S01]  /*4fc0*/  @!P0 IMAD.IADD R15, R15, 0x1, -R0 ;  /* 0x000000010f0f8824 */ /* 0x000fe200078e0a00 */
[----:B------:R-:W-:Y:S01]  /*4fd0*/  ISETP.GE.AND P0, PT, R7, RZ, PT ;  /* 0x000000ff0700720c */ /* 0x000fe20003f06270 */
[----:B0-----:R-:W-:Y:S01]  /*4fe0*/  IMAD.MOV.U32 R5, RZ, RZ, R3 ;  /* 0x000000ffff057224 */ /* 0x001fe200078e0003 */
[----:B------:R-:W-:Y:S01]  /*4ff0*/  IABS R3, R10 ;  /* 0x0000000a00037213 */ /* 0x000fe20000000000 */
[----:B------:R-:W-:Y:S01]  /*5000*/  @!P2 IMAD.MOV R15, RZ, RZ, -R15 ;  /* 0x000000ffff0fa224 */ /* 0x000fe200078e0a0f */
[----:B------:R-:W-:Y:S01]  /*5010*/  ISETP.GE.AND P2, PT, R16, RZ, PT ;  /* 0x000000ff1000720c */ /* 0x000fe20003f46270 */
[----:B------:R-:W-:Y:S01]  /*5020*/  @!P5 IMAD.MOV R5, RZ, RZ, -R5 ;  /* 0x000000ffff05d224 */ /* 0x000fe200078e0a05 */
[----:B------:R-:W-:Y:S01]  /*5030*/  ISETP.GT.U32.AND P5, PT, R0, R6, PT ;  /* 0x000000060000720c */ /* 0x000fe20003fa4070 */
[----:B------:R-:W-:-:S03]  /*5040*/  IMAD.HI.U32 R7, R2, R3, RZ ;  /* 0x0000000302077227 */ /* 0x000fc600078e00ff */
[----:B------:R0:W-:Y:S01]  /*5050*/  STL [R1+0xd8], R5 ;  /* 0x0000d80501007387 */ /* 0x0001e20000100800 */
[----:B------:R-:W-:Y:S02]  /*5060*/  IMAD.MOV R7, RZ, RZ, -R7 ;  /* 0x000000ffff077224 */ /* 0x000fe400078e0a07 */
[----:B------:R-:W-:Y:S02]  /*5070*/  @!P1 IMAD.IADD R12, R12, 0x1, -R0 ;  /* 0x000000010c0c9824 */ /* 0x000fe400078e0a00 */
[----:B------:R-:W-:Y:S01]  /*5080*/  IMAD R3, R0, R7, R3 ;  /* 0x0000000700037224 */ /* 0x000fe200078e0203 */
[----:B------:R-:W-:Y:S01]  /*5090*/  LOP3.LUT R7, R9, 0x90, RZ, 0xfc, !PT ;  /* 0x0000009009077812 */ /* 0x000fe200078efcff */
[----:B------:R-:W-:Y:S02]  /*50a0*/  IMAD.MOV R18, RZ, RZ, -R18 ;  /* 0x000000ffff127224 */ /* 0x000fe400078e0a12 */
[----:B------:R-:W-:Y:S01]  /*50b0*/  @!P5 IMAD.IADD R6, R6, 0x1, -R0 ;  /* 0x000000010606d824 */ /* 0x000fe200078e0a00 */
[C---:B------:R-:W-:Y:S01]  /*50c0*/  ISETP.GT.U32.AND P5, PT, R0.reuse, R8, PT ;  /* 0x000000080000720c */ /* 0x040fe20003fa4070 */
[----:B0-----:R-:W-:Y:S01]  /*50d0*/  IMAD.MOV.U32 R5, RZ, RZ, R19 ;  /* 0x000000ffff057224 */ /* 0x001fe200078e0013 */
[----:B------:R-:W-:Y:S01]  /*50e0*/  ISETP.GT.U32.AND P1, PT, R0, R3, PT ;  /* 0x000000030000720c */ /* 0x000fe20003f24070 */
[----:B------:R-:W-:-:S04]  /*50f0*/  IMAD.HI.U32 R19, R2, R11, RZ ;  /* 0x0000000b02137227 */ /* 0x000fc800078e00ff */
[----:B------:R-:W-:Y:S01]  /*5100*/  @!P6 IMAD.MOV R5, RZ, RZ, -R5 ;  /* 0x000000ffff05e224 */ /* 0x000fe200078e0a05 */
[C---:B------:R-:W-:Y:S01]  /*5110*/  ISETP.GT.U32.AND P6, PT, R0.reuse, R6, PT ;  /* 0x000000060000720c */ /* 0x040fe20003fc4070 */
[----:B------:R-:W-:Y:S02]  /*5120*/  IMAD.MOV R16, RZ, RZ, -R19 ;  /* 0x000000ffff107224 */ /* 0x000fe400078e0a13 */
[C---:B------:R-:W-:Y:S01]  /*5130*/  IMAD R17, R0.reuse, R18, R17 ;  /* 0x0000001200117224 */ /* 0x040fe200078e0211 */
[----:B------:R0:W-:Y:S01]  /*5140*/  STL [R1+0xa4], R5 ;  /* 0x0000a40501007387 */ /* 0x0001e20000100800 */
[----:B------:R-:W-:Y:S01]  /*5150*/  IMAD R11, R0, R16, R11 ;  /* 0x00000010000b7224 */ /* 0x000fe200078e020b */
[----:B------:R-:W-:Y:S01]  /*5160*/  IABS R16, R7 ;  /* 0x0000000700107213 */ /* 0x000fe20000000000 */
[--C-:B------:R-:W-:Y:S01]  /*5170*/  @!P5 IMAD.IADD R8, R8, 0x1, -R0.reuse ;  /* 0x000000010808d824 */ /* 0x100fe200078e0a00 */
[----:B------:R-:W-:Y:S01]  /*5180*/  STL [R1+0x740], R15 ;  /* 0x0007400f01007387 */ /* 0x000fe20000100800 */
[----:B------:R-:W-:-:S03]  /*5190*/  @!P1 IMAD.IADD R3, R3, 0x1, -R0 ;  /* 0x0000000103039824 */ /* 0x000fc600078e0a00 */
[----:B------:R-:W-:Y:S01]  /*51a0*/  ISETP.GT.U32.AND P5, PT, R0, R8, PT ;  /* 0x000000080000720c */ /* 0x000fe20003fa4070 */
[----:B------:R-:W-:Y:S01]  /*51b0*/  @!P6 IMAD.IADD R6, R6, 0x1, -R0 ;  /* 0x000000010606e824 */ /* 0x000fe200078e0a00 */
[C---:B------:R-:W-:Y:S01]  /*51c0*/  ISETP.GT.U32.AND P6, PT, R0.reuse, R17, PT ;  /* 0x000000110000720c */ /* 0x040fe20003fc4070 */
[----:B0-----:R-:W-:Y:S01]  /*51d0*/  IMAD.MOV.U32 R5, RZ, RZ, R12 ;  /* 0x000000ffff057224 */ /* 0x001fe200078e000c */
[C---:B------:R-:W-:Y:S01]  /*51e0*/  ISETP.GT.U32.AND P1, PT, R0.reuse, R3, PT ;  /* 0x000000030000720c */ /* 0x040fe20003f24070 */
[----:B------:R-:W-:Y:S02]  /*51f0*/  IMAD.MOV.U32 R13, RZ, RZ, R6 ;  /* 0x000000ffff0d7224 */ /* 0x000fe400078e0006 */
[----:B------:R-:W-:Y:S01]  /*5200*/  @!P3 IMAD.MOV R5, RZ, RZ, -R5 ;  /* 0x000000ffff05b224 */ /* 0x000fe200078e0a05 */
[----:B------:R-:W-:Y:S01]  /*5210*/  ISETP.GT.U32.AND P3, PT, R0, R11, PT ;  /* 0x0000000b0000720c */ /* 0x000fe20003f64070 */
[----:B------:R-:W-:Y:S01]  /*5220*/  @!P4 IMAD.MOV R13, RZ, RZ, -R13 ;  /* 0x000000ffff0dc224 */ /* 0x000fe200078e0a0d */
[----:B------:R-:W-:Y:S01]  /*5230*/  ISETP.GE.AND P4, PT, R10, RZ, PT ;  /* 0x000000ff0a00720c */ /* 0x000fe20003f86270 */
[----:B------:R-:W-:Y:S01]  /*5240*/  IMAD.MOV.U32 R6, RZ, RZ, R16 ;  /* 0x000000ffff067224 */ /* 0x000fe200078e0010 */
[----:B------:R-:W-:Y:S01]  /*5250*/  LOP3.LUT R10, R9, 0x8c, RZ, 0xfc, !PT ;  /* 0x0000008c090a7812 */ /* 0x000fe200078efcff */
[--C-:B------:R-:W-:Y:S01]  /*5260*/  @!P5 IMAD.IADD R8, R8, 0x1, -R0.reuse ;  /* 0x000000010808d824 */ /* 0x100fe200078e0a00 */
[----:B------:R-:W-:Y:S01]  /*5270*/  ISETP.GE.AND P5, PT, R4, RZ, PT ;  /* 0x000000ff0400720c */ /* 0x000fe20003fa6270 */
[--C-:B------:R-:W-:Y:S01]  /*5280*/  @!P6 IMAD.IADD R17, R17, 0x1, -R0.reuse ;  /* 0x000000011111e824 */ /* 0x100fe200078e0a00 */
[----:B------:R-:W-:Y:S01]  /*5290*/  IABS R16, R10 ;  /* 0x0000000a00107213 */ /* 0x000fe20000000000 */
[----:B------:R-:W-:Y:S01]  /*52a0*/  IMAD.HI.U32 R12, R2, R6, RZ ;  /* 0x00000006020c7227 */ /* 0x000fe200078e00ff */
[----:B------:R-:W-:Y:S02]  /*52b0*/  STL [R1+0x84], R13 ;  /* 0x0000840d01007387 */ /* 0x000fe40000100800 */
[----:B------:R-:W-:Y:S01]  /*52c0*/  ISETP.GT.U32.AND P6, PT, R0, R17, PT ;  /* 0x000000110000720c */ /* 0x000fe20003fc4070 */
[----:B------:R-:W-:Y:S01]  /*52d0*/  @!P3 IMAD.IADD R11, R11, 0x1, -R0 ;  /* 0x000000010b0bb824 */ /* 0x000fe200078e0a00 */
[----:B------:R0:W-:Y:S01]  /*52e0*/  STL [R1+0x9c], R5 ;  /* 0x00009c0501007387 */ /* 0x0001e20000100800 */
[----:B------:R-:W-:-:S03]  /*52f0*/  IMAD.HI.U32 R18, R2, R16, RZ ;  /* 0x0000001002127227 */ /* 0x000fc600078e00ff */
[----:B------:R-:W-:Y:S01]  /*5300*/  ISETP.GT.U32.AND P3, PT, R0, R11, PT ;  /* 0x0000000b0000720c */ /* 0x000fe20003f64070 */
[----:B------:R-:W-:Y:S01]  /*5310*/  IMAD.MOV R4, RZ, RZ, -R12 ;  /* 0x000000ffff047224 */ /* 0x000fe200078e0a0c */
[----:B------:R-:W-:Y:S01]  /*5320*/  LOP3.LUT R12, R9, 0x88, RZ, 0xfc, !PT ;  /* 0x00000088090c7812 */ /* 0x000fe200078efcff */
[----:B------:R-:W-:Y:S02]  /*5330*/  IMAD.MOV R18, RZ, RZ, -R18 ;  /* 0x000000ffff127224 */ /* 0x000fe400078e0a12 */
[----:B------:R-:W-:Y:S01]  /*5340*/  @!P1 IMAD.IADD R3, R3, 0x1, -R0 ;  /* 0x0000000103039824 */ /* 0x000fe200078e0a00 */
[----:B------:R-:W-:Y:S01]  /*5350*/  ISETP.GE.AND P1, PT, R10, RZ, PT ;  /* 0x000000ff0a00720c */ /* 0x000fe20003f26270 */
[C---:B------:R-:W-:Y:S01]  /*5360*/  IMAD R6, R0.reuse, R4, R6 ;  /* 0x0000000400067224 */ /* 0x040fe200078e0206 */
[----:B------:R-:W-:Y:S01]  /*5370*/  IABS R4, R12 ;  /* 0x0000000c00047213 */ /* 0x000fe20000000000 */
[----:B0-----:R-:W-:Y:S02]  /*5380*/  IMAD.MOV.U32 R5, RZ, RZ, R8 ;  /* 0x000000ffff057224 */ /* 0x001fe400078e0008 */
[----:B------:R-:W-:-:S02]  /*5390*/  IMAD R10, R0, R18, R16 ;  /* 0x00000012000a7224 */ /* 0x000fc400078e0210 */
[----:B------:R-:W-:Y:S01]  /*53a0*/  @!P0 IMAD.MOV R5, RZ, RZ, -R5 ;  /* 0x000000ffff058224 */ /* 0x000fe200078e0a05 */
[C---:B------:R-:W-:Y:S01]  /*53b0*/  ISETP.GT.U32.AND P0, PT, R0.reuse, R6, PT ;  /* 0x000000060000720c */ /* 0x040fe20003f04070 */
[--C-:B------:R-:W-:Y:S01]  /*53c0*/  @!P3 IMAD.IADD R11, R11, 0x1, -R0.reuse ;  /* 0x000000010b0bb824 */ /* 0x100fe200078e0a00 */
[----:B------:R-:W-:Y:S01]  /*53d0*/  ISETP.GT.U32.AND P3, PT, R0, R10, PT ;  /* 0x0000000a0000720c */ /* 0x000fe20003f64070 */
[----:B------:R-:W-:Y:S01]  /*53e0*/  @!P6 IMAD.IADD R17, R17, 0x1, -R0 ;  /* 0x000000011111e824 */ /* 0x000fe200078e0a00 */
[----:B------:R-:W-:Y:S01]  /*53f0*/  ISETP.GE.AND P6, PT, R7, RZ, PT ;  /* 0x000000ff0700720c */ /* 0x000fe20003fc6270 */
[----:B------:R-:W-:Y:S01]  /*5400*/  IMAD.HI.U32 R8, R2, R4, RZ ;  /* 0x0000000402087227 */ /* 0x000fe200078e00ff */
[----:B------:R-:W-:Y:S01]  /*5410*/  LOP3.LUT R7, R9, 0x84, RZ, 0xfc, !PT ;  /* 0x0000008409077812 */ /* 0x000fe200078efcff */
[----:B------:R0:W-:Y:S02]  /*5420*/  STL [R1+0xa0], R5 ;  /* 0x0000a00501007387 */ /* 0x0001e40000100800 */
[----:B------:R-:W-:Y:S01]  /*5430*/  IMAD.MOV R8, RZ, RZ, -R8 ;  /* 0x000000ffff087224 */ /* 0x000fe200078e0a08 */
[----:B------:R-:W-:Y:S01]  /*5440*/  IABS R16, R7 ;  /* 0x0000000700107213 */ /* 0x000fe20000000000 */
[----:B------:R-:W-:-:S02]  /*5450*/  IMAD.MOV.U32 R13, RZ, RZ, R3 ;  /* 0x000000ffff0d7224 */ /* 0x000fc400078e0003 */
[--C-:B------:R-:W-:Y:S01]  /*5460*/  @!P0 IMAD.IADD R6, R6, 0x1, -R0.reuse ;  /* 0x0000000106068824 */ /* 0x100fe200078e0a00 */
[----:B------:R-:W-:Y:S01]  /*5470*/  ISETP.GE.AND P0, PT, R12, RZ, PT ;  /* 0x000000ff0c00720c */ /* 0x000fe20003f06270 */
[----:B------:R-:W-:Y:S02]  /*5480*/  @!P3 IMAD.IADD R10, R10, 0x1, -R0 ;  /* 0x000000010a0ab824 */ /* 0x000fe400078e0a00 */
[----:B------:R-:W-:Y:S02]  /*5490*/  IMAD.MOV.U32 R12, RZ, RZ, R16 ;  /* 0x000000ffff0c7224 */ /* 0x000fe400078e0010 */
[C---:B------:R-:W-:Y:S01]  /*54a0*/  IMAD R4, R0.reuse, R8, R4 ;  /* 0x0000000800047224 */ /* 0x040fe200078e0204 */
[----:B------:R-:W-:Y:S01]  /*54b0*/  ISETP.GT.U32.AND P3, PT, R0, R10, PT ;  /* 0x0000000a0000720c */ /* 0x000fe20003f64070 */
[----:B------:R-:W-:Y:S01]  /*54c0*/  IMAD.HI.U32 R3, R2, R12, RZ ;  /* 0x0000000c02037227 */ /* 0x000fe200078e00ff */
[----:B------:R-:W-:-:S03]  /*54d0*/  LOP3.LUT R8, R9, 0x80, RZ, 0xfc, !PT ;  /* 0x0000008009087812 */ /* 0x000fc600078efcff */
[----:B------:R-:W-:Y:S01]  /*54e0*/  IMAD.MOV R3, RZ, RZ, -R3 ;  /* 0x000000ffff037224 */ /* 0x000fe200078e0a03 */
[----:B------:R-:W-:Y:S01]  /*54f0*/  IABS R16, R8 ;  /* 0x0000000800107213 */ /* 0x000fe20000000000 */
[----:B0-----:R-:W-:Y:S01]  /*5500*/  IMAD.MOV.U32 R5, RZ, RZ, R17 ;  /* 0x000000ffff057224 */ /* 0x001fe200078e0011 */
[C---:B------:R-:W-:Y:S01]  /*5510*/  LOP3.LUT R17, R9.reuse, 0x74, RZ, 0xfc, !PT ;  /* 0x0000007409117812 */ /* 0x040fe200078efcff */
[----:B------:R-:W-:Y:S01]  /*5520*/  @!P4 IMAD.MOV R13, RZ, RZ, -R13 ;  /* 0x000000ffff0dc224 */ /* 0x000fe200078e0a0d */
[C---:B------:R-:W-:Y:S01]  /*5530*/  ISETP.GT.U32.AND P4, PT, R0.reuse, R4, PT ;  /* 0x000000040000720c */ /* 0x040fe20003f84070 */
[C---:B------:R-:W-:Y:S01]  /*5540*/  IMAD R12, R0.reuse, R3, R12 ;  /* 0x00000003000c7224 */ /* 0x040fe200078e020c */
[----:B------:R-:W-:Y:S01]  /*5550*/  LOP3.LUT R3, R9, 0x78, RZ, 0xfc, !PT ;  /* 0x0000007809037812 */ /* 0x000fe200078efcff */
[----:B------:R-:W-:Y:S01]  /*5560*/  @!P2 IMAD.MOV R5, RZ, RZ, -R5 ;  /* 0x000000ffff05a224 */ /* 0x000fe200078e0a05 */
[----:B------:R-:W-:Y:S01]  /*5570*/  ISETP.GT.U32.AND P2, PT, R0, R6, PT ;  /* 0x000000060000720c */ /* 0x000fe20003f44070 */
[----:B------:R-:W-:Y:S01]  /*5580*/  @!P3 IMAD.IADD R10, R10, 0x1, -R0 ;  /* 0x000000010a0ab824 */ /* 0x000fe200078e0a00 */
[----:B------:R-:W-:-:S02]  /*5590*/  ISETP.GT.U32.AND P3, PT, R0, R12, PT ;  /* 0x0000000c0000720c */ /* 0x000fc40003f64070 */
[----:B------:R0:W-:Y:S04]  /*55a0*/  STL [R1+0x88], R5 ;  /* 0x0000880501007387 */ /* 0x0001e80000100800 */
[----:B------:R1:W-:Y:S01]  /*55b0*/  STL [R1+0x8c], R13 ;  /* 0x00008c0d01007387 */ /* 0x0003e20000100800 */
[----:B------:R-:W-:-:S04]  /*55c0*/  @!P4 IMAD.IADD R4, R4, 0x1, -R0 ;  /* 0x000000010404c824 */ /* 0x000fc800078e0a00 */
[--C-:B------:R-:W-:Y:S01]  /*55d0*/  @!P2 IMAD.IADD R6, R6, 0x1, -R0.reuse ;  /* 0x000000010606a824 */ /* 0x100fe200078e0a00 */
[----:B------:R-:W-:Y:S01]  /*55e0*/  ISETP.GE.AND P2, PT, R8, RZ, PT ;  /* 0x000000ff0800720c */ /* 0x000fe20003f46270 */
[----:B0-----:R-:W-:Y:S01]  /*55f0*/  IMAD.MOV.U32 R5, RZ, RZ, R11 ;  /* 0x000000ffff057224 */ /* 0x001fe200078e000b */
[----:B------:R-:W-:Y:S01]  /*5600*/  ISETP.GT.U32.AND P4, PT, R0, R4, PT ;  /* 0x000000040000720c */ /* 0x000fe20003f84070 */
[----:B------:R-:W-:Y:S02]  /*5610*/  @!P3 IMAD.IADD R12, R12, 0x1, -R0 ;  /* 0x000000010c0cb824 */ /* 0x000fe400078e0a00 */
[----:B------:R-:W-:Y:S01]  /*5620*/  @!P5 IMAD.MOV R5, RZ, RZ, -R5 ;  /* 0x000000ffff05d224 */ /* 0x000fe200078e0a05 */
[----:B------:R-:W-:Y:S01]  /*5630*/  ISETP.GE.AND P5, PT, R7, RZ, PT ;  /* 0x000000ff0700720c */ /* 0x000fe20003fa6270 */
[----:B------:R-:W-:Y:S01]  /*5640*/  IMAD.HI.U32 R8, R2, R16, RZ ;  /* 0x0000001002087227 */ /* 0x000fe200078e00ff */
[----:B------:R-:W-:Y:S02]  /*5650*/  LOP3.LUT R7, R9, 0x7c, RZ, 0xfc, !PT ;  /* 0x0000007c09077812 */ /* 0x000fe400078efcff */
[----:B------:R-:W-:Y:S01]  /*5660*/  ISETP.GT.U32.AND P3, PT, R0, R12, PT ;  /* 0x0000000c0000720c */ /* 0x000fe20003f64070 */
[----:B-1----:R-:W-:Y:S01]  /*5670*/  IMAD.MOV.U32 R13, RZ, RZ, R6 ;  /* 0x000000ffff0d7224 */ /* 0x002fe200078e0006 */
[----:B------:R-:W-:Y:S01]  /*5680*/  IABS R11, R7 ;  /* 0x00000007000b7213 */ /* 0x000fe20000000000 */
[----:B------:R-:W-:Y:S01]  /*5690*/  IMAD.MOV R8, RZ, RZ, -R8 ;  /* 0x000000ffff087224 */ /* 0x000fe200078e0a08 */
[----:B------:R0:W-:Y:S01]  /*56a0*/  STL [R1+0x94], R5 ;  /* 0x0000940501007387 */ /* 0x0001e20000100800 */
[----:B------:R-:W-:-:S02]  /*56b0*/  @!P4 IMAD.IADD R4, R4, 0x1, -R0 ;  /* 0x000000010404c824 */ /* 0x000fc400078e0a00 */
[----:B------:R-:W-:-:S04]  /*56c0*/  IMAD.HI.U32 R6, R2, R11, RZ ;  /* 0x0000000b02067227 */ /* 0x000fc800078e00ff */
[----:B------:R-:W-:Y:S01]  /*56d0*/  IMAD R16, R0, R8, R16 ;  /* 0x0000000800107224 */ /* 0x000fe200078e0210 */
[C---:B------:R-:W-:Y:S01]  /*56e0*/  LOP3.LUT R8, R9.reuse, 0x6c, RZ, 0xfc, !PT ;  /* 0x0000006c09087812 */ /* 0x040fe200078efcff */
[----:B------:R-:W-:Y:S02]  /*56f0*/  IMAD.MOV R6, RZ, RZ, -R6 ;  /* 0x000000ffff067224 */ /* 0x000fe400078e0a06 */
[----:B------:R-:W-:Y:S01]  /*5700*/  @!P3 IMAD.IADD R12, R12, 0x1, -R0 ;  /* 0x000000010c0cb824 */ /* 0x000fe200078e0a00 */
[C---:B------:R-:W-:Y:S01]  /*5710*/  ISETP.GT.U32.AND P4, PT, R0.reuse, R16, PT ;  /* 0x000000100000720c */ /* 0x040fe20003f84070 */
[C---:B------:R-:W-:Y:S01]  /*5720*/  IMAD R11, R0.reuse, R6, R11 ;  /* 0x00000006000b7224 */ /* 0x040fe200078e020b */
[----:B------:R-:W-:Y:S01]  /*5730*/  LOP3.LUT R6, R9, 0x70, RZ, 0xfc, !PT ;  /* 0x0000007009067812 */ /* 0x000fe200078efcff */
[----:B0-----:R-:W-:Y:S01]  /*5740*/  IMAD.MOV.U32 R5, RZ, RZ, R10 ;  /* 0x000000ffff057224 */ /* 0x001fe200078e000a */
[----:B------:R-:W-:Y:S01]  /*5750*/  IABS R10, R8 ;  /* 0x00000008000a7213 */ /* 0x000fe20000000000 */
[----:B------:R-:W-:Y:S01]  /*5760*/  @!P6 IMAD.MOV R13, RZ, RZ, -R13 ;  /* 0x000000ffff0de224 */ /* 0x000fe200078e0a0d */
[----:B------:R-:W-:Y:S01]  /*5770*/  ISETP.GT.U32.AND P3, PT, R0, R11, PT ;  /* 0x0000000b0000720c */ /* 0x000fe20003f64070 */
[----:B------:R-:W-:Y:S01]  /*5780*/  @!P1 IMAD.MOV R5, RZ, RZ, -R5 ;  /* 0x000000ffff059224 */ /* 0x000fe200078e0a05 */
[----:B------:R-:W-:Y:S01]  /*5790*/  ISETP.GE.AND P1, PT, R3, RZ, PT ;  /* 0x000000ff0300720c */ /* 0x000fe20003f26270 */
[----:B------:R-:W-:Y:S01]  /*57a0*/  IMAD.HI.U32 R21, R2, R10, RZ ;  /* 0x0000000a02157227 */ /* 0x000fe200078e00ff */
[----:B------:R-:W-:Y:S01]  /*57b0*/  IABS R3, R3 ;  /* 0x0000000300037213 */ /* 0x000fe20000000000 */
[----:B------:R-:W-:Y:S01]  /*57c0*/  STL [R1+0xd4], R13 ;  /* 0x0000d40d01007387 */ /* 0x000fe20000100800 */
[----:B------:R-:W-:Y:S01]  /*57d0*/  IABS R18, R6 ;  /* 0x0000000600127213 */ /* 0x000fe20000000000 */
[----:B------:R-:W-:Y:S01]  /*57e0*/  @!P4 IMAD.IADD R16, R16, 0x1, -R0 ;  /* 0x000000011010c824 */ /* 0x000fe200078e0a00 */
[----:B------:R-:W-:Y:S01]  /*57f0*/  ISETP.GE.AND P6, PT, R7, RZ, PT ;  /* 0x000000ff0700720c */ /* 0x000fe20003fc6270 */
[----:B------:R0:W-:Y:S01]  /*5800*/  STL [R1+0xc4], R5 ;  /* 0x0000c40501007387 */ /* 0x0001e20000100800 */
[----:B------:R-:W-:Y:S01]  /*5810*/  IMAD.MOV R21, RZ, RZ, -R21 ;  /* 0x000000ffff157224 */ /* 0x000fe200078e0a15 */
[----:B------:R-:W-:Y:S01]  /*5820*/  LOP3.LUT R7, R9, 0x64, RZ, 0xfc, !PT ;  /* 0x0000006409077812 */ /* 0x000fe200078efcff */
[----:B------:R-:W-:Y:S01]  /*5830*/  IMAD.HI.U32 R20, R2, R18, RZ ;  /* 0x0000001202147227 */ /* 0x000fe200078e00ff */
[----:B------:R-:W-:-:S03]  /*5840*/  ISETP.GT.U32.AND P4, PT, R0, R16, PT ;  /* 0x000000100000720c */ /* 0x000fc60003f84070 */
[----:B------:R-:W-:Y:S02]  /*5850*/  @!P3 IMAD.IADD R11, R11, 0x1, -R0 ;  /* 0x000000010b0bb824 */ /* 0x000fe400078e0a00 */
[----:B------:R-:W-:Y:S02]  /*5860*/  IMAD.MOV R20, RZ, RZ, -R20 ;  /* 0x000000ffff147224 */ /* 0x000fe400078e0a14 */
[----:B0-----:R-:W-:Y:S01]  /*5870*/  IMAD.MOV.U32 R5, RZ, RZ, R4 ;  /* 0x000000ffff057224 */ /* 0x001fe200078e0004 */
[----:B------:R-:W-:Y:S01]  /*5880*/  ISETP.GT.U32.AND P3, PT, R0, R11, PT ;  /* 0x0000000b0000720c */ /* 0x000fe20003f64070 */
[----:B------:R-:W-:-:S04]  /*5890*/  IMAD.HI.U32 R4, R2, R3, RZ ;  /* 0x0000000302047227 */ /* 0x000fc800078e00ff */
[----:B------:R-:W-:Y:S02]  /*58a0*/  IMAD.MOV R4, RZ, RZ, -R4 ;  /* 0x000000ffff047224 */ /* 0x000fe400078e0a04 */
[----:B------:R-:W-:Y:S01]  /*58b0*/  @!P0 IMAD.MOV R5, RZ, RZ, -R5 ;  /* 0x000000ffff058224 */ /* 0x000fe200078e0a05 */
[----:B------:R-:W-:Y:S01]  /*58c0*/  ISETP.GE.AND P0, PT, R17, RZ, PT ;  /* 0x000000ff1100720c */ /* 0x000fe20003f06270 */
[----:B------:R-:W-:Y:S01]  /*58d0*/  IMAD R3, R0, R4, R3 ;  /* 0x0000000400037224 */ /* 0x000fe200078e0203 */
[----:B------:R-:W-:Y:S01]  /*58e0*/  IABS R17, R17 ;  /* 0x0000001100117213 */ /* 0x000fe20000000000 */
[----:B------:R-:W-:Y:S01]  /*58f0*/  @!P4 IMAD.IADD R16, R16, 0x1, -R0 ;  /* 0x000000011010c824 */ /* 0x000fe200078e0a00 */
[----:B------:R0:W-:Y:S01]  /*5900*/  STL [R1+0xcc], R5 ;  /* 0x0000cc0501007387 */ /* 0x0001e20000100800 */
[C---:B------:R-:W-:Y:S01]  /*5910*/  IMAD R18, R0.reuse, R20, R18 ;  /* 0x0000001400127224 */ /* 0x040fe200078e0212 */
[----:B------:R-:W-:Y:S01]  /*5920*/  ISETP.GT.U32.AND P4, PT, R0, R3, PT ;  /* 0x000000030000720c */ /* 0x000fe20003f84070 */
[----:B------:R-:W-:Y:S01]  /*5930*/  IMAD.HI.U32 R22, R2, R17, RZ ;  /* 0x0000001102167227 */ /* 0x000fe200078e00ff */
[----:B------:R-:W-:-:S02]  /*5940*/  IABS R20, R7 ;  /* 0x0000000700147213 */ /* 0x000fc40000000000 */
[----:B------:R-:W-:Y:S01]  /*5950*/  LOP3.LUT R4, R9, 0x68, RZ, 0xfc, !PT ;  /* 0x0000006809047812 */ /* 0x000fe200078efcff */
[----:B------:R-:W-:Y:S01]  /*5960*/  @!P3 IMAD.IADD R11, R11, 0x1, -R0 ;  /* 0x000000010b0bb824 */ /* 0x000fe200078e0a00 */
[C---:B------:R-:W-:Y:S01]  /*5970*/  ISETP.GT.U32.AND P3, PT, R0.reuse, R18, PT ;  /* 0x000000120000720c */ /* 0x040fe20003f64070 */
[----:B------:R-:W-:Y:S01]  /*5980*/  IMAD.MOV R22, RZ, RZ, -R22 ;  /* 0x000000ffff167224 */ /* 0x000fe200078e0a16 */
[----:B------:R-:W-:Y:S01]  /*5990*/  IABS R19, R4 ;  /* 0x0000000400137213 */ /* 0x000fe20000000000 */
[----:B0-----:R-:W-:Y:S02]  /*59a0*/  IMAD.MOV.U32 R5, RZ, RZ, R12 ;  /* 0x000000ffff057224 */ /* 0x001fe400078e000c */
[C---:B------:R-:W-:Y:S02]  /*59b0*/  IMAD R10, R0.reuse, R21, R10 ;  /* 0x00000015000a7224 */ /* 0x040fe400078e020a */
[----:B------:R-:W-:Y:S02]  /*59c0*/  @!P5 IMAD.MOV R5, RZ, RZ, -R5 ;  /* 0x000000ffff05d224 */ /* 0x000fe400078e0a05 */
[----:B------:R-:W-:-:S02]  /*59d0*/  IMAD R17, R0, R22, R17 ;  /* 0x0000001600117224 */ /* 0x000fc400078e0211 */
[--C-:B------:R-:W-:Y:S01]  /*59e0*/  @!P4 IMAD.IADD R3, R3, 0x1, -R0.reuse ;  /* 0x000000010303c824 */ /* 0x100fe200078e0a00 */
[----:B------:R0:W-:Y:S01]  /*59f0*/  STL [R1+0x78], R5 ;  /* 0x0000780501007387 */ /* 0x0001e20000100800 */
[----:B------:R-:W-:Y:S01]  /*5a00*/  @!P3 IMAD.IADD R18, R18, 0x1, -R0 ;  /* 0x000000011212b824 */ /* 0x000fe200078e0a00 */
[----:B------:R-:W-:Y:S01]  /*5a10*/  ISETP.GT.U32.AND P4, PT, R0, R17, PT ;  /* 0x000000110000720c */ /* 0x000fe20003f84070 */
[----:B------:R-:W-:Y:S01]  /*5a20*/  IMAD.HI.U32 R21, R2, R20, RZ ;  /* 0x0000001402157227 */ /* 0x000fe200078e00ff */
[----:B------:R-:W-:-:S03]  /*5a30*/  ISETP.GT.U32.AND P5, PT, R0, R3, PT ;  /* 0x000000030000720c */ /* 0x000fc60003fa4070 */
[----:B------:R-:W-:Y:S01]  /*5a40*/  @!P2 IMAD.MOV R16, RZ, RZ, -R16 ;  /* 0x000000ffff10a224 */ /* 0x000fe200078e0a10 */
[----:B------:R-:W-:Y:S01]  /*5a50*/  ISETP.GE.AND P2, PT, R6, RZ, PT ;  /* 0x000000ff0600720c */ /* 0x000fe20003f46270 */
[----:B------:R-:W-:Y:S01]  /*5a60*/  IMAD.MOV R21, RZ, RZ, -R21 ;  /* 0x000000ffff157224 */ /* 0x000fe200078e0a15 */
[----:B------:R-:W-:Y:S01]  /*5a70*/  LOP3.LUT R6, R9, 0x60, RZ, 0xfc, !PT ;  /* 0x0000006009067812 */ /* 0x000fe200078efcff */
[----:B0-----:R-:W-:Y:S01]  /*5a80*/  IMAD.MOV.U32 R5, RZ, RZ, R11 ;  /* 0x000000ffff057224 */ /* 0x001fe200078e000b */
[----:B------:R-:W-:Y:S01]  /*5a90*/  STL [R1+0x718], R16 ;  /* 0x0007181001007387 */ /* 0x000fe20000100800 */
[----:B------:R-:W-:-:S04]  /*5aa0*/  IMAD.HI.U32 R12, R2, R19, RZ ;  /* 0x00000013020c7227 */ /* 0x000fc800078e00ff */
[----:B------:R-:W-:Y:S01]  /*5ab0*/  @!P6 IMAD.MOV R5, RZ, RZ, -R5 ;  /* 0x000000ffff05e224 */ /* 0x000fe200078e0a05 */
[----:B------:R-:W-:Y:S01]  /*5ac0*/  ISETP.GT.U32.AND P6, PT, R0, R10, PT ;  /* 0x0000000a0000720c */ /* 0x000fe20003fc4070 */
[--C-:B------:R-:W-:Y:S01]  /*5ad0*/  @!P4 IMAD.IADD R17, R17, 0x1, -R0.reuse ;  /* 0x000000011111c824 */ /* 0x100fe200078e0a00 */
[----:B------:R-:W-:Y:S01]  /*5ae0*/  ISETP.GE.AND P4, PT, R4, RZ, PT ;  /* 0x000000ff0400720c */ /* 0x000fe20003f86270 */
[----:B------:R-:W-:Y:S01]  /*5af0*/  @!P5 IMAD.IADD R3, R3, 0x1, -R0 ;  /* 0x000000010303d824 */ /* 0x000fe200078e0a00 */
[----:B------:R0:W-:Y:S01]  /*5b00*/  STL [R1+0x70], R5 ;  /* 0x0000700501007387 */ /* 0x0001e20000100800 */
[C---:B------:R-:W-:Y:S01]  /*5b10*/  IMAD R20, R0.reuse, R21, R20 ;  /* 0x0000001500147224 */ /* 0x040fe200078e0214 */
[----:B------:R-:W-:Y:S01]  /*5b20*/  ISETP.GT.U32.AND P3, PT, R0, R17, PT ;  /* 0x000000110000720c */ /* 0x000fe20003f64070 */
[----:B------:R-:W-:Y:S01]  /*5b30*/  IMAD.MOV R12, RZ, RZ, -R12 ;  /* 0x000000ffff0c7224 */ /* 0x000fe200078e0a0c */
[----:B------:R-:W-:Y:S02]  /*5b40*/  ISETP.GE.AND P5, PT, R8, RZ, PT ;  /* 0x000000ff0800720c */ /* 0x000fe40003fa6270 */
[C---:B------:R-:W-:Y:S01]  /*5b50*/  LOP3.LUT R8, R9.reuse, 0x5c, RZ, 0xfc, !PT ;  /* 0x0000005c09087812 */ /* 0x040fe200078efcff */
[----:B------:R-:W-:Y:S01]  /*5b60*/  IMAD R19, R0, R12, R19 ;  /* 0x0000000c00137224 */ /* 0x000fe200078e0213 */
[----:B------:R-:W-:Y:S01]  /*5b70*/  IABS R21, R6 ;  /* 0x0000000600157213 */ /* 0x000fe20000000000 */
[----:B------:R-:W-:Y:S01]  /*5b80*/  @!P6 IMAD.IADD R10, R10, 0x1, -R0 ;  /* 0x000000010a0ae824 */ /* 0x000fe200078e0a00 */
[----:B------:R-:W-:Y:S01]  /*5b90*/  ISETP.GT.U32.AND P6, PT, R0, R18, PT ;  /* 0x000000120000720c */ /* 0x000fe20003fc4070 */
[----:B0-----:R-:W-:Y:S01]  /*5ba0*/  IMAD.MOV.U32 R5, RZ, RZ, R3 ;  /* 0x000000ffff057224 */ /* 0x001fe200078e0003 */
[----:B------:R-:W-:Y:S01]  /*5bb0*/  IABS R22, R8 ;  /* 0x0000000800167213 */ /* 0x000fe20000000000 */
[----:B------:R-:W-:Y:S01]  /*5bc0*/  IMAD.HI.U32 R11, R2, R21, RZ ;  /* 0x00000015020b7227 */ /* 0x000fe200078e00ff */
[----:B------:R-:W-:-:S02]  /*5bd0*/  LOP3.LUT R3, R9, 0x54, RZ, 0xfc, !PT ;  /* 0x0000005409037812 */ /* 0x000fc400078efcff */
[----:B------:R-:W-:Y:S01]  /*5be0*/  LOP3.LUT R4, R9, 0x58, RZ, 0xfc, !PT ;  /* 0x0000005809047812 */ /* 0x000fe200078efcff */
[----:B------:R-:W-:Y:S01]  /*5bf0*/  @!P1 IMAD.MOV R5, RZ, RZ, -R5 ;  /* 0x000000ffff059224 */ /* 0x000fe200078e0a05 */
[C---:B------:R-:W-:Y:S01]  /*5c00*/  ISETP.GT.U32.AND P1, PT, R0.reuse, R10, PT ;  /* 0x0000000a0000720c */ /* 0x040fe20003f24070 */
[--C-:B------:R-:W-:Y:S01]  /*5c10*/  @!P3 IMAD.IADD R17, R17, 0x1, -R0.reuse ;  /* 0x000000011111b824 */ /* 0x100fe200078e0a00 */
[----:B------:R-:W-:Y:S01]  /*5c20*/  ISETP.GT.U32.AND P3, PT, R0, R19, PT ;  /* 0x000000130000720c */ /* 0x000fe20003f64070 */
[----:B------:R-:W-:Y:S01]  /*5c30*/  IMAD.HI.U32 R24, R2, R22, RZ ;  /* 0x0000001602187227 */ /* 0x000fe200078e00ff */
[----:B------:R0:W-:Y:S01]  /*5c40*/  STL [R1+0x98], R5 ;  /* 0x0000980501007387 */ /* 0x0001e20000100800 */
[----:B------:R-:W-:Y:S02]  /*5c50*/  IABS R23, R4 ;  /* 0x0000000400177213 */ /* 0x000fe40000000000 */
[----:B------:R-:W-:Y:S01]  /*5c60*/  @!P6 IMAD.IADD R18, R18, 0x1, -R0 ;  /* 0x000000011212e824 */ /* 0x000fe200078e0a00 */
[----:B------:R-:W-:Y:S01]  /*5c70*/  ISETP.GT.U32.AND P6, PT, R0, R20, PT ;  /* 0x000000140000720c */ /* 0x000fe20003fc4070 */
[----:B------:R-:W-:Y:S01]  /*5c80*/  IMAD.MOV R11, RZ, RZ, -R11 ;  /* 0x000000ffff0b7224 */ /* 0x000fe200078e0a0b */
[----:B------:R-:W-:Y:S01]  /*5c90*/  LOP3.LUT R16, R9, 0x8, RZ, 0xfc, !PT ;  /* 0x0000000809107812 */ /* 0x000fe200078efcff */
[----:B------:R-:W-:-:S02]  /*5ca0*/  IMAD.MOV R24, RZ, RZ, -R24 ;  /* 0x000000ffff187224 */ /* 0x000fc400078e0a18 */
[----:B------:R-:W-:Y:S01]  /*5cb0*/  @!P1 IMAD.IADD R10, R10, 0x1, -R0 ;  /* 0x000000010a0a9824 */ /* 0x000fe200078e0a00 */
[----:B------:R-:W-:Y:S01]  /*5cc0*/  ISETP.GE.AND P1, PT, R7, RZ, PT ;  /* 0x000000ff0700720c */ /* 0x000fe20003f26270 */
[C---:B------:R-:W-:Y:S01]  /*5cd0*/  IMAD R21, R0.reuse, R11, R21 ;  /* 0x0000000b00157224 */ /* 0x040fe200078e0215 */
[----:B------:R-:W-:Y:S01]  /*5ce0*/  IABS R7, R3 ;  /* 0x0000000300077213 */ /* 0x000fe20000000000 */
[----:B------:R-:W-:Y:S01]  /*5cf0*/  @!P2 IMAD.MOV R18, RZ, RZ, -R18 ;  /* 0x000000ffff12a224 */ /* 0x000fe200078e0a12 */
[----:B------:R-:W-:Y:S01]  /*5d00*/  LOP3.LUT R11, R9, 0x50, RZ, 0xfc, !PT ;  /* 0x00000050090b7812 */ /* 0x000fe200078efcff */
[--C-:B------:R-:W-:Y:S01]  /*5d10*/  @!P3 IMAD.IADD R19, R19, 0x1, -R0.reuse ;  /* 0x000000011313b824 */ /* 0x100fe200078e0a00 */
[----:B------:R-:W-:Y:S01]  /*5d20*/  ISETP.GT.U32.AND P3, PT, R0, R21, PT ;  /* 0x000000150000720c */ /* 0x000fe20003f64070 */
[----:B------:R-:W-:Y:S01]  /*5d30*/  @!P6 IMAD.IADD R20, R20, 0x1, -R0 ;  /* 0x000000011414e824 */ /* 0x000fe200078e0a00 */
[----:B------:R-:W-:Y:S01]  /*5d40*/  ISETP.GE.AND P6, PT, R6, RZ, PT ;  /* 0x000000ff0600720c */ /* 0x000fe20003fc6270 */
[----:B------:R-:W-:-:S03]  /*5d50*/  IMAD.HI.U32 R6, R2, R7, RZ ;  /* 0x0000000702067227 */ /* 0x000fc600078e00ff */
[C---:B------:R-:W-:Y:S01]  /*5d60*/  ISETP.GT.U32.AND P2, PT, R0.reuse, R20, PT ;  /* 0x000000140000720c */ /* 0x040fe20003f44070 */
[C---:B------:R-:W-:Y:S01]  /*5d70*/  IMAD R22, R0.reuse, R24, R22 ;  /* 0x0000001800167224 */ /* 0x040fe200078e0216 */
[----:B------:R-:W-:Y:S01]  /*5d80*/  IABS R24, R11 ;  /* 0x0000000b00187213 */ /* 0x000fe20000000000 */
[----:B0-----:R-:W-:Y:S01]  /*5d90*/  IMAD.MOV.U32 R5, RZ, RZ, R10 ;  /* 0x000000ffff057224 */ /* 0x001fe200078e000a */
[C---:B------:R-:W-:Y:S01]  /*5da0*/  LOP3.LUT R10, R9.reuse, 0x4c, RZ, 0xfc, !PT ;  /* 0x0000004c090a7812 */ /* 0x040fe200078efcff */
[----:B------:R-:W-:Y:S02]  /*5db0*/  IMAD.MOV R6, RZ, RZ, -R6 ;  /* 0x000000ffff067224 */ /* 0x000fe400078e0a06 */
[----:B------:R-:W-:Y:S01]  /*5dc0*/  @!P0 IMAD.MOV R17, RZ, RZ, -R17 ;  /* 0x000000ffff118224 */ /* 0x000fe200078e0a11 */
[C---:B------:R-:W-:Y:S01]  /*5dd0*/  ISETP.GT.U32.AND P0, PT, R0.reuse, R19, PT ;  /* 0x000000130000720c */ /* 0x040fe20003f04070 */
[----:B------:R-:W-:Y:S01]  /*5de0*/  @!P5 IMAD.MOV R5, RZ, RZ, -R5 ;  /* 0x000000ffff05d224 */ /* 0x000fe200078e0a05 */
[----:B------:R-:W-:Y:S01]  /*5df0*/  ISETP.GT.U32.AND P5, PT, R0, R22, PT ;  /* 0x000000160000720c */ /* 0x000fe20003fa4070 */
[----:B------:R-:W-:Y:S01]  /*5e00*/  IMAD.HI.U32 R12, R2, R23, RZ ;  /* 0x00000017020c7227 */ /* 0x000fe200078e00ff */
[----:B------:R-:W-:Y:S03]  /*5e10*/  STL [R1+0x710], R17 ;  /* 0x0007101101007387 */ /* 0x000fe60000100800 */
[----:B------:R-:W-:Y:S01]  /*5e20*/  IMAD R7, R0, R6, R7 ;  /* 0x0000000600077224 */ /* 0x000fe200078e0207 */
[----:B------:R-:W-:Y:S01]  /*5e30*/  LOP3.LUT R6, R9, 0x48, RZ, 0xfc, !PT ;  /* 0x0000004809067812 */ /* 0x000fe200078efcff */
[----:B------:R-:W-:Y:S01]  /*5e40*/  IMAD.MOV R12, RZ, RZ, -R12 ;  /* 0x000000ffff0c7224 */ /* 0x000fe200078e0a0c */
[----:B------:R0:W-:Y:S01]  /*5e50*/  STL [R1+0x714], R18 ;  /* 0x0007141201007387 */ /* 0x0001e20000100800 */
[----:B------:R-:W-:-:S03]  /*5e60*/  IMAD.HI.U32 R25, R2, R24, RZ ;  /* 0x0000001802197227 */ /* 0x000fc600078e00ff */
[----:B------:R1:W-:Y:S01]  /*5e70*/  STL [R1+0x58], R5 ;  /* 0x0000580501007387 */ /* 0x0003e20000100800 */
[--C-:B------:R-:W-:Y:S01]  /*5e80*/  @!P2 IMAD.IADD R20, R20, 0x1, -R0.reuse ;  /* 0x000000011414a824 */ /* 0x100fe200078e0a00 */
[C---:B------:R-:W-:Y:S01]  /*5e90*/  ISETP.GT.U32.AND P2, PT, R0.reuse, R7, PT ;  /* 0x000000070000720c */ /* 0x040fe20003f44070 */
[C---:B------:R-:W-:Y:S01]  /*5ea0*/  IMAD R23, R0.reuse, R12, R23 ;  /* 0x0000000c00177224 */ /* 0x040fe200078e0217 */
[----:B------:R-:W-:Y:S01]  /*5eb0*/  IABS R12, R10 ;  /* 0x0000000a000c7213 */ /* 0x000fe20000000000 */
[--C-:B------:R-:W-:Y:S01]  /*5ec0*/  @!P3 IMAD.IADD R21, R21, 0x1, -R0.reuse ;  /* 0x000000011515b824 */ /* 0x100fe200078e0a00 */
[C---:B0-----:R-:W-:Y:S01]  /*5ed0*/  LOP3.LUT R18, R9.reuse, 0x10, RZ, 0xfc, !PT ;  /* 0x0000001009127812 */ /* 0x041fe200078efcff */
[----:B------:R-:W-:Y:S01]  /*5ee0*/  IMAD.MOV R25, RZ, RZ, -R25 ;  /* 0x000000ffff197224 */ /* 0x000fe200078e0a19 */
[----:B------:R-:W-:Y:S01]  /*5ef0*/  LOP3.LUT R17, R9, 0xc, RZ, 0xfc, !PT ;  /* 0x0000000c09117812 */ /* 0x000fe200078efcff */
[--C-:B------:R-:W-:Y:S01]  /*5f00*/  @!P0 IMAD.IADD R19, R19, 0x1, -R0.reuse ;  /* 0x0000000113138824 */ /* 0x100fe200078e0a00 */
[----:B------:R-:W-:Y:S01]  /*5f10*/  ISETP.GT.U32.AND P0, PT, R0, R23, PT ;  /* 0x000000170000720c */ /* 0x000fe20003f04070 */
[----:B------:R-:W-:Y:S01]  /*5f20*/  @!P5 IMAD.IADD R22, R22, 0x1, -R0 ;  /* 0x000000011616d824 */ /* 0x000fe200078e0a00 */
[----:B------:R-:W-:Y:S01]  /*5f30*/  ISETP.GE.AND P5, PT, R4, RZ, PT ;  /* 0x000000ff0400720c */ /* 0x000fe20003fa6270 */
[C---:B------:R-:W-:Y:S01]  /*5f40*/  IMAD R4, R0.reuse, R25, R24 ;  /* 0x0000001900047224 */ /* 0x040fe200078e0218 */
[C---:B------:R-:W-:Y:S01]  /*5f50*/  ISETP.GT.U32.AND P3, PT, R0.reuse, R21, PT ;  /* 0x000000150000720c */ /* 0x040fe20003f64070 */
[----:B------:R-:W-:Y:S01]  /*5f60*/  @!P1 IMAD.MOV R20, RZ, RZ, -R20 ;  /* 0x000000ffff149224 */ /* 0x000fe200078e0a14 */
[----:B------:R-:W-:Y:S01]  /*5f70*/  IABS R15, R17 ;  /* 0x00000011000f7213 */ /* 0x000fe20000000000 */
[----:B------:R-:W-:Y:S01]  /*5f80*/  @!P2 IMAD.IADD R7, R7, 0x1, -R0 ;  /* 0x000000010707a824 */ /* 0x000fe200078e0a00 */
[----:B------:R-:W-:Y:S01]  /*5f90*/  ISETP.GT.U32.AND P1, PT, R0, R4, PT ;  /* 0x000000040000720c */ /* 0x000fe20003f24070 */
[----:B------:R-:W-:-:S02]  /*5fa0*/  @!P4 IMAD.MOV R19, RZ, RZ, -R19 ;  /* 0x000000ffff13c224 */ /* 0x000fc400078e0a13 */
[----:B------:R-:W-:Y:S01]  /*5fb0*/  IMAD.HI.U32 R24, R2, R12, RZ ;  /* 0x0000000c02187227 */ /* 0x000fe200078e00ff */
[C---:B------:R-:W-:Y:S02]  /*5fc0*/  ISETP.GT.U32.AND P4, PT, R0.reuse, R7, PT ;  /* 0x000000070000720c */ /* 0x040fe40003f84070 */
[----:B------:R-:W-:Y:S01]  /*5fd0*/  STL [R1+0x71c], R19 ;  /* 0x00071c1301007387 */ /* 0x000fe20000100800 */
[--C-:B------:R-:W-:Y:S01]  /*5fe0*/  @!P0 IMAD.IADD R23, R23, 0x1, -R0.reuse ;  /* 0x0000000117178824 */ /* 0x100fe200078e0a00 */
[----:B------:R-:W-:Y:S01]  /*5ff0*/  ISETP.GT.U32.AND P0, PT, R0, R22, PT ;  /* 0x000000160000720c */ /* 0x000fe20003f04070 */
[----:B------:R-:W-:Y:S01]  /*6000*/  @!P3 IMAD.IADD R21, R21, 0x1, -R0 ;  /* 0x000000011515b824 */ /* 0x000fe200078e0a00 */
[----:B------:R-:W-:Y:S01]  /*6010*/  ISETP.GE.AND P3, PT, R8, RZ, PT ;  /* 0x000000ff0800720c */ /* 0x000fe20003f66270 */
[----:B------:R-:W-:Y:S01]  /*6020*/  IMAD.MOV R24, RZ, RZ, -R24 ;  /* 0x000000ffff187224 */ /* 0x000fe200078e0a18 */
[----:B------:R-:W-:Y:S01]  /*6030*/  IABS R8, R6 ;  /* 0x0000000600087213 */ /* 0x000fe20000000000 */
[----:B------:R-:W-:Y:S01]  /*6040*/  @!P6 IMAD.MOV R21, RZ, RZ, -R21 ;  /* 0x000000ffff15e224 */ /* 0x000fe200078e0a15 */
[----:B------:R-:W-:Y:S01]  /*6050*/  ISETP.GE.AND P6, PT, R3, RZ, PT ;  /* 0x000000ff0300720c */ /* 0x000fe20003fc6270 */
[----:B------:R-:W-:Y:S01]  /*6060*/  @!P1 IMAD.IADD R4, R4, 0x1, -R0 ;  /* 0x0000000104049824 */ /* 0x000fe200078e0a00 */
[C---:B------:R-:W-:Y:S01]  /*6070*/  ISETP.GT.U32.AND P2, PT, R0.reuse, R23, PT ;  /* 0x000000170000720c */ /* 0x040fe20003f44070 */
[----:B------:R-:W-:Y:S01]  /*6080*/  IMAD R3, R0, R24, R12 ;  /* 0x0000001800037224 */ /* 0x000fe200078e020c */
[----:B------:R-:W-:Y:S01]  /*6090*/  STL [R1+0x720], R20 ;  /* 0x0007201401007387 */ /* 0x000fe20000100800 */
[----:B------:R-:W-:Y:S01]  /*60a0*/  IMAD.HI.U32 R25, R2, R8, RZ ;  /* 0x0000000802197227 */ /* 0x000fe200078e00ff */
[----:B------:R-:W-:-:S02]  /*60b0*/  ISETP.GT.U32.AND P1, PT, R0, R4, PT ;  /* 0x000000040000720c */ /* 0x000fc40003f24070 */
[----:B------:R-:W-:Y:S01]  /*60c0*/  STL [R1+0x724], R21 ;  /* 0x0007241501007387 */ /* 0x000fe20000100800 */
[--C-:B------:R-:W-:Y:S01]  /*60d0*/  @!P4 IMAD.IADD R7, R7, 0x1, -R0.reuse ;  /* 0x000000010707c824 */ /* 0x100fe200078e0a00 */
[----:B------:R-:W-:Y:S01]  /*60e0*/  ISETP.GT.U32.AND P4, PT, R0, R3, PT ;  /* 0x000000030000720c */ /* 0x000fe20003f84070 */
[----:B------:R-:W-:Y:S01]  /*60f0*/  @!P0 IMAD.IADD R22, R22, 0x1, -R0 ;  /* 0x0000000116168824 */ /* 0x000fe200078e0a00 */
[----:B------:R-:W-:Y:S01]  /*6100*/  ISETP.GE.AND P0, PT, R11, RZ, PT ;  /* 0x000000ff0b00720c */ /* 0x000fe20003f06270 */
[----:B------:R-:W-:Y:S01]  /*6110*/  IMAD.MOV R25, RZ, RZ, -R25 ;  /* 0x000000ffff197224 */ /* 0x000fe200078e0a19 */
[C---:B------:R-:W-:Y:S01]  /*6120*/  LOP3.LUT R24, R9.reuse, 0x40, RZ, 0xfc, !PT ;  /* 0x0000004009187812 */ /* 0x040fe200078efcff */
[----:B------:R-:W-:Y:S01]  /*6130*/  @!P3 IMAD.MOV R22, RZ, RZ, -R22 ;  /* 0x000000ffff16b224 */ /* 0x000fe200078e0a16 */
[----:B------:R-:W-:Y:S01]  /*6140*/  ISETP.GE.AND P3, PT, R6, RZ, PT ;  /* 0x000000ff0600720c */ /* 0x000fe20003f66270 */
[----:B------:R-:W-:Y:S01]  /*6150*/  IMAD R6, R0, R25, R8 ;  /* 0x0000001900067224 */ /* 0x000fe200078e0208 */
[----:B------:R-:W-:Y:S01]  /*6160*/  LOP3.LUT R8, R9, 0x44, RZ, 0xfc, !PT ;  /* 0x0000004409087812 */ /* 0x000fe200078efcff */
[--C-:B------:R-:W-:Y:S01]  /*6170*/  @!P1 IMAD.IADD R4, R4, 0x1, -R0.reuse ;  /* 0x0000000104049824 */ /* 0x100fe200078e0a00 */
[----:B------:R-:W-:Y:S01]  /*6180*/  STL [R1+0x728], R22 ;  /* 0x0007281601007387 */ /* 0x000fe20000100800 */
[--C-:B------:R-:W-:Y:S01]  /*6190*/  @!P2 IMAD.IADD R23, R23, 0x1, -R0.reuse ;  /* 0x000000011717a824 */ /* 0x100fe200078e0a00 */
[----:B------:R-:W-:Y:S01]  /*61a0*/  ISETP.GT.U32.AND P1, PT, R0, R6, PT ;  /* 0x000000060000720c */ /* 0x000fe20003f24070 */
[----:B------:R-:W-:Y:S01]  /*61b0*/  @!P4 IMAD.IADD R3, R3, 0x1, -R0 ;  /* 0x000000010303c824 */ /* 0x000fe200078e0a00 */
[----:B------:R-:W-:Y:S01]  /*61c0*/  ISETP.GE.AND P2, PT, R10, RZ, PT ;  /* 0x000000ff0a00720c */ /* 0x000fe20003f46270 */
[----:B-1----:R-:W-:Y:S01]  /*61d0*/  IMAD.MOV.U32 R5, RZ, RZ, R7 ;  /* 0x000000ffff057224 */ /* 0x002fe200078e0007 */
[----:B------:R-:W-:Y:S01]  /*61e0*/  LOP3.LUT R25, R9, 0x3c, RZ, 0xfc, !PT ;  /* 0x0000003c09197812 */ /* 0x000fe200078efcff */
[----:B------:R-:W-:Y:S01]  /*61f0*/  @!P5 IMAD.MOV R23, RZ, RZ, -R23 ;  /* 0x000000ffff17d224 */ /* 0x000fe200078e0a17 */
[----:B------:R-:W-:Y:S01]  /*6200*/  ISETP.GT.U32.AND P4, PT, R0, R3, PT ;  /* 0x000000030000720c */ /* 0x000fe20003f84070 */
[----:B------:R-:W-:Y:S01]  /*6210*/  @!P6 IMAD.MOV R5, RZ, RZ, -R5 ;  /* 0x000000ffff05e224 */ /* 0x000fe200078e0a05 */
[----:B------:R-:W-:-:S02]  /*6220*/  ISETP.GE.AND P5, PT, R8, RZ, PT ;  /* 0x000000ff0800720c */ /* 0x000fc40003fa6270 */
[----:B------:R-:W-:Y:S01]  /*6230*/  IABS R8, R8 ;  /* 0x0000000800087213 */ /* 0x000fe20000000000 */
[----:B------:R-:W-:Y:S01]  /*6240*/  STL [R1+0x72c], R23 ;  /* 0x00072c1701007387 */ /* 0x000fe20000100800 */
[----:B------:R-:W-:Y:S01]  /*6250*/  ISETP.GE.AND P6, PT, R24, RZ, PT ;  /* 0x000000ff1800720c */ /* 0x000fe20003fc6270 */
[--C-:B------:R-:W-:Y:S01]  /*6260*/  @!P1 IMAD.IADD R6, R6, 0x1, -R0.reuse ;  /* 0x0000000106069824 */ /* 0x100fe200078e0a00 */
[----:B------:R-:W-:Y:S01]  /*6270*/  IABS R24, R24 ;  /* 0x0000001800187213 */ /* 0x000fe20000000000 */
[----:B------:R0:W-:Y:S01]  /*6280*/  STL [R1+0x30], R5 ;  /* 0x0000300501007387 */ /* 0x0001e20000100800 */
[----:B------:R-:W-:Y:S01]  /*6290*/  IMAD.HI.U32 R7, R2, R8, RZ ;  /* 0x0000000802077227 */ /* 0x000fe200078e00ff */
[----:B------:R-:W-:Y:S02]  /*62a0*/  LOP3.LUT R12, R9, 0x2c, RZ, 0xfc, !PT ;  /* 0x0000002c090c7812 */ /* 0x000fe400078efcff */
[----:B------:R-:W-:Y:S01]  /*62b0*/  ISETP.GT.U32.AND P1, PT, R0, R6, PT ;  /* 0x000000060000720c */ /* 0x000fe20003f24070 */
[----:B------:R-:W-:Y:S01]  /*62c0*/  IMAD.MOV R7, RZ, RZ, -R7 ;  /* 0x000000ffff077224 */ /* 0x000fe200078e0a07 */
[----:B------:R-:W-:Y:S01]  /*62d0*/  IABS R29, R12 ;  /* 0x0000000c001d7213 */ /* 0x000fe20000000000 */
[----:B------:R-:W-:Y:S01]  /*62e0*/  @!P4 IMAD.IADD R3, R3, 0x1, -R0 ;  /* 0x000000010303c824 */ /* 0x000fe200078e0a00 */
[----:B------:R-:W-:Y:S01]  /*62f0*/  ISETP.GE.AND P4, PT, R26, RZ, PT ;  /* 0x000000ff1a00720c */ /* 0x000fe20003f86270 */
[----:B------:R-:W-:Y:S01]  /*6300*/  IMAD R8, R0, R7, R8 ;  /* 0x0000000700087224 */ /* 0x000fe200078e0208 */
[----:B------:R-:W-:Y:S01]  /*6310*/  IABS R26, R26 ;  /* 0x0000001a001a7213 */ /* 0x000fe20000000000 */
[----:B0-----:R-:W-:Y:S01]  /*6320*/  IMAD.MOV.U32 R5, RZ, RZ, R4 ;  /* 0x000000ffff057224 */ /* 0x001fe200078e0004 */
[C---:B------:R-:W-:Y:S01]  /*6330*/  LOP3.LUT R11, R9.reuse, 0x30, RZ, 0xfc, !PT ;  /* 0x00000030090b7812 */ /* 0x040fe200078efcff */
[----:B------:R-:W-:Y:S01]  /*6340*/  IMAD.HI.U32 R4, R2, R24, RZ ;  /* 0x0000001802047227 */ /* 0x000fe200078e00ff */
[----:B------:R-:W-:-:S02]  /*6350*/  LOP3.LUT R22, R9, 0x20, RZ, 0xfc, !PT ;  /* 0x0000002009167812 */ /* 0x000fc400078efcff */
[----:B------:R-:W-:Y:S01]  /*6360*/  IABS R28, R11 ;  /* 0x0000000b001c7213 */ /* 0x000fe20000000000 */
[----:B------:R-:W-:Y:S01]  /*6370*/  @!P0 IMAD.MOV R5, RZ, RZ, -R5 ;  /* 0x000000ffff058224 */ /* 0x000fe200078e0a05 */
[----:B------:R-:W-:Y:S01]  /*6380*/  ISETP.GE.AND P0, PT, R25, RZ, PT ;  /* 0x000000ff1900720c */ /* 0x000fe20003f06270 */
[----:B------:R-:W-:Y:S01]  /*6390*/  IMAD.MOV R4, RZ, RZ, -R4 ;  /* 0x000000ffff047224 */ /* 0x000fe200078e0a04 */
[----:B------:R-:W-:Y:S01]  /*63a0*/  IABS R25, R25 ;  /* 0x0000001900197213 */ /* 0x000fe20000000000 */
[----:B------:R-:W-:Y:S01]  /*63b0*/  @!P1 IMAD.IADD R6, R6, 0x1, -R0 ;  /* 0x0000000106069824 */ /* 0x000fe200078e0a00 */
[----:B------:R0:W-:Y:S01]  /*63c0*/  STL [R1+0x34], R5 ;  /* 0x0000340501007387 */ /* 0x0001e20000100800 */
[----:B------:R-:W-:Y:S01]  /*63d0*/  IMAD R24, R0, R4, R24 ;  /* 0x0000000400187224 */ /* 0x000fe200078e0218 */
[C---:B------:R-:W-:Y:S01]  /*63e0*/  LOP3.LUT R4, R9.reuse, 0x34, RZ, 0xfc, !PT ;  /* 0x0000003409047812 */ /* 0x040fe200078efcff */
[----:B------:R-:W-:Y:S01]  /*63f0*/  IMAD.HI.U32 R7, R2, R25, RZ ;  /* 0x0000001902077227 */ /* 0x000fe200078e00ff */
[----:B------:R-:W-:-:S02]  /*6400*/  LOP3.LUT R21, R9, 0x1c, RZ, 0xfc, !PT ;  /* 0x0000001c09157812 */ /* 0x000fc400078efcff */
[C---:B------:R-:W-:Y:S01]  /*6410*/  ISETP.GT.U32.AND P1, PT, R0.reuse, R24, PT ;  /* 0x000000180000720c */ /* 0x040fe20003f24070 */
[----:B------:R-:W-:Y:S01]  /*6420*/  IMAD.MOV R7, RZ, RZ, -R7 ;  /* 0x000000ffff077224 */ /* 0x000fe200078e0a07 */
[----:B------:R-:W-:Y:S01]  /*6430*/  IABS R27, R4 ;  /* 0x00000004001b7213 */ /* 0x000fe20000000000 */
[----:B------:R-:W-:Y:S01]  /*6440*/  IMAD.MOV.U32 R13, RZ, RZ, R6 ;  /* 0x000000ffff0d7224 */ /* 0x000fe200078e0006 */
[C---:B------:R-:W-:Y:S01]  /*6450*/  LOP3.LUT R20, R9.reuse, 0x18, RZ, 0xfc, !PT ;  /* 0x0000001809147812 */ /* 0x040fe200078efcff */
[----:B0-----:R-:W-:Y:S01]  /*6460*/  IMAD.MOV.U32 R5, RZ, RZ, R3 ;  /* 0x000000ffff057224 */ /* 0x001fe200078e0003 */
[----:B------:R-:W-:Y:S01]  /*6470*/  LOP3.LUT R19, R9, 0x14, RZ, 0xfc, !PT ;  /* 0x0000001409137812 */ /* 0x000fe200078efcff */
[C---:B------:R-:W-:Y:S02]  /*6480*/  IMAD R25, R0.reuse, R7, R25 ;  /* 0x0000000700197224 */ /* 0x040fe400078e0219 */
[----:B------:R-:W-:Y:S01]  /*6490*/  @!P2 IMAD.MOV R5, RZ, RZ, -R5 ;  /* 0x000000ffff05a224 */ /* 0x000fe200078e0a05 */
[----:B------:R-:W-:Y:S01]  /*64a0*/  ISETP.GT.U32.AND P2, PT, R0, R8, PT ;  /* 0x000000080000720c */ /* 0x000fe20003f44070 */
[----:B------:R-:W-:-:S03]  /*64b0*/  IMAD.HI.U32 R3, R2, R26, RZ ;  /* 0x0000001a02037227 */ /* 0x000fc600078e00ff */
[----:B------:R0:W-:Y:S01]  /*64c0*/  STL [R1+0x38], R5 ;  /* 0x0000380501007387 */ /* 0x0001e20000100800 */
[----:B------:R-:W-:Y:S02]  /*64d0*/  @!P1 IMAD.IADD R24, R24, 0x1, -R0 ;  /* 0x0000000118189824 */ /* 0x000fe400078e0a00 */
[----:B------:R-:W-:Y:S02]  /*64e0*/  IMAD.MOV R3, RZ, RZ, -R3 ;  /* 0x000000ffff037224 */ /* 0x000fe400078e0a03 */
[----:B------:R-:W-:-:S04]  /*64f0*/  IMAD.HI.U32 R6, R2, R29, RZ ;  /* 0x0000001d02067227 */ /* 0x000fc800078e00ff */
[----:B------:R-:W-:Y:S01]  /*6500*/  @!P2 IMAD.IADD R8, R8, 0x1, -R0 ;  /* 0x000000010808a824 */ /* 0x000fe200078e0a00 */
[C---:B------:R-:W-:Y:S01]  /*6510*/  ISETP.GT.U32.AND P2, PT, R0.reuse, R25, PT ;  /* 0x000000190000720c */ /* 0x040fe20003f44070 */
[C---:B------:R-:W-:Y:S01]  /*6520*/  IMAD R26, R0.reuse, R3, R26 ;  /* 0x00000003001a7224 */ /* 0x040fe200078e021a */
[----:B0-----:R-:W-:Y:S01]  /*6530*/  LOP3.LUT R5, R9, 0x28, RZ, 0xfc, !PT ;  /* 0x0000002809057812 */ /* 0x001fe200078efcff */
[----:B------:R-:W-:Y:S01]  /*6540*/  IMAD.MOV R6, RZ, RZ, -R6 ;  /* 0x000000ffff067224 */ /* 0x000fe200078e0a06 */
[----:B------:R-:W-:Y:S01]  /*6550*/  ISETP.GT.U32.AND P1, PT, R0, R8, PT ;  /* 0x000000080000720c */ /* 0x000fe20003f24070 */
[----:B------:R-:W-:-:S04]  /*6560*/  IMAD.HI.U32 R3, R2, R27, RZ ;  /* 0x0000001b02037227 */ /* 0x000fc800078e00ff */
[----:B------:R-:W-:Y:S02]  /*6570*/  @!P3 IMAD.MOV R13, RZ, RZ, -R13 ;  /* 0x000000ffff0db224 */ /* 0x000fe400078e0a0d */
[C---:B------:R-:W-:Y:S01]  /*6580*/  IMAD R29, R0.reuse, R6, R29 ;  /* 0x00000006001d7224 */ /* 0x040fe200078e021d */
[----:B------:R-:W-:Y:S01]  /*6590*/  IABS R6, R22 ;  /* 0x0000001600067213 */ /* 0x000fe20000000000 */
[--C-:B------:R-:W-:Y:S01]  /*65a0*/  @!P2 IMAD.IADD R25, R25, 0x1, -R0.reuse ;  /* 0x000000011919a824 */ /* 0x100fe200078e0a00 */
[----:B------:R-:W-:Y:S01]  /*65b0*/  ISETP.GT.U32.AND P2, PT, R0, R24, PT ;  /* 0x000000180000720c */ /* 0x000fe20003f44070 */
[----:B------:R-:W-:Y:S01]  /*65c0*/  IMAD.MOV R3, RZ, RZ, -R3 ;  /* 0x000000ffff037224 */ /* 0x000fe200078e0a03 */
[----:B------:R0:W-:Y:S01]  /*65d0*/  STL [R1+0x2c], R13 ;  /* 0x00002c0d01007387 */ /* 0x0001e20000100800 */
[----:B------:R-:W-:Y:S01]  /*65e0*/  @!P1 IMAD.IADD R8, R8, 0x1, -R0 ;  /* 0x0000000108089824 */ /* 0x000fe200078e0a00 */
[C---:B------:R-:W-:Y:S01]  /*65f0*/  ISETP.GT.U32.AND P1, PT, R0.reuse, R26, PT ;  /* 0x0000001a0000720c */ /* 0x040fe20003f24070 */
[C---:B------:R-:W-:Y:S01]  /*6600*/  IMAD R27, R0.reuse, R3, R27 ;  /* 0x00000003001b7224 */ /* 0x040fe200078e021b */
[----:B------:R-:W-:Y:S01]  /*6610*/  ISETP.GT.U32.AND P3, PT, R0, R25, PT ;  /* 0x000000190000720c */ /* 0x000fe20003f64070 */
[----:B------:R-:W-:Y:S01]  /*6620*/  IMAD.HI.U32 R10, R2, R28, RZ ;  /* 0x0000001c020a7227 */ /* 0x000fe200078e00ff */
[----:B------:R-:W-:-:S03]  /*6630*/  IABS R3, R5 ;  /* 0x0000000500037213 */ /* 0x000fc60000000000 */
[----:B------:R-:W-:Y:S02]  /*6640*/  IMAD.MOV R10, RZ, RZ, -R10 ;  /* 0x000000ffff0a7224 */ /* 0x000fe400078e0a0a */
[----:B0-----:R-:W-:Y:S02]  /*6650*/  IMAD.MOV.U32 R13, RZ, RZ, R8 ;  /* 0x000000ffff0d7224 */ /* 0x001fe400078e0008 */
[--C-:B------:R-:W-:Y:S01]  /*6660*/  @!P2 IMAD.IADD R24, R24, 0x1, -R0.reuse ;  /* 0x000000011818a824 */ /* 0x100fe200078e0a00 */
[----:B------:R-:W-:Y:S01]  /*6670*/  ISETP.GE.AND P2, PT, R4, RZ, PT ;  /* 0x000000ff0400720c */ /* 0x000fe20003f46270 */
[----:B------:R-:W-:Y:S01]  /*6680*/  @!P1 IMAD.IADD R26, R26, 0x1, -R0 ;  /* 0x000000011a1a9824 */ /* 0x000fe200078e0a00 */
[C---:B------:R-:W-:Y:S01]  /*6690*/  ISETP.GT.U32.AND P1, PT, R0.reuse, R29, PT ;  /* 0x0000001d0000720c */ /* 0x040fe20003f24070 */
[----:B------:R-:W-:Y:S01]  /*66a0*/  @!P5 IMAD.MOV R13, RZ, RZ, -R13 ;  /* 0x000000ffff0dd224 */ /* 0x000fe200078e0a0d */
[----:B------:R-:W-:Y:S01]  /*66b0*/  ISETP.GT.U32.AND P5, PT, R0, R27, PT ;  /* 0x0000001b0000720c */ /* 0x000fe20003fa4070 */
[----:B------:R-:W-:-:S02]  /*66c0*/  @!P6 IMAD.MOV R24, RZ, RZ, -R24 ;  /* 0x000000ffff18e224 */ /* 0x000fc400078e0a18 */
[----:B------:R-:W-:Y:S01]  /*66d0*/  IMAD R28, R0, R10, R28 ;  /* 0x0000000a001c7224 */ /* 0x000fe200078e021c */
[----:B------:R-:W-:Y:S01]  /*66e0*/  STL [R1+0x28], R13 ;  /* 0x0000280d01007387 */ /* 0x000fe20000100800 */
[--C-:B------:R-:W-:Y:S02]  /*66f0*/  @!P3 IMAD.IADD R25, R25, 0x1, -R0.reuse ;  /* 0x000000011919b824 */ /* 0x100fe400078e0a00 */
[----:B------:R-:W-:Y:S01]  /*6700*/  IMAD.HI.U32 R7, R2, R3, RZ ;  /* 0x0000000302077227 */ /* 0x000fe200078e00ff */
[----:B------:R0:W-:Y:S01]  /*6710*/  STL [R1+0x730], R24 ;  /* 0x0007301801007387 */ /* 0x0001e20000100800 */
[C---:B------:R-:W-:Y:S02]  /*6720*/  ISETP.GT.U32.AND P3, PT, R0.reuse, R28, PT ;  /* 0x0000001c0000720c */ /* 0x040fe40003f64070 */
[--C-:B------:R-:W-:Y:S02]  /*6730*/  @!P1 IMAD.IADD R29, R29, 0x1, -R0.reuse ;  /* 0x000000011d1d9824 */ /* 0x100fe400078e0a00 */
[----:B------:R-:W-:Y:S01]  /*6740*/  @!P5 IMAD.IADD R27, R27, 0x1, -R0 ;  /* 0x000000011b1bd824 */ /* 0x000fe200078e0a00 */
[C---:B------:R-:W-:Y:S01]  /*6750*/  ISETP.GT.U32.AND P5, PT, R0.reuse, R26, PT ;  /* 0x0000001a0000720c */ /* 0x040fe20003fa4070 */
[----:B------:R-:W-:Y:S01]  /*6760*/  IMAD.MOV R7, RZ, RZ, -R7 ;  /* 0x000000ffff077224 */ /* 0x000fe200078e0a07 */
[----:B------:R-:W-:Y:S01]  /*6770*/  ISETP.GT.U32.AND P1, PT, R0, R29, PT ;  /* 0x0000001d0000720c */ /* 0x000fe20003f24070 */
[----:B------:R-:W-:Y:S01]  /*6780*/  IMAD.HI.U32 R8, R2, R6, RZ ;  /* 0x0000000602087227 */ /* 0x000fe200078e00ff */
[----:B0-----:R-:W-:-:S02]  /*6790*/  LOP3.LUT R24, R9, 0x24, RZ, 0xfc, !PT ;  /* 0x0000002409187812 */ /* 0x001fc400078efcff */
[C---:B------:R-:W-:Y:S01]  /*67a0*/  ISETP.GT.U32.AND P6, PT, R0.reuse, R27, PT ;  /* 0x0000001b0000720c */ /* 0x040fe20003fc4070 */
[----:B------:R-:W-:Y:S01]  /*67b0*/  IMAD R3, R0, R7, R3 ;  /* 0x0000000700037224 */ /* 0x000fe200078e0203 */
[----:B------:R-:W-:Y:S01]  /*67c0*/  IABS R10, R24 ;  /* 0x00000018000a7213 */ /* 0x000fe20000000000 */
[----:B------:R-:W-:Y:S01]  /*67d0*/  @!P3 IMAD.IADD R28, R28, 0x1, -R0 ;  /* 0x000000011c1cb824 */ /* 0x000fe200078e0a00 */
[----:B------:R-:W-:Y:S02]  /*67e0*/  IABS R7, R21 ;  /* 0x0000001500077213 */ /* 0x000fe40000000000 */
[----:B------:R-:W-:Y:S01]  /*67f0*/  IABS R13, R16 ;  /* 0x00000010000d7213 */ /* 0x000fe20000000000 */
[----:B------:R-:W-:Y:S01]  /*6800*/  IMAD.HI.U32 R4, R2, R10, RZ ;  /* 0x0000000a02047227 */ /* 0x000fe200078e00ff */
[----:B------:R-:W-:-:S03]  /*6810*/  ISETP.GT.U32.AND P3, PT, R0, R28, PT ;  /* 0x0000001c0000720c */ /* 0x000fc60003f64070 */
[----:B------:R-:W-:Y:S02]  /*6820*/  IMAD.MOV R4, RZ, RZ, -R4 ;  /* 0x000000ffff047224 */ /* 0x000fe400078e0a04 */
[----:B------:R-:W-:Y:S02]  /*6830*/  @!P1 IMAD.IADD R29, R29, 0x1, -R0 ;  /* 0x000000011d1d9824 */ /* 0x000fe400078e0a00 */
[C---:B------:R-:W-:Y:S02]  /*6840*/  IMAD R4, R0.reuse, R4, R10 ;  /* 0x0000000400047224 */ /* 0x040fe400078e020a */
[----:B------:R-:W-:Y:S01]  /*6850*/  @!P6 IMAD.IADD R27, R27, 0x1, -R0 ;  /* 0x000000011b1be824 */ /* 0x000fe200078e0a00 */
[----:B------:R-:W-:Y:S01]  /*6860*/  ISETP.GE.AND P6, PT, R11, RZ, PT ;  /* 0x000000ff0b00720c */ /* 0x000fe20003fc6270 */
[----:B------:R-:W-:Y:S01]  /*6870*/  IMAD.MOV R10, RZ, RZ, -R8 ;  /* 0x000000ffff0a7224 */ /* 0x000fe200078e0a08 */
[----:B------:R-:W-:Y:S01]  /*6880*/  ISETP.GT.U32.AND P1, PT, R0, R4, PT ;  /* 0x000000040000720c */ /* 0x000fe20003f24070 */
[----:B------:R-:W-:-:S04]  /*6890*/  IMAD.HI.U32 R11, R2, R7, RZ ;  /* 0x00000007020b7227 */ /* 0x000fc800078e00ff */
[----:B------:R-:W-:Y:S01]  /*68a0*/  @!P5 IMAD.IADD R26, R26, 0x1, -R0 ;  /* 0x000000011a1ad824 */ /* 0x000fe200078e0a00 */
[C---:B------:R-:W-:Y:S01]  /*68b0*/  ISETP.GT.U32.AND P5, PT, R0.reuse, R3, PT ;  /* 0x000000030000720c */ /* 0x040fe20003fa4070 */
[----:B------:R-:W-:Y:S01]  /*68c0*/  IMAD R6, R0, R10, R6 ;  /* 0x0000000a00067224 */ /* 0x000fe200078e0206 */
[----:B------:R-:W-:Y:S01]  /*68d0*/  IABS R10, R20 ;  /* 0x00000014000a7213 */ /* 0x000fe20000000000 */
[----:B------:R-:W-:Y:S01]  /*68e0*/  IMAD.MOV R8, RZ, RZ, -R11 ;  /* 0x000000ffff087224 */ /* 0x000fe200078e0a0b */
[----:B------:R-:W-:Y:S01]  /*68f0*/  IABS R11, R19 ;  /* 0x00000013000b7213 */ /* 0x000fe20000000000 */
[--C-:B------:R-:W-:Y:S01]  /*6900*/  @!P3 IMAD.IADD R28, R28, 0x1, -R0.reuse ;  /* 0x000000011c1cb824 */ /* 0x100fe200078e0a00 */
[----:B------:R-:W-:Y:S01]  /*6910*/  ISETP.GE.AND P3, PT, R12, RZ, PT ;  /* 0x000000ff0c00720c */ /* 0x000fe20003f66270 */
[----:B------:R-:W-:Y:S01]  /*6920*/  @!P1 IMAD.IADD R4, R4, 0x1, -R0 ;  /* 0x0000000104049824 */ /* 0x000fe200078e0a00 */
[C---:B------:R-:W-:Y:S01]  /*6930*/  ISETP.GT.U32.AND P1, PT, R0.reuse, R6, PT ;  /* 0x000000060000720c */ /* 0x040fe20003f24070 */
[----:B------:R-:W-:Y:S01]  /*6940*/  IMAD R7, R0, R8, R7 ;  /* 0x0000000800077224 */ /* 0x000fe200078e0207 */
[----:B------:R-:W-:Y:S01]  /*6950*/  IABS R12, R18 ;  /* 0x00000012000c7213 */ /* 0x000fe20000000000 */
[----:B------:R-:W-:-:S02]  /*6960*/  IMAD.MOV.U32 R8, RZ, RZ, R10 ;  /* 0x000000ffff087224 */ /* 0x000fc400078e000a */
[----:B------:R-:W-:Y:S01]  /*6970*/  @!P5 IMAD.IADD R3, R3, 0x1, -R0 ;  /* 0x000000010303d824 */ /* 0x000fe200078e0a00 */
[----:B------:R-:W-:Y:S01]  /*6980*/  ISETP.GE.AND P5, PT, R5, RZ, PT ;  /* 0x000000ff0500720c */ /* 0x000fe20003fa6270 */
[----:B------:R-:W-:-:S04]  /*6990*/  IMAD.HI.U32 R10, R2, R8, RZ ;  /* 0x00000008020a7227 */ /* 0x000fc800078e00ff */
[----:B------:R-:W-:Y:S02]  /*69a0*/  IMAD.MOV R5, RZ, RZ, -R10 ;  /* 0x000000ffff057224 */ /* 0x000fe400078e0a0a */
[----:B------:R-:W-:Y:S02]  /*69b0*/  IMAD.MOV.U32 R10, RZ, RZ, R11 ;  /* 0x000000ffff0a7224 */ /* 0x000fe400078e000b */
[----:B------:R-:W-:Y:S02]  /*69c0*/  IMAD.MOV.U32 R11, RZ, RZ, R12 ;  /* 0x000000ffff0b7224 */ /* 0x000fe400078e000c */
[----:B------:R-:W-:Y:S02]  /*69d0*/  IMAD.MOV.U32 R12, RZ, RZ, R15 ;  /* 0x000000ffff0c7224 */ /* 0x000fe400078e000f */
[----:B------:R-:W-:Y:S01]  /*69e0*/  @!P1 IMAD.IADD R6, R6, 0x1, -R0 ;  /* 0x0000000106069824 */ /* 0x000fe200078e0a00 */
[----:B------:R-:W-:Y:S01]  /*69f0*/  ISETP.GT.U32.AND P1, PT, R0, R7, PT ;  /* 0x000000070000720c */ /* 0x000fe20003f24070 */
[----:B------:R-:W-:-:S04]  /*6a00*/  IMAD.HI.U32 R15, R2, R10, RZ ;  /* 0x0000000a020f7227 */ /* 0x000fc800078e00ff */
[----:B------:R-:W-:Y:S01]  /*6a10*/  IMAD.MOV R23, RZ, RZ, -R15 ;  /* 0x000000ffff177224 */ /* 0x000fe200078e0a0f */
[----:B------:R-:W-:Y:S01]  /*6a20*/  LOP3.LUT R15, R9, 0x4, RZ, 0xfc, !PT ;  /* 0x00000004090f7812 */ /* 0x000fe200078efcff */
[----:B------:R-:W-:Y:S02]  /*6a30*/  @!P2 IMAD.MOV R27, RZ, RZ, -R27 ;  /* 0x000000ffff1ba224 */ /* 0x000fe400078e0a1b */
[----:B------:R-:W-:Y:S01]  /*6a40*/  IMAD R9, R0, R23, R10 ;  /* 0x0000001700097224 */ /* 0x000fe200078e020a */
[----:B------:R-:W-:Y:S01]  /*6a50*/  IABS R23, R15 ;  /* 0x0000000f00177213 */ /* 0x000fe20000000000 */
[----:B------:R-:W-:-:S04]  /*6a60*/  IMAD.HI.U32 R10, R2, R11, RZ ;  /* 0x0000000b020a7227 */ /* 0x000fc800078e00ff */
[----:B------:R-:W-:Y:S02]  /*6a70*/  IMAD.MOV R10, RZ, RZ, -R10 ;  /* 0x000000ffff0a7224 */ /* 0x000fe400078e0a0a */
[----:B------:R-:W-:Y:S02]  /*6a80*/  @!P1 IMAD.IADD R7, R7, 0x1, -R0 ;  /* 0x0000000107079824 */ /* 0x000fe400078e0a00 */
[C---:B------:R-:W-:Y:S02]  /*6a90*/  IMAD R10, R0.reuse, R10, R11 ;  /* 0x0000000a000a7224 */ /* 0x040fe400078e020b */
[C---:B------:R-:W-:Y:S01]  /*6aa0*/  IMAD R8, R0.reuse, R5, R8 ;  /* 0x0000000500087224 */ /* 0x040fe200078e0208 */
[----:B------:R-:W-:Y:S01]  /*6ab0*/  ISETP.GT.U32.AND P2, PT, R0, R7, PT ;  /* 0x000000070000720c */ /* 0x000fe20003f44070 */
[----:B------:R-:W-:-:S04]  /*6ac0*/  IMAD.HI.U32 R11, R2, R12, RZ ;  /* 0x0000000c020b7227 */ /* 0x000fc800078e00ff */
[----:B------:R-:W-:Y:S01]  /*6ad0*/  @!P0 IMAD.MOV R25, RZ, RZ, -R25 ;  /* 0x000000ffff198224 */ /* 0x000fe200078e0a19 */
[----:B------:R-:W-:Y:S01]  /*6ae0*/  ISETP.GT.U32.AND P0, PT, R0, R3, PT ;  /* 0x000000030000720c */ /* 0x000fe20003f04070 */
[----:B------:R-:W-:-:S04]  /*6af0*/  IMAD.HI.U32 R5, R2, R13, RZ ;  /* 0x0000000d02057227 */ /* 0x000fc800078e00ff */
[----:B------:R-:W-:Y:S01]  /*6b00*/  @!P4 IMAD.MOV R26, RZ, RZ, -R26 ;  /* 0x000000ffff1ac224 */ /* 0x000fe200078e0a1a */
[C---:B------:R-:W-:Y:S01]  /*6b10*/  ISETP.GT.U32.AND P4, PT, R0.reuse, R6, PT ;  /* 0x000000060000720c */ /* 0x040fe20003f84070 */
[----:B------:R-:W-:Y:S02]  /*6b20*/  IMAD.MOV R11, RZ, RZ, -R11 ;  /* 0x000000ffff0b7224 */ /* 0x000fe400078e0a0b */
[----:B------:R-:W-:Y:S02]  /*6b30*/  IMAD.MOV R5, RZ, RZ, -R5 ;  /* 0x000000ffff057224 */ /* 0x000fe400078e0a05 */
[C---:B------:R-:W-:Y:S02]  /*6b40*/  IMAD R11, R0.reuse, R11, R12 ;  /* 0x0000000b000b7224 */ /* 0x040fe400078e020c */
[----:B------:R-:W-:Y:S01]  /*6b50*/  @!P6 IMAD.MOV R28, RZ, RZ, -R28 ;  /* 0x000000ffff1ce224 */ /* 0x000fe200078e0a1c */
[C---:B------:R-:W-:Y:S01]  /*6b60*/  ISETP.GT.U32.AND P6, PT, R0.reuse, R8, PT ;  /* 0x000000080000720c */ /* 0x040fe20003fc4070 */
[----:B------:R-:W-:-:S02]  /*6b70*/  IMAD R12, R0, R5, R13 ;  /* 0x00000005000c7224 */ /* 0x000fc400078e020d */
[----:B------:R-:W-:Y:S01]  /*6b80*/  @!P3 IMAD.MOV R29, RZ, RZ, -R29 ;  /* 0x000000ffff1db224 */ /* 0x000fe200078e0a1d */
[C---:B------:R-:W-:Y:S02]  /*6b90*/  ISETP.GT.U32.AND P3, PT, R0.reuse, R9, PT ;  /* 0x000000090000720c */ /* 0x040fe40003f64070 */
[C---:B------:R-:W-:Y:S01]  /*6ba0*/  ISETP.GT.U32.AND P1, PT, R0.reuse, R4, PT ;  /* 0x000000040000720c */ /* 0x040fe20003f24070 */
[--C-:B------:R-:W-:Y:S01]  /*6bb0*/  @!P2 IMAD.IADD R7, R7, 0x1, -R0.reuse ;  /* 0x000000010707a824 */ /* 0x100fe200078e0a00 */
[C---:B------:R-:W-:Y:S01]  /*6bc0*/  ISETP.GT.U32.AND P2, PT, R0.reuse, R12, PT ;  /* 0x0000000c0000720c */ /* 0x040fe20003f44070 */
[--C-:B------:R-:W-:Y:S01]  /*6bd0*/  @!P0 IMAD.IADD R3, R3, 0x1, -R0.reuse ;  /* 0x0000000103038824 */ /* 0x100fe200078e0a00 */
[----:B------:R-:W-:Y:S01]  /*6be0*/  ISETP.GT.U32.AND P0, PT, R0, R10, PT ;  /* 0x0000000a0000720c */ /* 0x000fe20003f04070 */
[----:B------:R-:W-:Y:S01]  /*6bf0*/  IMAD.HI.U32 R2, R2, R23, RZ ;  /* 0x0000001702027227 */ /* 0x000fe200078e00ff */
[----:B------:R-:W3:Y:S03]  /*6c00*/  LDL.LU R13, [R1+0x768] ;  /* 0x00076800010d7983 */ /* 0x000ee60000300800 */
[----:B------:R-:W-:Y:S01]  /*6c10*/  @!P4 IMAD.IADD R6, R6, 0x1, -R0 ;  /* 0x000000010606c824 */ /* 0x000fe200078e0a00 */
[----:B------:R-:W-:Y:S01]  /*6c20*/  ISETP.GE.AND P4, PT, R24, RZ, PT ;  /* 0x000000ff1800720c */ /* 0x000fe20003f86270 */
[----:B------:R-:W-:Y:S01]  /*6c30*/  IMAD.MOV R2, RZ, RZ, -R2 ;  /* 0x000000ffff027224 */ /* 0x000fe200078e0a02 */
[----:B------:R-:W5:Y:S01]  /*6c40*/  LDL.LU R5, [R1+0x764] ;  /* 0x0007640001057983 */ /* 0x000f620000300800 */
[--C-:B------:R-:W-:Y:S01]  /*6c50*/  @!P6 IMAD.IADD R8, R8, 0x1, -R0.reuse ;  /* 0x000000010808e824 */ /* 0x100fe200078e0a00 */
[----:B------:R-:W-:Y:S01]  /*6c60*/  ISETP.GE.AND P6, PT, R22, RZ, PT ;  /* 0x000000ff1600720c */ /* 0x000fe20003fc6270 */
[--C-:B------:R-:W-:Y:S01]  /*6c70*/  @!P3 IMAD.IADD R9, R9, 0x1, -R0.reuse ;  /* 0x000000010909b824 */ /* 0x100fe200078e0a00 */
[----:B------:R-:W-:Y:S01]  /*6c80*/  ISETP.GE.AND P3, PT, R21, RZ, PT ;  /* 0x000000ff1500720c */ /* 0x000fe20003f66270 */
[--C-:B------:R-:W-:Y:S01]  /*6c90*/  @!P1 IMAD.IADD R4, R4, 0x1, -R0.reuse ;  /* 0x0000000104049824 */ /* 0x100fe200078e0a00 */
[C---:B------:R-:W-:Y:S01]  /*6ca0*/  ISETP.GT.U32.AND P1, PT, R0.reuse, R11, PT ;  /* 0x0000000b0000720c */ /* 0x040fe20003f24070 */
[----:B------:R-:W-:Y:S01]  /*6cb0*/  IMAD R2, R0, R2, R23 ;  /* 0x0000000200027224 */ /* 0x000fe200078e0217 */
[----:B------:R-:W-:Y:S01]  /*6cc0*/  STL [R1+0x734], R25 ;  /* 0x0007341901007387 */ /* 0x000fe20000100800 */
[--C-:B------:R-:W-:Y:S01]  /*6cd0*/  @!P2 IMAD.IADD R12, R12, 0x1, -R0.reuse ;  /* 0x000000010c0ca824 */ /* 0x100fe200078e0a00 */
[----:B------:R-:W-:Y:S01]  /*6ce0*/  ISETP.GT.U32.AND P2, PT, R0, R8, PT ;  /* 0x000000080000720c */ /* 0x000fe20003f44070 */
[----:B------:R-:W-:Y:S01]  /*6cf0*/  @!P0 IMAD.IADD R10, R10, 0x1, -R0 ;  /* 0x000000010a0a8824 */ /* 0x000fe200078e0a00 */
[C---:B------:R-:W-:Y:S01]  /*6d00*/  ISETP.GT.U32.AND P0, PT, R0.reuse, R2, PT ;  /* 0x000000020000720c */ /* 0x040fe20003f04070 */
[----:B------:R-:W-:Y:S01]  /*6d10*/  @!P4 IMAD.MOV R4, RZ, RZ, -R4 ;  /* 0x000000ffff04c224 */ /* 0x000fe200078e0a04 */
[C---:B------:R-:W-:Y:S01]  /*6d20*/  ISETP.GT.U32.AND P4, PT, R0.reuse, R9, PT ;  /* 0x000000090000720c */ /* 0x040fe20003f84070 */
[----:B------:R-:W-:Y:S01]  /*6d30*/  @!P5 IMAD.MOV R3, RZ, RZ, -R3 ;  /* 0x000000ffff03d224 */ /* 0x000fe200078e0a03 */
[C---:B------:R-:W-:Y:S01]  /*6d40*/  ISETP.GT.U32.AND P5, PT, R0.reuse, R10, PT ;  /* 0x0000000a0000720c */ /* 0x040fe20003fa4070 */
[----:B------:R-:W-:Y:S01]  /*6d50*/  STL [R1+0x738], R26 ;  /* 0x0007381a01007387 */ /* 0x000fe20000100800 */
[----:B------:R-:W-:Y:S01]  /*6d60*/  @!P6 IMAD.MOV R6, RZ, RZ, -R6 ;  /* 0x000000ffff06e224 */ /* 0x000fe200078e0a06 */
[----:B------:R-:W-:Y:S01]  /*6d70*/  ISETP.GT.U32.AND P6, PT, R0, R12, PT ;  /* 0x0000000c0000720c */ /* 0x000fe20003fc4070 */
[----:B------:R-:W-:Y:S01]  /*6d80*/  @!P3 IMAD.MOV R7, RZ, RZ, -R7 ;  /* 0x000000ffff07b224 */ /* 0x000fe200078e0a07 */
[----:B------:R-:W-:Y:S01]  /*6d90*/  STL [R1+0x73c], R27 ;  /* 0x00073c1b01007387 */ /* 0x000fe20000100800 */
[--C-:B------:R-:W-:Y:S01]  /*6da0*/  @!P1 IMAD.IADD R11, R11, 0x1, -R0.reuse ;  /* 0x000000010b0b9824 */ /* 0x100fe200078e0a00 */
[----:B------:R-:W-:Y:S01]  /*6db0*/  ISETP.GE.AND P1, PT, R20, RZ, PT ;  /* 0x000000ff1400720c */ /* 0x000fe20003f26270 */
[--C-:B------:R-:W-:Y:S01]  /*6dc0*/  @!P2 IMAD.IADD R8, R8, 0x1, -R0.reuse ;  /* 0x000000010808a824 */ /* 0x100fe200078e0a00 */
[----:B------:R-:W-:Y:S01]  /*6dd0*/  STL [R1+0x744], R28 ;  /* 0x0007441c01007387 */ /* 0x000fe20000100800 */
[--C-:B------:R-:W-:Y:S01]  /*6de0*/  @!P0 IMAD.IADD R2, R2, 0x1, -R0.reuse ;  /* 0x0000000102028824 */ /* 0x100fe200078e0a00 */
[----:B------:R-:W-:Y:S01]  /*6df0*/  ISETP.GE.AND P2, PT, R19, RZ, PT ;  /* 0x000000ff1300720c */ /* 0x000fe20003f46270 */
[--C-:B------:R-:W-:Y:S01]  /*6e00*/  @!P4 IMAD.IADD R9, R9, 0x1, -R0.reuse ;  /* 0x000000010909c824 */ /* 0x100fe200078e0a00 */
[----:B------:R-:W-:Y:S01]  /*6e10*/  STL [R1+0x748], R29 ;  /* 0x0007481d01007387 */ /* 0x000fe20000100800 */
[----:B------:R-:W-:Y:S01]  /*6e20*/  ISETP.GT.U32.AND P0, PT, R0, R11, PT ;  /* 0x0000000b0000720c */ /* 0x000fe20003f04070 */
[--C-:B------:R-:W-:Y:S01]  /*6e30*/  @!P5 IMAD.IADD R10, R10, 0x1, -R0.reuse ;  /* 0x000000010a0ad824 */ /* 0x100fe200078e0a00 */
[----:B------:R-:W-:Y:S01]  /*6e40*/  ISETP.GE.AND P4, PT, R18, RZ, PT ;  /* 0x000000ff1200720c */ /* 0x000fe20003f86270 */
[----:B------:R3:W-:Y:S01]  /*6e50*/  STL [R1+0x74c], R3 ;  /* 0x00074c0301007387 */ /* 0x0007e20000100800 */
[----:B------:R-:W-:Y:S01]  /*6e60*/  ISETP.GE.AND P5, PT, R17, RZ, PT ;  /* 0x000000ff1100720c */ /* 0x000fe20003fa6270 */
[----:B------:R-:W-:Y:S01]  /*6e70*/  @!P6 IMAD.IADD R12, R12, 0x1, -R0 ;  /* 0x000000010c0ce824 */ /* 0x000fe200078e0a00 */
[----:B------:R-:W-:Y:S01]  /*6e80*/  ISETP.GT.U32.AND P3, PT, R0, R2, PT ;  /* 0x000000020000720c */ /* 0x000fe20003f64070 */
[----:B------:R-:W-:Y:S01]  /*6e90*/  STL [R1+0x750], R4 ;  /* 0x0007500401007387 */ /* 0x000fe20000100800 */
[----:B------:R-:W-:-:S03]  /*6ea0*/  USHF.R.S32.HI UR5, URZ, 0x1f, UR4 ;  /* 0x0000001fff057899 */ /* 0x000fc60008011404 */
[----:B------:R-:W-:Y:S04]  /*6eb0*/  STL [R1+0x754], R6 ;  /* 0x0007540601007387 */ /* 0x000fe80000100800 */
[----:B------:R-:W-:Y:S04]  /*6ec0*/  STL [R1+0x758], R7 ;  /* 0x0007580701007387 */ /* 0x000fe80000100800 */
[----:B------:R-:W2:Y:S01]  /*6ed0*/  LDL.LU R19, [R1+0x20] ;  /* 0x0000200001137983 */ /* 0x000ea20000300800 */
[----:B------:R-:W-:Y:S01]  /*6ee0*/  @!P0 IMAD.IADD R11, R11, 0x1, -R0 ;  /* 0x000000010b0b8824 */ /* 0x000fe200078e0a00 */
[----:B------:R-:W-:-:S02]  /*6ef0*/  ISETP.GE.AND P0, PT, R16, RZ, PT ;  /* 0x000000ff1000720c */ /* 0x000fc40003f06270 */
[----:B------:R-:W4:Y:S04]  /*6f00*/  LDL.LU R18, [R1+0x14] ;  /* 0x0000140001127983 */ /* 0x000f280000300800 */
[----:B------:R-:W4:Y:S01]  /*6f10*/  LDL.LU R17, [R1+0x4] ;  /* 0x0000040001117983 */ /* 0x000f220000300800 */
[----:B------:R-:W-:Y:S01]  /*6f20*/  ISETP.GE.AND P6, PT, R15, RZ, PT ;  /* 0x000000ff0f00720c */ /* 0x000fe20003fc6270 */
[----:B------:R-:W-:Y:S02]  /*6f30*/  @!P3 IMAD.IADD R2, R2, 0x1, -R0 ;  /* 0x000000010202b824 */ /* 0x000fe400078e0a00 */
[----:B------:R-:W4:Y:S04]  /*6f40*/  LDL.LU R16, [R1] ;  /* 0x0000000001107983 */ /* 0x000f280000300800 */
[----:B------:R-:W4:Y:S04]  /*6f50*/  LDL.LU R23, [R1+0x7c] ;  /* 0x00007c0001177983 */ /* 0x000f280000300800 */
[----:B------:R-:W4:Y:S04]  /*6f60*/  LDL.LU R22, [R1+0x90] ;  /* 0x0000900001167983 */ /* 0x000f280000300800 */
[----:B------:R-:W4:Y:S01]  /*6f70*/  LDL.LU R15, [R1+0xb4] ;  /* 0x0000b400010f7983 */ /* 0x000f220000300800 */
[----:B------:R-:W-:-:S02]  /*6f80*/  @!P1 IMAD.MOV R8, RZ, RZ, -R8 ;  /* 0x000000ffff089224 */ /* 0x000fc400078e0a08 */
[----:B------:R-:W-:-:S03]  /*6f90*/  @!P2 IMAD.MOV R9, RZ, RZ, -R9 ;  /* 0x000000ffff09a224 */ /* 0x000fc600078e0a09 */
[----:B------:R-:W-:Y:S04]  /*6fa0*/  STL [R1+0x75c], R8 ;  /* 0x00075c0801007387 */ /* 0x000fe80000100800 */
[----:B------:R-:W-:Y:S04]  /*6fb0*/  STL [R1+0x760], R9 ;  /* 0x0007600901007387 */ /* 0x000fe80000100800 */
[----:B------:R-:W4:Y:S01]  /*6fc0*/  LDL.LU R21, [R1+0xb8] ;  /* 0x0000b80001157983 */ /* 0x000f220000300800 */
[----:B-----5:R-:W-:Y:S02]  /*6fd0*/  ISETP.NE.AND P3, PT, R5, RZ, PT ;  /* 0x000000ff0500720c */ /* 0x020fe40003f65270 */
[----:B------:R-:W-:-:S04]  /*6fe0*/  LOP3.LUT R5, RZ, R5, RZ, 0x33, !PT ;  /* 0x00000005ff057212 */ /* 0x000fc800078e33ff */
[----:B---3--:R-:W-:-:S05]  /*6ff0*/  SEL R3, R5, R13, !P3 ;  /* 0x0000000d05037207 */ /* 0x008fca0005800000 */
[----:B------:R4:W-:Y:S04]  /*7000*/  STL [R1+0x18], R3 ;  /* 0x0000180301007387 */ /* 0x0009e80000100800 */
[----:B------:R-:W3:Y:S01]  /*7010*/  LDL.LU R20, [R1+0xbc] ;  /* 0x0000bc0001147983 */ /* 0x000ee20000300800 */
[C---:B--2---:R-:W-:Y:S02]  /*7020*/  SEL R0, R5.reuse, R19, !P3 ;  /* 0x0000001305007207 */ /* 0x044fe40005800000 */
[----:B----4-:R-:W-:-:S03]  /*7030*/  SEL R3, R5, R18, !P3 ;  /* 0x0000001205037207 */ /* 0x010fc60005800000 */
[----:B------:R0:W-:Y:S04]  /*7040*/  STL [R1+0x10], R0 ;  /* 0x0000100001007387 */ /* 0x0001e80000100800 */
[----:B------:R-:W2:Y:S01]  /*7050*/  LDL.LU R13, [R1+0x1c8] ;  /* 0x0001c800010d7983 */ /* 0x000ea20000300800 */
[----:B0-----:R-:W-:-:S03]  /*7060*/  SEL R0, R5, R17, !P3 ;  /* 0x0000001105007207 */ /* 0x001fc60005800000 */
[----:B------:R-:W-:Y:S04]  /*7070*/  STL [R1+0xc], R3 ;  /* 0x00000c0301007387 */ /* 0x000fe80000100800 */
[----:B------:R-:W4:Y:S04]  /*7080*/  LDL.LU R9, [R1+0x1cc] ;  /* 0x0001cc0001097983 */ /* 0x000f280000300800 */
[----:B------:R0:W-:Y:S01]  /*7090*/  STL [R1+0x8], R0 ;  /* 0x0000080001007387 */ /* 0x0001e20000100800 */
[----:B------:R-:W-:-:S03]  /*70a0*/  SEL R4, R5, R16, !P3 ;  /* 0x0000001005047207 */ /* 0x000fc60005800000 */
[----:B------:R-:W5:Y:S04]  /*70b0*/  LDL.LU R8, [R1+0xc0] ;  /* 0x0000c00001087983 */ /* 0x000f680000300800 */
[----:B0-----:R-:W4:Y:S04]  /*70c0*/  LDL.LU R0, [R1+0x1bc] ;  /* 0x0001bc0001007983 */ /* 0x001f280000300800 */
[----:B------:R-:W4:Y:S04]  /*70d0*/  LDL.LU R7, [R1+0x1c0] ;  /* 0x0001c00001077983 */ /* 0x000f280000300800 */
[----:B------:R-:W4:Y:S04]  /*70e0*/  LDL.LU R6, [R1+0x110] ;  /* 0x0001100001067983 */ /* 0x000f280000300800 */
[----:B------:R-:W4:Y:S01]  /*70f0*/  LDL.LU R24, [R1+0x1b0] ;  /* 0x0001b00001187983 */ /* 0x000f220000300800 */
[----:B------:R-:W-:-:S03]  /*7100*/  SEL R3, R5, R14, !P3 ;  /* 0x0000000e05037207 */ /* 0x000fc60005800000 */
[----:B------:R-:W4:Y:S04]  /*7110*/  LDL.LU R19, [R1+0x1b4] ;  /* 0x0001b40001137983 */ /* 0x000f280000300800 */
[----:B------:R-:W4:Y:S04]  /*7120*/  LDL.LU R18, [R1+0x1b8] ;  /* 0x0001b80001127983 */ /* 0x000f280000300800 */
[----:B------:R-:W4:Y:S04]  /*7130*/  LDL.LU R16, [R1+0x180] ;  /* 0x0001800001107983 */ /* 0x000f280000300800 */
[----:B------:R0:W-:Y:S04]  /*7140*/  STL [R1+0x4], R4 ;  /* 0x0000040401007387 */ /* 0x0001e80000100800 */
[----:B------:R-:W4:Y:S04]  /*7150*/  LDL.LU R14, [R1+0x1c4] ;  /* 0x0001c400010e7983 */ /* 0x000f280000300800 */
[----:B------:R-:W5:Y:S01]  /*7160*/  LDL.LU R17, [R1+0x188] ;  /* 0x0001880001117983 */ /* 0x000f620000300800 */
[----:B0-----:R-:W-:-:S03]  /*7170*/  SEL R4, R5, R23, !P3 ;  /* 0x0000001705047207 */ /* 0x001fc60005800000 */
[----:B------:R0:W-:Y:S01]  /*7180*/  STL [R1], R3 ;  /* 0x0000000301007387 */ /* 0x0001e20000100800 */
[----:B------:R-:W-:-:S03]  /*7190*/  SEL R15, R5, R15, !P3 ;  /* 0x0000000f050f7207 */ /* 0x000fc60005800000 */
[----:B------:R1:W-:Y:S01]  /*71a0*/  STL [R1+0x14], R4 ;  /* 0x0000140401007387 */ /* 0x0003e20000100800 */
[----:B0-----:R-:W-:-:S03]  /*71b0*/  SEL R3, R5, R22, !P3 ;  /* 0x0000001605037207 */ /* 0x001fc60005800000 */
[----:B-1----:R-:W5:Y:S04]  /*71c0*/  LDL.LU R4, [R1+0xc8] ;  /* 0x0000c80001047983 */ /* 0x002f680000300800 */
[----:B------:R0:W-:Y:S04]  /*71d0*/  STL [R1+0x20], R3 ;  /* 0x0000200301007387 */ /* 0x0001e80000100800 */
[----:B0-----:R-:W5:Y:S04]  /*71e0*/  LDL.LU R3, [R1+0xd0] ;  /* 0x0000d00001037983 */ /* 0x001f680000300800 */
[----:B------:R0:W-:Y:S04]  /*71f0*/  STL [R1+0x24], R15 ;  /* 0x0000240f01007387 */ /* 0x0001e80000100800 */
[----:B------:R-:W5:Y:S04]  /*7200*/  LDL.LU R29, [R1+0xf4] ;  /* 0x0000f400011d7983 */ /* 0x000f680000300800 */
[----:B------:R-:W5:Y:S04]  /*7210*/  LDL.LU R28, [R1+0xfc] ;  /* 0x0000fc00011c7983 */ /* 0x000f680000300800 */
[----:B------:R-:W5:Y:S04]  /*7220*/  LDL.LU R27, [R1+0x104] ;  /* 0x00010400011b7983 */ /* 0x000f680000300800 */
[----:B------:R-:W5:Y:S04]  /*7230*/  LDL.LU R26, [R1+0x108] ;  /* 0x00010800011a7983 */ /* 0x000f680000300800 */
[----:B------:R-:W5:Y:S04]  /*7240*/  LDL.LU R25, [R1+0x10c] ;  /* 0x00010c0001197983 */ /* 0x000f680000300800 */
[----:B------:R-:W5:Y:S04]  /*7250*/  LDL.LU R23, [R1+0xf8] ;  /* 0x0000f80001177983 */ /* 0x000f680000300800 */
[----:B------:R-:W5:Y:S04]  /*7260*/  LDL.LU R22, [R1+0x114] ;  /* 0x0001140001167983 */ /* 0x000f680000300800 */
[----:B0-----:R-:W5:Y:S01]  /*7270*/  LDL.LU R15, [R1+0x118] ;  /* 0x00011800010f7983 */ /* 0x001f620000300800 */
[----:B------:R-:W-:-:S05]  /*7280*/  SEL R21, R5, R21, !P3 ;  /* 0x0000001505157207 */ /* 0x000fca0005800000 */
[----:B------:R0:W-:Y:S04]  /*7290*/  STL [R1+0x40], R21 ;  /* 0x0000401501007387 */ /* 0x0001e80000100800 */
[----:B0-----:R-:W5:Y:S01]  /*72a0*/  LDL.LU R21, [R1+0x11c] ;  /* 0x00011c0001157983 */ /* 0x001f620000300800 */
[----:B---3--:R-:W-:-:S05]  /*72b0*/  SEL R20, R5, R20, !P3 ;  /* 0x0000001405147207 */ /* 0x008fca0005800000 */
[----:B------:R0:W-:Y:S04]  /*72c0*/  STL [R1+0x44], R20 ;  /* 0x0000441401007387 */ /* 0x0001e80000100800 */
[----:B0-----:R-:W3:Y:S01]  /*72d0*/  LDL.LU R20, [R1+0x120] ;  /* 0x0001200001147983 */ /* 0x001ee20000300800 */
[C---:B--2---:R-:W-:Y:S02]  /*72e0*/  SEL R13, R5.reuse, R13, !P3 ;  /* 0x0000000d050d7207 */ /* 0x044fe40005800000 */
[----:B----4-:R-:W-:-:S05]  /*72f0*/  SEL R14, R5, R14, !P3 ;  /* 0x0000000e050e7207 */ /* 0x010fca0005800000 */
[----:B------:R0:W-:Y:S04]  /*7300*/  STL [R1+0x48], R14 ;  /* 0x0000480e01007387 */ /* 0x0001e80000100800 */
[----:B------:R5:W-:Y:S01]  /*7310*/  STL [R1+0x50], R13 ;  /* 0x0000500d01007387 */ /* 0x000be20000100800 */
[C---:B0-----:R-:W-:Y:S02]  /*7320*/  SEL R14, R5.reuse, R9, !P3 ;  /* 0x00000009050e7207 */ /* 0x041fe40005800000 */
[C---:B------:R-:W-:Y:S02]  /*7330*/  SEL R9, R5.reuse, R0, !P3 ;  /* 0x0000000005097207 */ /* 0x040fe40005800000 */
[C---:B-----5:R-:W-:Y:S02]  /*7340*/  SEL R13, R5.reuse, R8, !P3 ;  /* 0x00000008050d7207 */ /* 0x060fe40005800000 */
[C---:B------:R-:W-:Y:S01]  /*7350*/  SEL R8, R5.reuse, R7, !P3 ;  /* 0x0000000705087207 */ /* 0x040fe20005800000 */
[----:B------:R-:W-:Y:S01]  /*7360*/  STL [R1+0x54], R14 ;  /* 0x0000540e01007387 */ /* 0x000fe20000100800 */
[----:B------:R-:W-:-:S02]  /*7370*/  SEL R0, R5, R6, !P3 ;  /* 0x0000000605007207 */ /* 0x000fc40005800000 */
[C---:B------:R-:W-:Y:S01]  /*7380*/  SEL R7, R5.reuse, R24, !P3 ;  /* 0x0000001805077207 */ /* 0x040fe20005800000 */
[----:B------:R-:W-:Y:S01]  /*7390*/  STL [R1+0x60], R13 ;  /* 0x0000600d01007387 */ /* 0x000fe20000100800 */
[----:B------:R-:W-:-:S03]  /*73a0*/  SEL R6, R5, R19, !P3 ;  /* 0x0000001305067207 */ /* 0x000fc60005800000 */
[----:B------:R-:W-:Y:S04]  /*73b0*/  STL [R1+0x64], R9 ;  /* 0x0000640901007387 */ /* 0x000fe80000100800 */
[----:B------:R-:W-:Y:S04]  /*73c0*/  STL [R1+0x6c], R8 ;  /* 0x00006c0801007387 */ /* 0x000fe80000100800 */
[----:B------:R0:W-:Y:S04]  /*73d0*/  STL [R1+0x7c], R0 ;  /* 0x00007c0001007387 */ /* 0x0001e80000100800 */
[----:B------:R-:W-:Y:S04]  /*73e0*/  STL [R1+0x90], R7 ;  /* 0x0000900701007387 */ /* 0x000fe80000100800 */
[----:B------:R-:W2:Y:S01]  /*73f0*/  LDL.LU R19, [R1+0x124] ;  /* 0x0001240001137983 */ /* 0x000ea20000300800 */
[----:B0-----:R-:W-:-:S03]  /*7400*/  SEL R0, R5, R18, !P3 ;  /* 0x0000001205007207 */ /* 0x001fc60005800000 */
[----:B------:R0:W-:Y:S04]  /*7410*/  STL [R1+0xb4], R6 ;  /* 0x0000b40601007387 */ /* 0x0001e80000100800 */
[----:B------:R1:W-:Y:S01]  /*7420*/  STL [R1+0xb8], R0 ;  /* 0x0000b80001007387 */ /* 0x0003e20000100800 */
[----:B0-----:R-:W-:-:S03]  /*7430*/  SEL R6, R5, R16, !P3 ;  /* 0x0000001005067207 */ /* 0x001fc60005800000 */
[----:B------:R-:W4:Y:S01]  /*7440*/  LDL.LU R16, [R1+0x128] ;  /* 0x0001280001107983 */ /* 0x000f220000300800 */
[----:B-1----:R-:W-:-:S03]  /*7450*/  SEL R0, R5, R17, !P3 ;  /* 0x0000001105007207 */ /* 0x002fc60005800000 */
[----:B------:R-:W-:Y:S04]  /*7460*/  STL [R1+0xbc], R6 ;  /* 0x0000bc0601007387 */ /* 0x000fe80000100800 */
[----:B------:R-:W5:Y:S04]  /*7470*/  LDL.LU R24, [R1+0x130] ;  /* 0x0001300001187983 */ /* 0x000f680000300800 */
[----:B------:R-:W5:Y:S04]  /*7480*/  LDL.LU R18, [R1+0x134] ;  /* 0x0001340001127983 */ /* 0x000f680000300800 */
[----:B------:R0:W-:Y:S04]  /*7490*/  STL [R1+0xc0], R0 ;  /* 0x0000c00001007387 */ /* 0x0001e80000100800 */
[----:B------:R-:W5:Y:S01]  /*74a0*/  LDL.LU R17, [R1+0x138] ;  /* 0x0001380001117983 */ /* 0x000f620000300800 */
[----:B0-----:R-:W-:-:S02]  /*74b0*/  SEL R0, R5, R4, !P3 ;  /* 0x0000000405007207 */ /* 0x001fc40005800000 */
[C---:B------:R-:W-:Y:S02]  /*74c0*/  SEL R4, R5.reuse, R3, !P3 ;  /* 0x0000000305047207 */ /* 0x040fe40005800000 */
[C---:B------:R-:W-:Y:S01]  /*74d0*/  SEL R3, R5.reuse, R29, !P3 ;  /* 0x0000001d05037207 */ /* 0x040fe20005800000 */
[----:B------:R0:W-:Y:S04]  /*74e0*/  STL [R1+0xc8], R0 ;  /* 0x0000c80001007387 */ /* 0x0001e80000100800 */
[----:B------:R1:W-:Y:S04]  /*74f0*/  STL [R1+0xd0], R4 ;  /* 0x0000d00401007387 */ /* 0x0003e80000100800 */
[----:B------:R1:W-:Y:S01]  /*7500*/  STL [R1+0xf4], R3 ;  /* 0x0000f40301007387 */ /* 0x0003e20000100800 */
[----:B0-----:R-:W-:-:S02]  /*7510*/  SEL R0, R5, R28, !P3 ;  /* 0x0000001c05007207 */ /* 0x001fc40005800000 */
[----:B-1----:R-:W-:-:S03]  /*7520*/  SEL R4, R5, R27, !P3 ;  /* 0x0000001b05047207 */ /* 0x002fc60005800000 */
[----:B------:R0:W-:Y:S01]  /*7530*/  STL [R1+0xfc], R0 ;  /* 0x0000fc0001007387 */ /* 0x0001e20000100800 */
[----:B------:R-:W-:-:S03]  /*7540*/  SEL R3, R5, R26, !P3 ;  /* 0x0000001a05037207 */ /* 0x000fc60005800000 */
[----:B------:R1:W-:Y:S04]  /*7550*/  STL [R1+0x104], R4 ;  /* 0x0001040401007387 */ /* 0x0003e80000100800 */
[----:B------:R1:W-:Y:S01]  /*7560*/  STL [R1+0x108], R3 ;  /* 0x0001080301007387 */ /* 0x0003e20000100800 */
[C---:B0-----:R-:W-:Y:S02]  /*7570*/  SEL R0, R5.reuse, R25, !P3 ;  /* 0x0000001905007207 */ /* 0x041fe40005800000 */
[----:B-1----:R-:W-:-:S03]  /*7580*/  SEL R4, R5, R23, !P3 ;  /* 0x0000001705047207 */ /* 0x002fc60005800000 */
[----:B------:R0:W-:Y:S01]  /*7590*/  STL [R1+0x10c], R0 ;  /* 0x00010c0001007387 */ /* 0x0001e20000100800 */
[----:B------:R-:W-:-:S03]  /*75a0*/  SEL R3, R5, R22, !P3 ;  /* 0x0000001605037207 */ /* 0x000fc60005800000 */
[----:B------:R-:W-:Y:S04]  /*75b0*/  STL [R1+0x110], R4 ;  /* 0x0001100401007387 */ /* 0x000fe80000100800 */
[----:B------:R-:W5:Y:S01]  /*75c0*/  LDL.LU R23, [R1+0x140] ;  /* 0x0001400001177983 */ /* 0x000f620000300800 */
[----:B0-----:R-:W-:-:S03]  /*75d0*/  SEL R0, R5, R15, !P3 ;  /* 0x0000000f05007207 */ /* 0x001fc60005800000 */
[----:B------:R0:W-:Y:S04]  /*75e0*/  STL [R1+0x114], R3 ;  /* 0x0001140301007387 */ /* 0x0001e80000100800 */
[----:B------:R-:W5:Y:S01]  /*75f0*/  LDL.LU R15, [R1+0x144] ;  /* 0x00014400010f7983 */ /* 0x000f620000300800 */
[----:B0-----:R-:W-:-:S03]  /*7600*/  SEL R3, R5, R21, !P3 ;  /* 0x0000001505037207 */ /* 0x001fc60005800000 */
[----:B------:R3:W-:Y:S04]  /*7610*/  STL [R1+0x118], R0 ;  /* 0x0001180001007387 */ /* 0x0007e80000100800 */
[----:B------:R-:W5:Y:S04]  /*7620*/  LDL.LU R14, [R1+0x14c] ;  /* 0x00014c00010e7983 */ /* 0x000f680000300800 */
[----:B------:R-:W-:Y:S04]  /*7630*/  STL [R1+0x11c], R3 ;  /* 0x00011c0301007387 */ /* 0x000fe80000100800 */
[----:B------:R-:W5:Y:S01]  /*7640*/  LDL.LU R13, [R1+0x158] ;  /* 0x00015800010d7983 */ /* 0x000f620000300800 */
[----:B---3--:R-:W-:-:S05]  /*7650*/  SEL R0, R5, R20, !P3 ;  /* 0x0000001405007207 */ /* 0x008fca0005800000 */
[----:B------:R0:W-:Y:S04]  /*7660*/  STL [R1+0x120], R0 ;  /* 0x0001200001007387 */ /* 0x0001e80000100800 */
[----:B------:R-:W3:Y:S04]  /*7670*/  LDL.LU R9, [R1+0x15c] ;  /* 0x00015c0001097983 */ /* 0x000ee80000300800 */
[----:B------:R-:W3:Y:S04]  /*7680*/  LDL.LU R8, [R1+0x164] ;  /* 0x0001640001087983 */ /* 0x000ee80000300800 */
[----:B0-----:R-:W3:Y:S04]  /*7690*/  LDL.LU R0, [R1+0x168] ;  /* 0x0001680001007983 */ /* 0x001ee80000300800 */
[----:B------:R-:W3:Y:S04]  /*76a0*/  LDL.LU R7, [R1+0x170] ;  /* 0x0001700001077983 */ /* 0x000ee80000300800 */
[----:B------:R-:W3:Y:S04]  /*76b0*/  LDL.LU R6, [R1+0x174] ;  /* 0x0001740001067983 */ /* 0x000ee80000300800 */
[----:B------:R-:W3:Y:S04]  /*76c0*/  LDL.LU R22, [R1+0x17c] ;  /* 0x00017c0001167983 */ /* 0x000ee80000300800 */
[----:B------:R-:W3:Y:S04]  /*76d0*/  LDL.LU R21, [R1+0x150] ;  /* 0x0001500001157983 */ /* 0x000ee80000300800 */
[----:B------:R-:W3:Y:S01]  /*76e0*/  LDL.LU R20, [R1+0x154] ;  /* 0x0001540001147983 */ /* 0x000ee20000300800 */
[----:B--2---:R-:W-:-:S03]  /*76f0*/  SEL R4, R5, R19, !P3 ;  /* 0x0000001305047207 */ /* 0x004fc60005800000 */
[----:B------:R-:W2:Y:S04]  /*7700*/  LDL.LU R19, [R1+0x194] ;  /* 0x0001940001137983 */ /* 0x000ea80000300800 */
[----:B------:R5:W-:Y:S01]  /*7710*/  STL [R1+0x124], R4 ;  /* 0x0001240401007387 */ /* 0x000be20000100800 */
[----:B----4-:R-:W-:-:S03]  /*7720*/  SEL R3, R5, R16, !P3 ;  /* 0x0000001005037207 */ /* 0x010fc60005800000 */
[----:B------:R-:W4:Y:S04]  /*7730*/  LDL.LU R16, [R1+0x1ac] ;  /* 0x0001ac0001107983 */ /* 0x000f280000300800 */
[----:B------:R0:W-:Y:S01]  /*7740*/  STL [R1+0x128], R3 ;  /* 0x0001280301007387 */ /* 0x0001e20000100800 */
[----:B-----5:R-:W-:-:S05]  /*7750*/  SEL R4, R5, R24, !P3 ;  /* 0x0000001805047207 */ /* 0x020fca0005800000 */
[----:B------:R1:W-:Y:S01]  /*7760*/  STL [R1+0x130], R4 ;  /* 0x0001300401007387 */ /* 0x0003e20000100800 */
[C---:B0-----:R-:W-:Y:S02]  /*7770*/  SEL R3, R5.reuse, R18, !P3 ;  /* 0x0000001205037207 */ /* 0x041fe40005800000 */
[C---:B------:R-:W-:Y:S01]  /*7780*/  SEL R17, R5.reuse, R17, !P3 ;  /* 0x0000001105117207 */ /* 0x040fe20005800000 */
        /* <DEDUP_REMOVED lines=10> */
[----:B------:R-:W5:Y:S01]  /*7830*/  LDL.LU R18, [R1+0x190] ;  /* 0x0001900001127983 */ /* 0x000f620000300800 */
[----:B------:R-:W-:-:S03]  /*7840*/  SEL R23, R5, R23, !P3 ;  /* 0x0000001705177207 */ /* 0x000fc60005800000 */
[----:B0-----:R-:W5:Y:S01]  /*7850*/  LDL.LU R17, [R1+0x178] ;  /* 0x0001780001117983 */ /* 0x001f620000300800 */
[----:B------:R-:W-:-:S03]  /*7860*/  SEL R15, R5, R15, !P3 ;  /* 0x0000000f050f7207 */ /* 0x000fc60005800000 */
[----:B------:R0:W-:Y:S04]  /*7870*/  STL [R1+0x140], R23 ;  /* 0x0001401701007387 */ /* 0x0001e80000100800 */
[----:B0-----:R-:W5:Y:S04]  /*7880*/  LDL.LU R23, [R1+0x184] ;  /* 0x0001840001177983 */ /* 0x001f680000300800 */
[----:B------:R0:W-:Y:S04]  /*7890*/  STL [R1+0x144], R15 ;  /* 0x0001440f01007387 */ /* 0x0001e80000100800 */
[----:B0-----:R-:W5:Y:S01]  /*78a0*/  LDL.LU R15, [R1+0x148] ;  /* 0x00014800010f7983 */ /* 0x001f620000300800 */
[----:B------:R-:W-:-:S02]  /*78b0*/  SEL R14, R5, R14, !P3 ;  /* 0x0000000e050e7207 */ /* 0x000fc40005800000 */
[----:B------:R-:W-:-:S03]  /*78c0*/  SEL R13, R5, R13, !P3 ;  /* 0x0000000d050d7207 */ /* 0x000fc60005800000 */
[----:B------:R3:W-:Y:S04]  /*78d0*/  STL [R1+0x14c], R14 ;  /* 0x00014c0e01007387 */ /* 0x0007e80000100800 */
[----:B------:R0:W-:Y:S01]  /*78e0*/  STL [R1+0x158], R13 ;  /* 0x0001580d01007387 */ /* 0x0001e20000100800 */
[C---:B---3--:R-:W-:Y:S02]  /*78f0*/  SEL R14, R5.reuse, R9, !P3 ;  /* 0x00000009050e7207 */ /* 0x048fe40005800000 */
[----:B0-----:R-:W-:-:S03]  /*7900*/  SEL R13, R5, R8, !P3 ;  /* 0x00000008050d7207 */ /* 0x001fc60005800000 */
[----:B------:R-:W-:Y:S01]  /*7910*/  STL [R1+0x15c], R14 ;  /* 0x00015c0e01007387 */ /* 0x000fe20000100800 */
[----:B------:R-:W-:-:S03]  /*7920*/  SEL R9, R5, R0, !P3 ;  /* 0x0000000005097207 */ /* 0x000fc60005800000 */
[----:B------:R-:W-:Y:S01]  /*7930*/  STL [R1+0x164], R13 ;  /* 0x0001640d01007387 */ /* 0x000fe20000100800 */
[----:B------:R-:W-:-:S03]  /*7940*/  SEL R8, R5, R7, !P3 ;  /* 0x0000000705087207 */ /* 0x000fc60005800000 */
[----:B------:R-:W-:Y:S01]  /*7950*/  STL [R1+0x168], R9 ;  /* 0x0001680901007387 */ /* 0x000fe20000100800 */
[----:B------:R-:W-:-:S03]  /*7960*/  SEL R0, R5, R6, !P3 ;  /* 0x0000000605007207 */ /* 0x000fc60005800000 */
[----:B------:R-:W-:Y:S01]  /*7970*/  STL [R1+0x170], R8 ;  /* 0x0001700801007387 */ /* 0x000fe20000100800 */
[----:B------:R-:W-:-:S03]  /*7980*/  SEL R7, R5, R22, !P3 ;  /* 0x0000001605077207 */ /* 0x000fc60005800000 */
[----:B------:R0:W-:Y:S01]  /*7990*/  STL [R1+0x174], R0 ;  /* 0x0001740001007387 */ /* 0x0001e20000100800 */
[----:B------:R-:W-:-:S03]  /*79a0*/  SEL R6, R5, R21, !P3 ;  /* 0x0000001505067207 */ /* 0x000fc60005800000 */
[----:B------:R-:W-:Y:S04]  /*79b0*/  STL [R1+0x17c], R7 ;  /* 0x00017c0701007387 */ /* 0x000fe80000100800 */
[----:B------:R-:W3:Y:S01]  /*79c0*/  LDL.LU R22, [R1+0x13c] ;  /* 0x00013c0001167983 */ /* 0x000ee20000300800 */
[----:B0-----:R-:W-:-:S03]  /*79d0*/  SEL R0, R5, R20, !P3 ;  /* 0x0000001405007207 */ /* 0x001fc60005800000 */
[----:B------:R2:W-:Y:S04]  /*79e0*/  STL [R1+0x180], R6 ;  /* 0x0001800601007387 */ /* 0x0005e80000100800 */
[----:B------:R4:W-:Y:S04]  /*79f0*/  STL [R1+0x188], R0 ;  /* 0x0001880001007387 */ /* 0x0009e80000100800 */
[----:B------:R-:W3:Y:S01]  /*7a00*/  LDL.LU R21, [R1+0x12c] ;  /* 0x00012c0001157983 */ /* 0x000ee20000300800 */
[----:B--2---:R-:W-:-:S05]  /*7a10*/  SEL R6, R5, R19, !P3 ;  /* 0x0000001305067207 */ /* 0x004fca0005800000 */
[----:B------:R-:W-:Y:S04]  /*7a20*/  STL [R1+0x194], R6 ;  /* 0x0001940601007387 */ /* 0x000fe80000100800 */
[----:B------:R-:W2:Y:S04]  /*7a30*/  LDL.LU R20, [R1+0x100] ;  /* 0x0001000001147983 */ /* 0x000ea80000300800 */
[----:B------:R-:W2:Y:S01]  /*7a40*/  LDL.LU R19, [R1+0xec] ;  /* 0x0000ec0001137983 */ /* 0x000ea20000300800 */
[----:B----4-:R-:W-:-:S05]  /*7a50*/  SEL R0, R5, R16, !P3 ;  /* 0x0000001005007207 */ /* 0x010fca0005800000 */
[----:B------:R5:W-:Y:S04]  /*7a60*/  STL [R1+0x1b0], R0 ;  /* 0x0001b00001007387 */ /* 0x000be80000100800 */
[----:B------:R-:W4:Y:S01]  /*7a70*/  LDL.LU R16, [R1+0xe8] ;  /* 0x0000e80001107983 */ /* 0x000f220000300800 */
[----:B-----5:R-:W-:-:S05]  /*7a80*/  SEL R0, R5, R4, !P3 ;  /* 0x0000000405007207 */ /* 0x020fca0005800000 */
[----:B------:R0:W-:Y:S01]  /*7a90*/  STL [R1+0x1b4], R0 ;  /* 0x0001b40001007387 */ /* 0x0001e20000100800 */
[----:B------:R-:W-:-:S05]  /*7aa0*/  SEL R4, R5, R3, !P3 ;  /* 0x0000000305047207 */ /* 0x000fca0005800000 */
[----:B------:R1:W-:Y:S01]  /*7ab0*/  STL [R1+0x1b8], R4 ;  /* 0x0001b80401007387 */ /* 0x0003e20000100800 */
[C---:B------:R-:W-:Y:S02]  /*7ac0*/  SEL R3, R5.reuse, R29, !P3 ;  /* 0x0000001d05037207 */ /* 0x040fe40005800000 */
[----:B0-----:R-:W-:-:S03]  /*7ad0*/  SEL R0, R5, R28, !P3 ;  /* 0x0000001c05007207 */ /* 0x001fc60005800000 */
[----:B------:R0:W-:Y:S01]  /*7ae0*/  STL [R1+0x1bc], R3 ;  /* 0x0001bc0301007387 */ /* 0x0001e20000100800 */
[----:B-1----:R-:W-:-:S03]  /*7af0*/  SEL R4, R5, R27, !P3 ;  /* 0x0000001b05047207 */ /* 0x002fc60005800000 */
[----:B------:R1:W-:Y:S01]  /*7b00*/  STL [R1+0x1c0], R0 ;  /* 0x0001c00001007387 */ /* 0x0003e20000100800 */
[----:B0-----:R-:W-:-:S03]  /*7b10*/  SEL R3, R5, R26, !P3 ;  /* 0x0000001a05037207 */ /* 0x001fc60005800000 */
[----:B------:R0:W-:Y:S01]  /*7b20*/  STL [R1+0x1c4], R4 ;  /* 0x0001c40401007387 */ /* 0x0001e20000100800 */
[----:B-1----:R-:W-:-:S03]  /*7b30*/  SEL R0, R5, R25, !P3 ;  /* 0x0000001905007207 */ /* 0x002fc60005800000 */
[----:B------:R1:W-:Y:S01]  /*7b40*/  STL [R1+0x1ac], R3 ;  /* 0x0001ac0301007387 */ /* 0x0003e20000100800 */
[----:B0-----:R-:W-:-:S03]  /*7b50*/  SEL R4, R5, R24, !P3 ;  /* 0x0000001805047207 */ /* 0x001fc60005800000 */
[----:B------:R0:W-:Y:S01]  /*7b60*/  STL [R1+0x1a8], R0 ;  /* 0x0001a80001007387 */ /* 0x0001e20000100800 */
[----:B-1----:R-:W-:-:S03]  /*7b70*/  SEL R3, R5, R18, !P3 ;  /* 0x0000001205037207 */ /* 0x002fc60005800000 */
[----:B------:R-:W-:Y:S04]  /*7b80*/  STL [R1+0x1a4], R4 ;  /* 0x0001a40401007387 */ /* 0x000fe80000100800 */
[----:B------:R-:W5:Y:S01]  /*7b90*/  LDL.LU R18, [R1+0x80] ;  /* 0x0000800001127983 */ /* 0x000f620000300800 */
[----:B0-----:R-:W-:-:S03]  /*7ba0*/  SEL R0, R5, R17, !P3 ;  /* 0x0000001105007207 */ /* 0x001fc60005800000 */
[----:B------:R0:W-:Y:S04]  /*7bb0*/  STL [R1+0x1a0], R3 ;  /* 0x0001a00301007387 */ /* 0x0001e80000100800 */
[----:B------:R-:W5:Y:S04]  /*7bc0*/  LDL.LU R17, [R1+0xf0] ;  /* 0x0000f00001117983 */ /* 0x000f680000300800 */
[----:B------:R1:W-:Y:S01]  /*7bd0*/  STL [R1+0x19c], R0 ;  /* 0x00019c0001007387 */ /* 0x0003e20000100800 */
[----:B0-----:R-:W-:-:S03]  /*7be0*/  SEL R3, R5, R23, !P3 ;  /* 0x0000001705037207 */ /* 0x001fc60005800000 */
[----:B------:R-:W5:Y:S01]  /*7bf0*/  LDL.LU R9, [R1+0x74] ;  /* 0x0000740001097983 */ /* 0x000f620000300800 */
[----:B-1----:R-:W-:-:S03]  /*7c00*/  SEL R0, R5, R15, !P3 ;  /* 0x0000000f05007207 */ /* 0x002fc60005800000 */
[----:B------:R0:W-:Y:S04]  /*7c10*/  STL [R1+0x198], R3 ;  /* 0x0001980301007387 */ /* 0x0001e80000100800 */
[----:B------:R-:W5:Y:S04]  /*7c20*/  LDL.LU R8, [R1+0x68] ;  /* 0x0000680001087983 */ /* 0x000f680000300800 */
[----:B------:R1:W-:Y:S04]  /*7c30*/  STL [R1+0x190], R0 ;  /* 0x0001900001007387 */ /* 0x0003e80000100800 */
[----:B------:R-:W5:Y:S04]  /*7c40*/  LDL.LU R7, [R1+0x5c] ;  /* 0x00005c0001077983 */ /* 0x000f680000300800 */
[----:B------:R-:W5:Y:S04]  /*7c50*/  LDL.LU R6, [R1+0x4c] ;  /* 0x00004c0001067983 */ /* 0x000f680000300800 */
[----:B------:R-:W5:Y:S04]  /*7c60*/  LDL.LU R4, [R1+0xa8] ;  /* 0x0000a80001047983 */ /* 0x000f680000300800 */
[----:B0-----:R-:W5:Y:S04]  /*7c70*/  LDL.LU R3, [R1+0xe4] ;  /* 0x0000e40001037983 */ /* 0x001f680000300800 */
[----:B------:R-:W5:Y:S04]  /*7c80*/  LDL.LU R29, [R1+0xe0] ;  /* 0x0000e000011d7983 */ /* 0x000f680000300800 */
[----:B------:R-:W5:Y:S04]  /*7c90*/  LDL.LU R28, [R1+0xac] ;  /* 0x0000ac00011c7983 */ /* 0x000f680000300800 */
[----:B------:R-:W5:Y:S04]  /*7ca0*/  LDL.LU R15, [R1+0xb0] ;  /* 0x0000b000010f7983 */ /* 0x000f680000300800 */
[----:B-1----:R-:W5:Y:S04]  /*7cb0*/  LDL.LU R0, [R1+0xdc] ;  /* 0x0000dc0001007983 */ /* 0x002f680000300800 */
[----:B------:R-:W5:Y:S01]  /*7cc0*/  LDL.LU R13, [R1+0xd8] ;  /* 0x0000d800010d7983 */ /* 0x000f620000300800 */
[----:B---3--:R-:W-:-:S05]  /*7cd0*/  SEL R14, R5, R22, !P3 ;  /* 0x00000016050e7207 */ /* 0x008fca0005800000 */
[----:B------:R0:W-:Y:S01]  /*7ce0*/  STL [R1+0x18c], R14 ;  /* 0x00018c0e01007387 */ /* 0x0001e20000100800 */
[----:B------:R-:W-:-:S03]  /*7cf0*/  SEL R21, R5, R21, !P3 ;  /* 0x0000001505157207 */ /* 0x000fc60005800000 */
[----:B0-----:R-:W3:Y:S04]  /*7d00*/  LDL.LU R14, [R1+0xa4] ;  /* 0x0000a400010e7983 */ /* 0x001ee80000300800 */
[----:B------:R0:W-:Y:S01]  /*7d10*/  STL [R1+0x184], R21 ;  /* 0x0001841501007387 */ /* 0x0001e20000100800 */
[C---:B--2---:R-:W-:Y:S02]  /*7d20*/  SEL R20, R5.reuse, R20, !P3 ;  /* 0x0000001405147207 */ /* 0x044fe40005800000 */
[----:B------:R-:W-:-:S03]  /*7d30*/  SEL R19, R5, R19, !P3 ;  /* 0x0000001305137207 */ /* 0x000fc60005800000 */
[----:B------:R1:W-:Y:S04]  /*7d40*/  STL [R1+0x178], R20 ;  /* 0x0001781401007387 */ /* 0x0003e80000100800 */
[----:B------:R-:W2:Y:S04]  /*7d50*/  LDL.LU R27, [R1+0x84] ;  /* 0x00008400011b7983 */ /* 0x000ea80000300800 */
[----:B------:R0:W-:Y:S01]  /*7d60*/  STL [R1+0x16c], R19 ;  /* 0x00016c1301007387 */ /* 0x0001e20000100800 */
[----:B----4-:R-:W-:-:S03]  /*7d70*/  SEL R16, R5, R16, !P3 ;  /* 0x0000001005107207 */ /* 0x010fc60005800000 */
[----:B------:R-:W4:Y:S04]  /*7d80*/  LDL.LU R26, [R1+0x9c] ;  /* 0x00009c00011a7983 */ /* 0x000f280000300800 */
[----:B------:R0:W-:Y:S04]  /*7d90*/  STL [R1+0x160], R16 ;  /* 0x0001601001007387 */ /* 0x0001e80000100800 */
[----:B------:R-:W4:Y:S04]  /*7da0*/  LDL.LU R25, [R1+0xa0] ;  /* 0x0000a00001197983 */ /* 0x000f280000300800 */
[----:B------:R-:W4:Y:S04]  /*7db0*/  LDL.LU R24, [R1+0x88] ;  /* 0x0000880001187983 */ /* 0x000f280000300800 */
[----:B------:R-:W4:Y:S04]  /*7dc0*/  LDL.LU R23, [R1+0x8c] ;  /* 0x00008c0001177983 */ /* 0x000f280000300800 */
[----:B------:R-:W4:Y:S04]  /*7dd0*/  LDL.LU R22, [R1+0x94] ;  /* 0x0000940001167983 */ /* 0x000f280000300800 */
[----:B0-----:R-:W4:Y:S04]  /*7de0*/  LDL.LU R21, [R1+0xd4] ;  /* 0x0000d40001157983 */ /* 0x001f280000300800 */
[----:B-1----:R-:W4:Y:S04]  /*7df0*/  LDL.LU R20, [R1+0xc4] ;  /* 0x0000c40001147983 */ /* 0x002f280000300800 */
[----:B------:R-:W4:Y:S04]  /*7e00*/  LDL.LU R19, [R1+0xcc] ;  /* 0x0000cc0001137983 */ /* 0x000f280000300800 */
[----:B------:R-:W4:Y:S01]  /*7e10*/  LDL.LU R16, [R1+0x78] ;  /* 0x0000780001107983 */ /* 0x000f220000300800 */
[----:B-----5:R-:W-:-:S05]  /*7e20*/  SEL R18, R5, R18, !P3 ;  /* 0x0000001205127207 */ /* 0x020fca0005800000 */
[----:B------:R0:W-:Y:S01]  /*7e30*/  STL [R1+0x154], R18 ;  /* 0x0001541201007387 */ /* 0x0001e20000100800 */
[----:B------:R-:W-:-:S03]  /*7e40*/  SEL R17, R5, R17, !P3 ;  /* 0x0000001105117207 */ /* 0x000fc60005800000 */
[----:B0-----:R-:W5:Y:S01]  /*7e50*/  LDL.LU R18, [R1+0x70] ;  /* 0x0000700001127983 */ /* 0x001f620000300800 */
[----:B------:R-:W-:-:S03]  /*7e60*/  SEL R9, R5, R9, !P3 ;  /* 0x0000000905097207 */ /* 0x000fc60005800000 */
[----:B------:R0:W-:Y:S01]  /*7e70*/  STL [R1+0x150], R17 ;  /* 0x0001501101007387 */ /* 0x0001e20000100800 */
[----:B------:R-:W-:-:S03]  /*7e80*/  SEL R8, R5, R8, !P3 ;  /* 0x0000000805087207 */ /* 0x000fc60005800000 */
[----:B0-----:R-:W5:Y:S04]  /*7e90*/  LDL.LU R17, [R1+0x98] ;  /* 0x0000980001117983 */ /* 0x001f680000300800 */
[----:B------:R0:W-:Y:S01]  /*7ea0*/  STL [R1+0x148], R9 ;  /* 0x0001480901007387 */ /* 0x0001e20000100800 */
[C---:B------:R-:W-:Y:S02]  /*7eb0*/  SEL R7, R5.reuse, R7, !P3 ;  /* 0x0000000705077207 */ /* 0x040fe40005800000 */
[C---:B------:R-:W-:Y:S01]  /*7ec0*/  SEL R6, R5.reuse, R6, !P3 ;  /* 0x0000000605067207 */ /* 0x040fe20005800000 */
[----:B0-----:R-:W5:Y:S01]  /*7ed0*/  LDL.LU R9, [R1+0x760] ;  /* 0x0007600001097983 */ /* 0x001f620000300800 */
[----:B------:R-:W-:-:S03]  /*7ee0*/  SEL R4, R5, R4, !P3 ;  /* 0x0000000405047207 */ /* 0x000fc60005800000 */
[----:B------:R0:W-:Y:S01]  /*7ef0*/  STL [R1+0x13c], R8 ;  /* 0x00013c0801007387 */ /* 0x0001e20000100800 */
[C---:B------:R-:W-:Y:S02]  /*7f00*/  SEL R3, R5.reuse, R3, !P3 ;  /* 0x0000000305037207 */ /* 0x040fe40005800000 */
[C---:B------:R-:W-:Y:S01]  /*7f10*/  SEL R29, R5.reuse, R29, !P3 ;  /* 0x0000001d051d7207 */ /* 0x040fe20005800000 */
[----:B0-----:R-:W5:Y:S04]  /*7f20*/  LDL.LU R8, [R1+0x75c] ;  /* 0x00075c0001087983 */ /* 0x001f680000300800 */
[----:B------:R0:W-:Y:S01]  /*7f30*/  STL [R1+0x12c], R7 ;  /* 0x00012c0701007387 */ /* 0x0001e20000100800 */
[C---:B------:R-:W-:Y:S02]  /*7f40*/  SEL R28, R5.reuse, R28, !P3 ;  /* 0x0000001c051c7207 */ /* 0x040fe40005800000 */
[C---:B------:R-:W-:Y:S01]  /*7f50*/  SEL R15, R5.reuse, R15, !P3 ;  /* 0x0000000f050f7207 */ /* 0x040fe20005800000 */
[----:B0-----:R-:W5:Y:S04]  /*7f60*/  LDL.LU R7, [R1+0x758] ;  /* 0x0007580001077983 */ /* 0x001f680000300800 */
[----:B------:R0:W-:Y:S04]  /*7f70*/  STL [R1+0x100], R6 ;  /* 0x0001000601007387 */ /* 0x0001e80000100800 */
        /* <DEDUP_REMOVED lines=10> */
[----:B0-----:R-:W5:Y:S01]  /*8020*/  LDL.LU R15, [R1+0x740] ;  /* 0x00074000010f7983 */ /* 0x001f620000300800 */
[----:B------:R-:W-:-:S02]  /*8030*/  SEL R0, R5, R0, !P3 ;  /* 0x0000000005007207 */ /* 0x000fc40005800000 */
[C---:B------:R-:W-:Y:S02]  /*8040*/  SEL R13, R5.reuse, R13, !P3 ;  /* 0x0000000d050d7207 */ /* 0x040fe40005800000 */
[C---:B---3--:R-:W-:Y:S01]  /*8050*/  SEL R14, R5.reuse, R14, !P3 ;  /* 0x0000000e050e7207 */ /* 0x048fe20005800000 */
[----:B------:R0:W-:Y:S04]  /*8060*/  STL [R1+0xe0], R0 ;  /* 0x0000e00001007387 */ /* 0x0001e80000100800 */
[----:B0-----:R-:W3:Y:S04]  /*8070*/  LDL.LU R0, [R1+0x30] ;  /* 0x0000300001007983 */ /* 0x001ee80000300800 */
[----:B------:R0:W-:Y:S04]  /*8080*/  STL [R1+0xdc], R13 ;  /* 0x0000dc0d01007387 */ /* 0x0001e80000100800 */
[----:B0-----:R-:W3:Y:S04]  /*8090*/  LDL.LU R13, [R1+0x34] ;  /* 0x00003400010d7983 */ /* 0x001ee80000300800 */
[----:B------:R0:W-:Y:S04]  /*80a0*/  STL [R1+0xd8], R14 ;  /* 0x0000d80e01007387 */ /* 0x0001e80000100800 */
[----:B0-----:R-:W3:Y:S01]  /*80b0*/  LDL.LU R14, [R1+0x38] ;  /* 0x00003800010e7983 */ /* 0x001ee20000300800 */
[----:B--2---:R-:W-:-:S02]  /*80c0*/  SEL R27, R5, R27, !P3 ;  /* 0x0000001b051b7207 */ /* 0x004fc40005800000 */
[C---:B----4-:R-:W-:Y:S02]  /*80d0*/  SEL R26, R5.reuse, R26, !P3 ;  /* 0x0000001a051a7207 */ /* 0x050fe40005800000 */
[C---:B------:R-:W-:Y:S02]  /*80e0*/  SEL R25, R5.reuse, R25, !P3 ;  /* 0x0000001905197207 */ /* 0x040fe40005800000 */
[C---:B------:R-:W-:Y:S02]  /*80f0*/  SEL R24, R5.reuse, R24, !P3 ;  /* 0x0000001805187207 */ /* 0x040fe40005800000 */
[C---:B------:R-:W-:Y:S02]  /*8100*/  SEL R23, R5.reuse, R23, !P3 ;  /* 0x0000001705177207 */ /* 0x040fe40005800000 */
[C---:B------:R-:W-:Y:S02]  /*8110*/  SEL R22, R5.reuse, R22, !P3 ;  /* 0x0000001605167207 */ /* 0x040fe40005800000 */
[----:B------:R-:W-:-:S02]  /*8120*/  SEL R21, R5, R21, !P3 ;  /* 0x0000001505157207 */ /* 0x000fc40005800000 */
[C---:B------:R-:W-:Y:S02]  /*8130*/  SEL R20, R5.reuse, R20, !P3 ;  /* 0x0000001405147207 */ /* 0x040fe40005800000 */
[C---:B------:R-:W-:Y:S02]  /*8140*/  SEL R19, R5.reuse, R19, !P3 ;  /* 0x0000001305137207 */ /* 0x040fe40005800000 */
[C---:B------:R-:W-:Y:S02]  /*8150*/  SEL R16, R5.reuse, R16, !P3 ;  /* 0x0000001005107207 */ /* 0x040fe40005800000 */
[----:B-----5:R-:W-:-:S05]  /*8160*/  SEL R15, R5, R15, !P3 ;  /* 0x0000000f050f7207 */ /* 0x020fca0005800000 */
[----:B------:R0:W-:Y:S04]  /*8170*/  STL [R1+0xb0], R15 ;  /* 0x0000b00f01007387 */ /* 0x0001e80000100800 */
[----:B0-----:R-:W2:Y:S04]  /*8180*/  LDL.LU R15, [R1+0x2c] ;  /* 0x00002c00010f7983 */ /* 0x001ea80000300800 */
[----:B------:R0:W-:Y:S04]  /*8190*/  STL [R1+0xac], R27 ;  /* 0x0000ac1b01007387 */ /* 0x0001e80000100800 */
[----:B0-----:R-:W4:Y:S04]  /*81a0*/  LDL.LU R27, [R1+0x73c] ;  /* 0x00073c00011b7983 */ /* 0x001f280000300800 */
[----:B------:R0:W-:Y:S04]  /*81b0*/  STL [R1+0xa8], R26 ;  /* 0x0000a81a01007387 */ /* 0x0001e80000100800 */
[----:B0-----:R-:W5:Y:S04]  /*81c0*/  LDL.LU R26, [R1+0x738] ;  /* 0x00073800011a7983 */ /* 0x001f680000300800 */
[----:B------:R0:W-:Y:S04]  /*81d0*/  STL [R1+0xa4], R25 ;  /* 0x0000a41901007387 */ /* 0x0001e80000100800 */
[----:B0-----:R-:W2:Y:S04]  /*81e0*/  LDL.LU R25, [R1+0x734] ;  /* 0x0007340001197983 */ /* 0x001ea80000300800 */
        /* <DEDUP_REMOVED lines=13> */
[----:B0-----:R-:W2:Y:S01]  /*82c0*/  LDL.LU R16, [R1+0x718] ;  /* 0x0007180001107983 */ /* 0x001ea20000300800 */
[----:B------:R-:W-:-:S02]  /*82d0*/  SEL R18, R5, R18, !P3 ;  /* 0x0000001205127207 */ /* 0x000fc40005800000 */
[C---:B------:R-:W-:Y:S02]  /*82e0*/  SEL R17, R5.reuse, R17, !P3 ;  /* 0x0000001105117207 */ /* 0x040fe40005800000 */
[----:B--2---:R-:W-:-:S05]  /*82f0*/  SEL R16, R5, R16, !P3 ;  /* 0x0000001005107207 */ /* 0x004fca0005800000 */
[----:B------:R0:W-:Y:S04]  /*8300*/  STL [R1+0x78], R16 ;  /* 0x0000781001007387 */ /* 0x0001e80000100800 */
[----:B0-----:R-:W2:Y:S04]  /*8310*/  LDL.LU R16, [R1+0x28] ;  /* 0x0000280001107983 */ /* 0x001ea80000300800 */
[----:B------:R0:W-:Y:S04]  /*8320*/  STL [R1+0x74], R18 ;  /* 0x0000741201007387 */ /* 0x0001e80000100800 */
[----:B0-----:R-:W2:Y:S04]  /*8330*/  LDL.LU R18, [R1+0x714] ;  /* 0x0007140001127983 */ /* 0x001ea80000300800 */
[----:B------:R0:W-:Y:S04]  /*8340*/  STL [R1+0x70], R17 ;  /* 0x0000701101007387 */ /* 0x0001e80000100800 */
[----:B0-----:R-:W2:Y:S02]  /*8350*/  LDL.LU R17, [R1+0x710] ;  /* 0x0007100001117983 */ /* 0x001ea40000300800 */
[----:B--2---:R-:W-:-:S05]  /*8360*/  SEL R17, R5, R17, !P3 ;  /* 0x0000001105117207 */ /* 0x004fca0005800000 */
[----:B------:R0:W-:Y:S04]  /*8370*/  STL [R1+0x68], R17 ;  /* 0x0000681101007387 */ /* 0x0001e80000100800 */
[----:B0-----:R-:W2:Y:S01]  /*8380*/  LDL.LU R17, [R1+0x58] ;  /* 0x0000580001117983 */ /* 0x001ea20000300800 */
[C---:B------:R-:W-:Y:S02]  /*8390*/  SEL R18, R5.reuse, R18, !P3 ;  /* 0x0000001205127207 */ /* 0x040fe40005800000 */
[----:B------:R-:W-:-:S03]  /*83a0*/  SEL R19, R5, R19, !P3 ;  /* 0x0000001305137207 */ /* 0x000fc60005800000 */
[----:B------:R0:W-:Y:S01]  /*83b0*/  STL [R1+0x5c], R18 ;  /* 0x00005c1201007387 */ /* 0x0001e20000100800 */
[C---:B------:R-:W-:Y:S02]  /*83c0*/  SEL R22, R5.reuse, R22, !P3 ;  /* 0x0000001605167207 */ /* 0x040fe40005800000 */
[C---:B------:R-:W-:Y:S02]  /*83d0*/  SEL R23, R5.reuse, R23, !P3 ;  /* 0x0000001705177207 */ /* 0x040fe40005800000 */
[C---:B---3--:R-:W-:Y:S02]  /*83e0*/  SEL R0, R5.reuse, R0, !P3 ;  /* 0x0000000005007207 */ /* 0x048fe40005800000 */
[C---:B0-----:R-:W-:Y:S02]  /*83f0*/  SEL R18, R5.reuse, R20, !P3 ;  /* 0x0000001405127207 */ /* 0x041fe40005800000 */
[C---:B------:R-:W-:Y:S02]  /*8400*/  SEL R13, R5.reuse, R13, !P3 ;  /* 0x0000000d050d7207 */ /* 0x040fe40005800000 */
[----:B------:R-:W-:-:S02]  /*8410*/  SEL R14, R5, R14, !P3 ;  /* 0x0000000e050e7207 */ /* 0x000fc40005800000 */
[C---:B------:R-:W-:Y:S02]  /*8420*/  SEL R15, R5.reuse, R15, !P3 ;  /* 0x0000000f050f7207 */ /* 0x040fe40005800000 */
[C---:B------:R-:W-:Y:S02]  /*8430*/  SEL R16, R5.reuse, R16, !P3 ;  /* 0x0000001005107207 */ /* 0x040fe40005800000 */
[C---:B------:R-:W-:Y:S02]  /*8440*/  SEL R24, R5.reuse, R24, !P3 ;  /* 0x0000001805187207 */ /* 0x040fe40005800000 */
[C---:B------:R-:W-:Y:S02]  /*8450*/  SEL R25, R5.reuse, R25, !P3 ;  /* 0x0000001905197207 */ /* 0x040fe40005800000 */
[C---:B-----5:R-:W-:Y:S02]  /*8460*/  SEL R26, R5.reuse, R26, !P3 ;  /* 0x0000001a051a7207 */ /* 0x060fe40005800000 */
[----:B----4-:R-:W-:-:S02]  /*8470*/  SEL R27, R5, R27, !P3 ;  /* 0x0000001b051b7207 */ /* 0x010fc40005800000 */
[----:B--2---:R-:W-:-:S05]  /*8480*/  SEL R17, R5, R17, !P3 ;  /* 0x0000001105117207 */ /* 0x004fca0005800000 */
[----:B------:R0:W-:Y:S04]  /*8490*/  STL [R1+0x58], R17 ;  /* 0x0000581101007387 */ /* 0x0001e80000100800 */
[----:B------:R-:W-:Y:S01]  /*84a0*/  STL [R1+0x4c], R19 ;  /* 0x00004c1301007387 */ /* 0x000fe20000100800 */
[----:B0-----:R-:W-:-:S03]  /*84b0*/  SEL R17, R5, R21, !P3 ;  /* 0x0000001505117207 */ /* 0x001fc60005800000 */
[----:B------:R-:W-:Y:S04]  /*84c0*/  STL [R1+0x3c], R18 ;  /* 0x00003c1201007387 */ /* 0x000fe80000100800 */
[----:B------:R-:W-:Y:S04]  /*84d0*/  STL [R1+0x684], R22 ;  /* 0x0006841601007387 */ /* 0x000fe80000100800 */
[----:B------:R-:W-:Y:S04]  /*84e0*/  STL [R1+0x1c], R17 ;  /* 0x00001c1101007387 */ /* 0x000fe80000100800 */
[----:B------:R-:W-:Y:S04]  /*84f0*/  STL [R1+0x688], R23 ;  /* 0x0006881701007387 */ /* 0x000fe80000100800 */
[----:B------:R-:W-:Y:S04]  /*8500*/  STL [R1+0x68c], R0 ;  /* 0x00068c0001007387 */ /* 0x000fe80000100800 */
[----:B------:R-:W-:Y:S04]  /*8510*/  STL [R1+0x690], R13 ;  /* 0x0006900d01007387 */ /* 0x000fe80000100800 */
[----:B------:R-:W-:Y:S04]  /*8520*/  STL [R1+0x694], R14 ;  /* 0x0006940e01007387 */ /* 0x000fe80000100800 */
[----:B------:R0:W-:Y:S04]  /*8530*/  STL [R1+0x698], R15 ;  /* 0x0006980f01007387 */ /* 0x0001e80000100800 */
[----:B------:R-:W2:Y:S04]  /*8540*/  LDL.LU R20, [R1+0x10] ;  /* 0x0000100001147983 */ /* 0x000ea80000300800 */
[----:B0-----:R-:W3:Y:S04]  /*8550*/  LDL.LU R15, [R1+0x14] ;  /* 0x00001400010f7983 */ /* 0x001ee80000300800 */
[----:B------:R-:W4:Y:S04]  /*8560*/  LDL.LU R14, [R1+0x20] ;  /* 0x00002000010e7983 */ /* 0x000f280000300800 */
[----:B------:R-:W5:Y:S04]  /*8570*/  LDL.LU R13, [R1+0x24] ;  /* 0x00002400010d7983 */ /* 0x000f680000300800 */
[----:B------:R-:W3:Y:S04]  /*8580*/  LDL.LU R0, [R1+0x40] ;  /* 0x0000400001007983 */ /* 0x000ee80000300800 */
[----:B------:R-:W3:Y:S04]  /*8590*/  LDL.LU R23, [R1+0x44] ;  /* 0x0000440001177983 */ /* 0x000ee80000300800 */
[----:B------:R-:W3:Y:S04]  /*85a0*/  LDL.LU R22, [R1+0x48] ;  /* 0x0000480001167983 */ /* 0x000ee80000300800 */
[----:B------:R0:W-:Y:S04]  /*85b0*/  STL [R1+0x69c], R16 ;  /* 0x00069c1001007387 */ /* 0x0001e80000100800 */
[----:B0-----:R-:W3:Y:S04]  /*85c0*/  LDL.LU R16, [R1] ;  /* 0x0000000001107983 */ /* 0x001ee80000300800 */
[----:B------:R0:W-:Y:S04]  /*85d0*/  STL [R1+0x6a0], R24 ;  /* 0x0006a01801007387 */ /* 0x0001e80000100800 */
[----:B0-----:R-:W3:Y:S04]  /*85e0*/  LDL.LU R24, [R1+0x4] ;  /* 0x0000040001187983 */ /* 0x001ee80000300800 */
[----:B------:R0:W-:Y:S04]  /*85f0*/  STL [R1+0x6a4], R25 ;  /* 0x0006a41901007387 */ /* 0x0001e80000100800 */
[----:B0-----:R-:W3:Y:S04]  /*8600*/  LDL.LU R25, [R1+0x8] ;  /* 0x0000080001197983 */ /* 0x001ee80000300800 */
[----:B------:R0:W-:Y:S04]  /*8610*/  STL [R1+0x6a8], R26 ;  /* 0x0006a81a01007387 */ /* 0x0001e80000100800 */
[----:B0-----:R-:W3:Y:S04]  /*8620*/  LDL.LU R26, [R1+0xc] ;  /* 0x00000c00011a7983 */ /* 0x001ee80000300800 */
[----:B------:R0:W-:Y:S04]  /*8630*/  STL [R1+0x6ac], R27 ;  /* 0x0006ac1b01007387 */ /* 0x0001e80000100800 */
[----:B0-----:R-:W3:Y:S01]  /*8640*/  LDL.LU R27, [R1+0x18] ;  /* 0x00001800011b7983 */ /* 0x001ee20000300800 */
[----:B------:R-:W-:-:S05]  /*8650*/  SEL R28, R5, R28, !P3 ;  /* 0x0000001c051c7207 */ /* 0x000fca0005800000 */
[----:B------:R0:W-:Y:S02]  /*8660*/  STL [R1+0x6b0], R28 ;  /* 0x0006b01c01007387 */ /* 0x0001e40000100800 */
[----:B0-----:R-:W0:Y:S01]  /*8670*/  S2R R28, SR_TID.X ;  /* 0x00000000001c7919 */ /* 0x001e220000002100 */
[C---:B------:R-:W-:Y:S01]  /*8680*/  SEL R29, R5.reuse, R29, !P3 ;  /* 0x0000001d051d7207 */ /* 0x040fe20005800000 */
[----:B------:R-:W-:Y:S01]  /*8690*/  @!P6 IMAD.MOV R2, RZ, RZ, -R2 ;  /* 0x000000ffff02e224 */ /* 0x000fe200078e0a02 */
[C---:B------:R-:W-:Y:S01]  /*86a0*/  SEL R3, R5.reuse, R3, !P3 ;  /* 0x0000000305037207 */ /* 0x040fe20005800000 */
[----:B------:R-:W-:Y:S01]  /*86b0*/  @!P4 IMAD.MOV R10, RZ, RZ, -R10 ;  /* 0x000000ffff0ac224 */ /* 0x000fe200078e0a0a */
[C---:B------:R-:W-:Y:S01]  /*86c0*/  SEL R4, R5.reuse, R4, !P3 ;  /* 0x0000000405047207 */ /* 0x040fe20005800000 */
[----:B------:R1:W-:Y:S01]  /*86d0*/  STL [R1+0x6b4], R29 ;  /* 0x0006b41d01007387 */ /* 0x0003e20000100800 */
[----:B------:R-:W-:Y:S01]  /*86e0*/  @!P5 IMAD.MOV R11, RZ, RZ, -R11 ;  /* 0x000000ffff0bd224 */ /* 0x000fe200078e0a0b */
[C---:B------:R-:W-:Y:S01]  /*86f0*/  SEL R6, R5.reuse, R6, !P3 ;  /* 0x0000000605067207 */ /* 0x040fe20005800000 */
[----:B------:R-:W-:Y:S01]  /*8700*/  @!P0 IMAD.MOV R12, RZ, RZ, -R12 ;  /* 0x000000ffff0c8224 */ /* 0x000fe200078e0a0c */
[C---:B------:R-:W-:Y:S01]  /*8710*/  SEL R7, R5.reuse, R7, !P3 ;  /* 0x0000000705077207 */ /* 0x040fe20005800000 */
[----:B------:R-:W-:Y:S01]  /*8720*/  STL [R1+0x6b8], R3 ;  /* 0x0006b80301007387 */ /* 0x000fe20000100800 */
[----:B------:R-:W-:-:S02]  /*8730*/  SEL R17, R5, R8, !P3 ;  /* 0x0000000805117207 */ /* 0x000fc40005800000 */
[C---:B------:R-:W-:Y:S01]  /*8740*/  SEL R9, R5.reuse, R9, !P3 ;  /* 0x0000000905097207 */ /* 0x040fe20005800000 */
[----:B------:R0:W-:Y:S01]  /*8750*/  STL [R1+0x6bc], R4 ;  /* 0x0006bc0401007387 */ /* 0x0001e20000100800 */
[C---:B------:R-:W-:Y:S02]  /*8760*/  SEL R18, R5.reuse, R10, !P3 ;  /* 0x0000000a05127207 */ /* 0x040fe40005800000 */
[----:B------:R-:W-:Y:S02]  /*8770*/  SEL R11, R5, R11, !P3 ;  /* 0x0000000b050b7207 */ /* 0x000fe40005800000 */
[----:B0-----:R-:W-:Y:S02]  /*8780*/  SHF.R.U32.HI R21, RZ, 0x4, R28 ;  /* 0x00000004ff157819 */ /* 0x001fe4000001161c */
[----:B------:R-:W-:Y:S02]  /*8790*/  LEA.HI R28, R28, 0x30, RZ, 0x1c ;  /* 0x000000301c1c7811 */ /* 0x000fe400078fe0ff */
[----:B------:R-:W-:-:S04]  /*87a0*/  SGXT.U32 R21, R21, 0x4 ;  /* 0x000000041515781a */ /* 0x000fc80000000000 */
[----:B-1----:R-:W-:Y:S01]  /*87b0*/  LOP3.LUT R29, R21, 0x20, RZ, 0xfc, !PT ;  /* 0x00000020151d7812 */ /* 0x002fe200078efcff */
[----:B------:R-:W-:Y:S01]  /*87c0*/  IMAD R28, R28, UR10, RZ ;  /* 0x0000000a1c1c7c24 */ /* 0x000fe2000f8e02ff */
[C---:B------:R-:W-:Y:S01]  /*87d0*/  SEL R21, R5.reuse, R2, !P3 ;  /* 0x0000000205157207 */ /* 0x040fe20005800000 */
[----:B------:R-:W-:Y:S01]  /*87e0*/  STL [R1+0x6c0], R6 ;  /* 0x0006c00601007387 */ /* 0x000fe20000100800 */
[----:B------:R-:W-:Y:S01]  /*87f0*/  SEL R19, R5, R12, !P3 ;  /* 0x0000000c05137207 */ /* 0x000fe20005800000 */
[----:B------:R-:W-:Y:S01]  /*8800*/  IMAD R2, R29, UR10, RZ ;  /* 0x0000000a1d027c24 */ /* 0x000fe2000f8e02ff */
[----:B------:R-:W-:Y:S01]  /*8810*/  LEA R5, P1, R28, UR12, 0x1 ;  /* 0x0000000c1c057c11 */ /* 0x000fe2000f8208ff */
[----:B------:R-:W-:Y:S01]  /*8820*/  STL [R1+0x6c4], R7 ;  /* 0x0006c40701007387 */ /* 0x000fe20000100800 */
[----:B------:R-:W0:Y:S03]  /*8830*/  LDCU UR10, c[0x0][0x3a8] ;  /* 0x00007500ff0a77ac */ /* 0x000e260008000800 */
[----:B------:R-:W-:Y:S01]  /*8840*/  STL [R1+0x6c8], R17 ;  /* 0x0006c81101007387 */ /* 0x000fe20000100800 */
[----:B------:R-:W-:Y:S01]  /*8850*/  LEA R4, P0, R2, UR12, 0x1 ;  /* 0x0000000c02047c11 */ /* 0x000fe2000f8008ff */
[----:B------:R-:W1:Y:S02]  /*8860*/  LDCU UR12, c[0x0][0x3a8] ;  /* 0x00007500ff0c77ac */ /* 0x000e640008000800 */
[----:B------:R-:W-:Y:S01]  /*8870*/  STL [R1+0x6cc], R9 ;  /* 0x0006cc0901007387 */ /* 0x000fe20000100800 */
[----:B------:R-:W-:Y:S01]  /*8880*/  LEA.HI.X.SX32 R3, R28, UR13, 0x1, P1 ;  /* 0x0000000d1c037c11 */ /* 0x000fe200088f0eff */
[----:B------:R-:W0:Y:S02]  /*8890*/  LDCU UR13, c[0x0][0x3a8] ;  /* 0x00007500ff0d77ac */ /* 0x000e240008000800 */
[----:B------:R-:W-:Y:S04]  /*88a0*/  STL [R1+0x6d0], R18 ;  /* 0x0006d01201007387 */ /* 0x000fe80000100800 */
[----:B------:R-:W-:Y:S04]  /*88b0*/  STL [R1+0x6d4], R11 ;  /* 0x0006d40b01007387 */ /* 0x000fe80000100800 */
[----:B------:R-:W-:Y:S04]  /*88c0*/  STL [R1+0x6d8], R19 ;  /* 0x0006d81301007387 */ /* 0x000fe80000100800 */
[----:B------:R-:W-:Y:S04]  /*88d0*/  STL [R1+0x6dc], R21 ;  /* 0x0006dc1501007387 */ /* 0x000fe80000100800 */
[----:B------:R-:W-:Y:S04]  /*88e0*/  STL [R1+0x634], R5 ;  /* 0x0006340501007387 */ /* 0x000fe80000100800 */
[----:B------:R-:W-:Y:S04]  /*88f0*/  STL [R1+0x638], R4 ;  /* 0x0006380401007387 */ /* 0x000fe80000100800 */
[----:B------:R4:W-:Y:S01]  /*8900*/  STL [R1+0x630], R3 ;  /* 0x0006300301007387 */ /* 0x0009e20000100800 */
[----:B--2---:R-:W-:-:S05]  /*8910*/  IMAD R20, R20, UR6, RZ ;  /* 0x0000000614147c24 */ /* 0x004fca000f8e02ff */
[----:B------:R-:W-:Y:S01]  /*8920*/  STL [R1+0x6e0], R20 ;  /* 0x0006e01401007387 */ /* 0x000fe20000100800 */
[----:B----4-:R-:W-:Y:S02]  /*8930*/  IMAD R3, R14, UR6, RZ ;  /* 0x000000060e037c24 */ /* 0x010fe4000f8e02ff */
[----:B-----5:R-:W-:Y:S02]  /*8940*/  IMAD R4, R13, UR6, RZ ;  /* 0x000000060d047c24 */ /* 0x020fe4000f8e02ff */
[----:B---3--:R-:W-:Y:S02]  /*8950*/  IMAD R5, R16, UR6, RZ ;  /* 0x0000000610057c24 */ /* 0x008fe4000f8e02ff */
[----:B------:R-:W-:Y:S02]  /*8960*/  IMAD R8, R24, UR6, RZ ;  /* 0x0000000618087c24 */ /* 0x000fe4000f8e02ff */
[----:B------:R-:W-:Y:S02]  /*8970*/  IMAD R10, R25, UR6, RZ ;  /* 0x00000006190a7c24 */ /* 0x000fe4000f8e02ff */
[----:B------:R-:W-:-:S02]  /*8980*/  IMAD R12, R26, UR6, RZ ;  /* 0x000000061a0c7c24 */ /* 0x000fc4000f8e02ff */
[----:B------:R-:W-:-:S05]  /*8990*/  IMAD R2, R27, UR6, RZ ;  /* 0x000000061b027c24 */ /* 0x000fca000f8e02ff */
[----:B------:R2:W-:Y:S04]  /*89a0*/  STL [R1+0x2b0], R2 ;  /* 0x0002b00201007387 */ /* 0x0005e80000100800 */
[----:B------:R-:W-:Y:S04]  /*89b0*/  STL [R1+0x6e4], R12 ;  /* 0x0006e40c01007387 */ /* 0x000fe80000100800 */
[----:B------:R-:W-:Y:S01]  /*89c0*/  STL [R1+0x6e8], R10 ;  /* 0x0006e80a01007387 */ /* 0x000fe20000100800 */
[----:B--2---:R-:W-:-:S03]  /*89d0*/  IMAD R2, R15, UR6, RZ ;  /* 0x000000060f027c24 */ /* 0x004fc6000f8e02ff */
[----:B------:R-:W-:Y:S04]  /*89e0*/  STL [R1+0x6ec], R8 ;  /* 0x0006ec0801007387 */ /* 0x000fe80000100800 */
[----:B------:R-:W-:Y:S04]  /*89f0*/  STL [R1+0x6f0], R5 ;  /* 0x0006f00501007387 */ /* 0x000fe80000100800 */
[----:B------:R2:W-:Y:S04]  /*8a00*/  STL [R1+0x6f4], R2 ;  /* 0x0006f40201007387 */ /* 0x0005e80000100800 */
[----:B------:R-:W-:Y:S01]  /*8a10*/  STL [R1], R3 ;  /* 0x0000000301007387 */ /* 0x000fe20000100800 */
[----:B--2---:R-:W-:-:S03]  /*8a20*/  IMAD R2, R0, UR6, RZ ;  /* 0x0000000600027c24 */ /* 0x004fc6000f8e02ff */
[----:B------:R-:W-:Y:S04]  /*8a30*/  STL [R1+0x4], R4 ;  /* 0x0000040401007387 */ /* 0x000fe80000100800 */
[----:B------:R2:W-:Y:S04]  /*8a40*/  STL [R1+0x8], R2 ;  /* 0x0000080201007387 */ /* 0x0005e80000100800 */
[----:B--2---:R-:W2:Y:S01]  /*8a50*/  LDL.LU R2, [R1+0x60] ;  /* 0x0000600001027983 */ /* 0x004ea20000300800 */
[----:B------:R-:W-:Y:S02]  /*8a60*/  IMAD R3, R23, UR6, RZ ;  /* 0x0000000617037c24 */ /* 0x000fe4000f8e02ff */
[----:B------:R-:W-:-:S03]  /*8a70*/  IMAD R0, R22, UR6, RZ ;  /* 0x0000000616007c24 */ /* 0x000fc6000f8e02ff */
[----:B------:R-:W-:Y:S04]  /*8a80*/  STL [R1+0xc], R3 ;  /* 0x00000c0301007387 */ /* 0x000fe80000100800 */
[----:B--2---:R2:W-:Y:S04]  /*8a90*/  STL [R1+0x708], R2 ;  /* 0x0007080201007387 */ /* 0x0045e80000100800 */
[----:B------:R-:W-:Y:S04]  /*8aa0*/  STL [R1+0x10], R0 ;  /* 0x0000100001007387 */ /* 0x000fe80000100800 */
[----:B--2---:R-:W2:Y:S04]  /*8ab0*/  LDL.LU R2, [R1+0x54] ;  /* 0x0000540001027983 */ /* 0x004ea80000300800 */
[----:B--2---:R2:W-:Y:S04]  /*8ac0*/  STL [R1+0x70c], R2 ;  /* 0x00070c0201007387 */ /* 0x0045e80000100800 */
[----:B--2---:R-:W2:Y:S04]  /*8ad0*/  LDL.LU R2, [R1+0x50] ;  /* 0x0000500001027983 */ /* 0x004ea80000300800 */
[----:B------:R-:W3:Y:S04]  /*8ae0*/  LDL.LU R5, [R1+0x64] ;  /* 0x0000640001057983 */ /* 0x000ee80000300800 */
[----:B------:R-:W4:Y:S04]  /*8af0*/  LDL.LU R8, [R1+0x6c] ;  /* 0x00006c0001087983 */ /* 0x000f280000300800 */
[----:B------:R-:W5:Y:S04]  /*8b00*/  LDL.LU R10, [R1+0x7c] ;  /* 0x00007c00010a7983 */ /* 0x000f680000300800 */
[----:B------:R-:W3:Y:S04]  /*8b10*/  LDL.LU R12, [R1+0x90] ;  /* 0x00009000010c7983 */ /* 0x000ee80000300800 */
        /* <DEDUP_REMOVED lines=23> */
[----:B------:R-:W3:Y:S01]  /*8c90*/  LDL.LU R22, [R1+0x14c] ;  /* 0x00014c0001167983 */ /* 0x000ee20000300800 */
[----:B--2---:R-:W-:-:S05]  /*8ca0*/  IMAD R2, R2, UR6, RZ ;  /* 0x0000000602027c24 */ /* 0x004fca000f8e02ff */
[----:B------:R2:W-:Y:S04]  /*8cb0*/  STL [R1+0x14], R2 ;  /* 0x0000140201007387 */ /* 0x0005e80000100800 */
[----:B--2---:R-:W2:Y:S02]  /*8cc0*/  LDL.LU R2, [R1+0x70c] ;  /* 0x00070c0001027983 */ /* 0x004ea40000300800 */
[----:B--2---:R-:W-:-:S05]  /*8cd0*/  IMAD R2, R2, UR6, RZ ;  /* 0x0000000602027c24 */ /* 0x004fca000f8e02ff */
[----:B------:R2:W-:Y:S04]  /*8ce0*/  STL [R1+0x18], R2 ;  /* 0x0000180201007387 */ /* 0x0005e80000100800 */
[----:B--2---:R-:W2:Y:S01]  /*8cf0*/  LDL.LU R2, [R1+0x708] ;  /* 0x0007080001027983 */ /* 0x004ea20000300800 */
[----:B---3--:R-:W-:Y:S02]  /*8d00*/  IMAD R5, R5, UR6, RZ ;  /* 0x0000000605057c24 */ /* 0x008fe4000f8e02ff */
[----:B------:R-:W-:Y:S02]  /*8d10*/  IMAD R7, R7, UR6, RZ ;  /* 0x0000000607077c24 */ /* 0x000fe4000f8e02ff */
[----:B------:R-:W-:Y:S02]  /*8d20*/  IMAD R3, R3, UR6, RZ ;  /* 0x0000000603037c24 */ /* 0x000fe4000f8e02ff */
[----:B--2---:R-:W-:-:S05]  /*8d30*/  IMAD R2, R2, UR6, RZ ;  /* 0x0000000602027c24 */ /* 0x004fca000f8e02ff */
[----:B------:R4:W-:Y:S04]  /*8d40*/  STL [R1+0x20], R2 ;  /* 0x0000200201007387 */ /* 0x0009e80000100800 */
[----:B------:R2:W-:Y:S01]  /*8d50*/  STL [R1+0x24], R5 ;  /* 0x0000240501007387 */ /* 0x0005e20000100800 */
[----:B----4-:R-:W-:Y:S02]  /*8d60*/  IMAD R2, R8, UR6, RZ ;  /* 0x0000000608027c24 */ /* 0x010fe4000f8e02ff */
[----:B-----5:R-:W-:Y:S02]  /*8d70*/  IMAD R8, R10, UR6, RZ ;  /* 0x000000060a087c24 */ /* 0x020fe4000f8e02ff */
[----:B--2---:R-:W-:Y:S01]  /*8d80*/  IMAD R5, R12, UR6, RZ ;  /* 0x000000060c057c24 */ /* 0x004fe2000f8e02ff */
[----:B------:R2:W-:Y:S04]  /*8d90*/  STL [R1+0x28], R2 ;  /* 0x0000280201007387 */ /* 0x0005e80000100800 */
[----:B------:R3:W-:Y:S01]  /*8da0*/  STL [R1+0x2c], R8 ;  /* 0x00002c0801007387 */ /* 0x0007e20000100800 */
[----:B--2---:R-:W-:-:S03]  /*8db0*/  IMAD R2, R20, UR6, RZ ;  /* 0x0000000614027c24 */ /* 0x004fc6000f8e02ff */
[----:B------:R2:W-:Y:S01]  /*8dc0*/  STL [R1+0x30], R5 ;  /* 0x0000300501007387 */ /* 0x0005e20000100800 */
[----:B---3--:R-:W-:-:S03]  /*8dd0*/  IMAD R8, R21, UR6, RZ ;  /* 0x0000000615087c24 */ /* 0x008fc6000f8e02ff */
[----:B------:R3:W-:Y:S01]  /*8de0*/  STL [R1+0x34], R2 ;  /* 0x0000340201007387 */ /* 0x0007e20000100800 */
[----:B--2---:R-:W-:-:S03]  /*8df0*/  IMAD R5, R19, UR6, RZ ;  /* 0x0000000613057c24 */ /* 0x004fc6000f8e02ff */
[----:B------:R2:W-:Y:S01]  /*8e00*/  STL [R1+0x38], R8 ;  /* 0x0000380801007387 */ /* 0x0005e20000100800 */
[----:B---3--:R-:W-:-:S03]  /*8e10*/  IMAD R2, R11, UR6, RZ ;  /* 0x000000060b027c24 */ /* 0x008fc6000f8e02ff */
[----:B------:R3:W-:Y:S04]  /*8e20*/  STL [R1+0x40], R5 ;  /* 0x0000400501007387 */ /* 0x0007e80000100800 */
[----:B------:R4:W-:Y:S01]  /*8e30*/  STL [R1+0x44], R2 ;  /* 0x0000440201007387 */ /* 0x0009e20000100800 */
[----:B--2---:R-:W-:Y:S02]  /*8e40*/  IMAD R8, R18, UR6, RZ ;  /* 0x0000000612087c24 */ /* 0x004fe4000f8e02ff */
[----:B---3--:R-:W-:-:S03]  /*8e50*/  IMAD R5, R9, UR6, RZ ;  /* 0x0000000609057c24 */ /* 0x008fc6000f8e02ff */
[----:B------:R-:W-:Y:S01]  /*8e60*/  STL [R1+0x48], R8 ;  /* 0x0000480801007387 */ /* 0x000fe20000100800 */
[----:B----4-:R-:W-:-:S03]  /*8e70*/  IMAD R2, R17, UR6, RZ ;  /* 0x0000000611027c24 */ /* 0x010fc6000f8e02ff */
[----:B------:R2:W-:Y:S04]  /*8e80*/  STL [R1+0x50], R5 ;  /* 0x0000500501007387 */ /* 0x0005e80000100800 */
[----:B------:R3:W-:Y:S01]  /*8e90*/  STL [R1+0x54], R2 ;  /* 0x0000540201007387 */ /* 0x0007e20000100800 */
[----:B--2---:R-:W-:-:S03]  /*8ea0*/  IMAD R5, R6, UR6, RZ ;  /* 0x0000000606057c24 */ /* 0x004fc6000f8e02ff */
[----:B------:R-:W-:Y:S01]  /*8eb0*/  STL [R1+0x60], R7 ;  /* 0x0000600701007387 */ /* 0x000fe20000100800 */
[----:B---3--:R-:W-:-:S03]  /*8ec0*/  IMAD R2, R4, UR6, RZ ;  /* 0x0000000604027c24 */ /* 0x008fc6000f8e02ff */
[----:B------:R-:W-:Y:S01]  /*8ed0*/  STL [R1+0x64], R5 ;  /* 0x0000640501007387 */ /* 0x000fe20000100800 */
[----:B------:R-:W-:-:S03]  /*8ee0*/  IMAD R4, R29, UR6, RZ ;  /* 0x000000061d047c24 */ /* 0x000fc6000f8e02ff */
        /* <DEDUP_REMOVED lines=13> */
[----:B------:R2:W-:Y:S01]  /*8fc0*/  STL [R1+0xc0], R3 ;  /* 0x0000c00301007387 */ /* 0x0005e20000100800 */
[----:B----4-:R-:W-:-:S03]  /*8fd0*/  IMAD R2, R15, UR6, RZ ;  /* 0x000000060f027c24 */ /* 0x010fc6000f8e02ff */
[----:B------:R3:W-:Y:S04]  /*8fe0*/  STL [R1+0xc4], R4 ;  /* 0x0000c40401007387 */ /* 0x0007e80000100800 */
[----:B------:R4:W-:Y:S01]  /*8ff0*/  STL [R1+0xc8], R2 ;  /* 0x0000c80201007387 */ /* 0x0009e20000100800 */
[----:B--2---:R-:W-:Y:S02]  /*9000*/  IMAD R3, R14, UR6, RZ ;  /* 0x000000060e037c24 */ /* 0x004fe4000f8e02ff */
[----:B---3--:R-:W-:-:S03]  /*9010*/  IMAD R4, R13, UR6, RZ ;  /* 0x000000060d047c24 */ /* 0x008fc6000f8e02ff */
[----:B------:R-:W-:Y:S01]  /*9020*/  STL [R1+0xcc], R3 ;  /* 0x0000cc0301007387 */ /* 0x000fe20000100800 */
[----:B----4-:R-:W-:-:S03]  /*9030*/  IMAD R2, R0, UR6, RZ ;  /* 0x0000000600027c24 */ /* 0x010fc6000f8e02ff */
        /* <DEDUP_REMOVED lines=143> */
[----:B----4-:R-:W-:Y:S02]  /*9930*/  IMAD R8, R8, UR6, RZ ;  /* 0x0000000608087c24 */ /* 0x010fe4000f8e02ff */
[----:B-----5:R-:W-:Y:S02]  /*9940*/  IMAD R10, R10, UR6, RZ ;  /* 0x000000060a0a7c24 */ /* 0x020fe4000f8e02ff */
[----:B------:R-:W-:-:S02]  /*9950*/  IMAD R12, R12, UR6, RZ ;  /* 0x000000060c0c7c24 */ /* 0x000fc4000f8e02ff */
[----:B------:R-:W-:Y:S02]  /*9960*/  IMAD R20, R20, UR6, RZ ;  /* 0x0000000614147c24 */ /* 0x000fe4000f8e02ff */
[----:B------:R-:W-:Y:S02]  /*9970*/  IMAD R21, R21, UR6, RZ ;  /* 0x0000000615157c24 */ /* 0x000fe4000f8e02ff */
[----:B------:R-:W-:Y:S02]  /*9980*/  IMAD R19, R19, UR6, RZ ;  /* 0x0000000613137c24 */ /* 0x000fe4000f8e02ff */
[----:B------:R-:W-:Y:S02]  /*9990*/  IMAD R11, R11, UR6, RZ ;  /* 0x000000060b0b7c24 */ /* 0x000fe4000f8e02ff */
[----:B------:R-:W-:Y:S02]  /*99a0*/  IMAD R18, R18, UR6, RZ ;  /* 0x0000000612127c24 */ /* 0x000fe4000f8e02ff */
        /* <DEDUP_REMOVED lines=19> */
[----:B--2---:R-:W-:-:S05]  /*9ae0*/  IMAD R2, R2, UR6, RZ ;  /* 0x0000000602027c24 */ /* 0x004fca000f8e02ff */
[----:B------:R2:W-:Y:S04]  /*9af0*/  STL [R1+0x100], R2 ;  /* 0x0001000201007387 */ /* 0x0005e80000100800 */
[----:B--2---:R-:W2:Y:S04]  /*9b00*/  LDL.LU R2, [R1+0x6f4] ;  /* 0x0006f40001027983 */ /* 0x004ea80000300800 */
[----:B------:R3:W-:Y:S04]  /*9b10*/  STL [R1+0xf8], R5 ;  /* 0x0000f80501007387 */ /* 0x0007e80000100800 */
[----:B---3--:R-:W3:Y:S04]  /*9b20*/  LDL.LU R5, [R1+0x6f0] ;  /* 0x0006f00001057983 */ /* 0x008ee80000300800 */
[----:B------:R4:W-:Y:S04]  /*9b30*/  STL [R1+0xf0], R8 ;  /* 0x0000f00801007387 */ /* 0x0009e80000100800 */
[----:B----4-:R-:W4:Y:S04]  /*9b40*/  LDL.LU R8, [R1+0x6ec] ;  /* 0x0006ec0001087983 */ /* 0x010f280000300800 */
[----:B------:R5:W-:Y:S04]  /*9b50*/  STL [R1+0xec], R10 ;  /* 0x0000ec0a01007387 */ /* 0x000be80000100800 */
[----:B-----5:R-:W5:Y:S04]  /*9b60*/  LDL.LU R10, [R1+0x6e8] ;  /* 0x0006e800010a7983 */ /* 0x020f680000300800 */
        /* <DEDUP_REMOVED lines=29> */
[----:B0-----:R-:W3:Y:S04]  /*9d40*/  LDL.LU R27, [R1+0x6ac] ;  /* 0x0006ac00011b7983 */ /* 0x001ee80000300800 */
[----:B------:R0:W-:Y:S04]  /*9d50*/  STL [R1+0x80], R26 ;  /* 0x0000801a01007387 */ /* 0x0001e80000100800 */
[----:B0-----:R-:W4:Y:S04]  /*9d60*/  LDL.LU R26, [R1+0x6a8] ;  /* 0x0006a800011a7983 */ /* 0x001f280000300800 */
        /* <DEDUP_REMOVED lines=18> */
[----:B--2---:R-:W-:-:S02]  /*9e90*/  IMAD R28, R28, UR6, RZ ;  /* 0x000000061c1c7c24 */ /* 0x004fc4000f8e02ff */
[----:B---3--:R-:W-:Y:S02]  /*9ea0*/  IMAD R27, R27, UR6, RZ ;  /* 0x000000061b1b7c24 */ /* 0x008fe4000f8e02ff */
[----:B----4-:R-:W-:Y:S02]  /*9eb0*/  IMAD R26, R26, UR6, RZ ;  /* 0x000000061a1a7c24 */ /* 0x010fe4000f8e02ff */
[----:B-----5:R-:W-:Y:S02]  /*9ec0*/  IMAD R25, R25, UR6, RZ ;  /* 0x0000000619197c24 */ /* 0x020fe4000f8e02ff */
[----:B------:R-:W-:Y:S02]  /*9ed0*/  IMAD R24, R24, UR6, RZ ;  /* 0x0000000618187c24 */ /* 0x000fe4000f8e02ff */
[----:B------:R-:W-:Y:S02]  /*9ee0*/  IMAD R16, R16, UR6, RZ ;  /* 0x0000000610107c24 */ /* 0x000fe4000f8e02ff */
[----:B------:R-:W-:-:S02]  /*9ef0*/  IMAD R15, R15, UR6, RZ ;  /* 0x000000060f0f7c24 */ /* 0x000fc4000f8e02ff */
[----:B------:R-:W-:Y:S02]  /*9f00*/  IMAD R14, R14, UR6, RZ ;  /* 0x000000060e0e7c24 */ /* 0x000fe4000f8e02ff */
[----:B------:R-:W-:Y:S02]  /*9f10*/  IMAD R13, R13, UR6, RZ ;  /* 0x000000060d0d7c24 */ /* 0x000fe4000f8e02ff */
[----:B------:R-:W-:Y:S02]  /*9f20*/  IMAD R0, R0, UR6, RZ ;  /* 0x0000000600007c24 */ /* 0x000fe4000f8e02ff */
[----:B------:R-:W-:Y:S02]  /*9f30*/  IMAD R23, R23, UR6, RZ ;  /* 0x0000000617177c24 */ /* 0x000fe4000f8e02ff */
[----:B------:R-:W-:-:S05]  /*9f40*/  IMAD R22, R22, UR6, RZ ;  /* 0x0000000616167c24 */ /* 0x000fca000f8e02ff */
[----:B------:R-:W-:Y:S04]  /*9f50*/  STL [R1+0x648], R22 ;  /* 0x0006481601007387 */ /* 0x000fe80000100800 */
[----:B------:R-:W-:Y:S04]  /*9f60*/  STL [R1+0x64c], R23 ;  /* 0x00064c1701007387 */ /* 0x000fe80000100800 */
[----:B------:R-:W-:Y:S04]  /*9f70*/  STL [R1+0x650], R0 ;  /* 0x0006500001007387 */ /* 0x000fe80000100800 */
[----:B------:R-:W-:Y:S04]  /*9f80*/  STL [R1+0x654], R13 ;  /* 0x0006540d01007387 */ /* 0x000fe80000100800 */
[----:B------:R-:W-:Y:S04]  /*9f90*/  STL [R1+0x658], R14 ;  /* 0x0006580e01007387 */ /* 0x000fe80000100800 */
        /* <DEDUP_REMOVED lines=13> */
[----:B0-----:R-:W3:Y:S01]  /*a070*/  LDL.LU R28, [R1] ;  /* 0x00000000011c7983 */ /* 0x001ee20000300800 */
[----:B------:R-:W-:-:S02]  /*a080*/  IMAD R29, R29, UR6, RZ ;  /* 0x000000061d1d7c24 */ /* 0x000fc4000f8e02ff */
[----:B------:R-:W-:Y:S02]  /*a090*/  IMAD R3, R3, UR6, RZ ;  /* 0x0000000603037c24 */ /* 0x000fe4000f8e02ff */
[----:B------:R-:W-:Y:S01]  /*a0a0*/  IMAD R4, R4, UR6, RZ ;  /* 0x0000000604047c24 */ /* 0x000fe2000f8e02ff */
[----:B------:R-:W-:Y:S04]  /*a0b0*/  STL [R1+0x678], R29 ;  /* 0x0006781d01007387 */ /* 0x000fe80000100800 */
[----:B------:R0:W-:Y:S04]  /*a0c0*/  STL [R1+0x67c], R3 ;  /* 0x00067c0301007387 */ /* 0x0001e80000100800 */
[----:B------:R-:W-:Y:S04]  /*a0d0*/  STL [R1+0x680], R4 ;  /* 0x0006800401007387 */ /* 0x000fe80000100800 */
[----:B------:R-:W4:Y:S01]  /*a0e0*/  LDL.LU R14, [R1+0x20] ;  /* 0x00002000010e7983 */ /* 0x000f220000300800 */
[----:B------:R-:W-:-:S02]  /*a0f0*/  LEA R0, P5, R12, UR14, 0x1 ;  /* 0x0000000e0c007c11 */ /* 0x000fc4000f8a08ff */
[----:B0-----:R-:W-:-:S05]  /*a100*/  LEA R3, P4, R20, UR14, 0x1 ;  /* 0x0000000e14037c11 */ /* 0x001fca000f8808ff */
[----:B------:R0:W-:Y:S04]  /*a110*/  STL [R1+0x3a8], R3 ;  /* 0x0003a80301007387 */ /* 0x0001e80000100800 */
[----:B------:R1:W-:Y:S04]  /*a120*/  STL [R1+0x59c], R0 ;  /* 0x00059c0001007387 */ /* 0x0003e80000100800 */
[----:B------:R-:W4:Y:S01]  /*a130*/  LDL.LU R13, [R1+0x24] ;  /* 0x00002400010d7983 */ /* 0x000f220000300800 */
[----:B0-----:R-:W-:Y:S02]  /*a140*/  LEA R3, P3, R10, UR14, 0x1 ;  /* 0x0000000e0a037c11 */ /* 0x001fe4000f8608ff */
[----:B-1----:R-:W-:-:S03]  /*a150*/  LEA R0, P1, R8, UR14, 0x1 ;  /* 0x0000000e08007c11 */ /* 0x002fc6000f8208ff */
[----:B------:R0:W-:Y:S04]  /*a160*/  STL [R1+0x5b4], R3 ;  /* 0x0005b40301007387 */ /* 0x0001e80000100800 */
[----:B------:R1:W-:Y:S04]  /*a170*/  STL [R1+0x5bc], R0 ;  /* 0x0005bc0001007387 */ /* 0x0003e80000100800 */
[----:B------:R-:W4:Y:S01]  /*a180*/  LDL.LU R4, [R1+0x28] ;  /* 0x0000280001047983 */ /* 0x000f220000300800 */
[----:B0-----:R-:W-:Y:S02]  /*a190*/  LEA R3, P2, R5, UR14, 0x1 ;  /* 0x0000000e05037c11 */ /* 0x001fe4000f8408ff */
[----:B-1----:R-:W-:-:S03]  /*a1a0*/  LEA.HI.X.SX32 R0, R20, UR15, 0x1, P4 ;  /* 0x0000000f14007c11 */ /* 0x002fc6000a0f0eff */
[----:B------:R-:W-:Y:S04]  /*a1b0*/  STL [R1+0x614], R3 ;  /* 0x0006140301007387 */ /* 0x000fe80000100800 */
[----:B------:R0:W-:Y:S04]  /*a1c0*/  STL [R1+0x3a0], R0 ;  /* 0x0003a00001007387 */ /* 0x0001e80000100800 */
[----:B0-----:R-:W4:Y:S01]  /*a1d0*/  LDL.LU R0, [R1+0x2c] ;  /* 0x00002c0001007983 */ /* 0x001f220000300800 */
[----:B------:R-:W-:Y:S02]  /*a1e0*/  LEA R20, P4, R2, UR14, 0x1 ;  /* 0x0000000e02147c11 */ /* 0x000fe4000f8808ff */
[----:B------:R-:W-:-:S03]  /*a1f0*/  LEA.HI.X.SX32 R3, R12, UR15, 0x1, P5 ;  /* 0x0000000f0c037c11 */ /* 0x000fc6000a8f0eff */
[----:B------:R-:W-:Y:S04]  /*a200*/  STL [R1+0x3ac], R20 ;  /* 0x0003ac1401007387 */ /* 0x000fe80000100800 */
[----:B------:R0:W-:Y:S04]  /*a210*/  STL [R1+0x398], R3 ;  /* 0x0003980301007387 */ /* 0x0001e80000100800 */
[----:B------:R-:W4:Y:S01]  /*a220*/  LDL.LU R23, [R1+0x30] ;  /* 0x0000300001177983 */ /* 0x000f220000300800 */
[----:B0-----:R-:W-:Y:S02]  /*a230*/  LEA.HI.X.SX32 R3, R10, UR15, 0x1, P3 ;  /* 0x0000000f0a037c11 */ /* 0x001fe400098f0eff */
[----:B------:R-:W-:-:S02]  /*a240*/  LEA.HI.X.SX32 R5, R5, UR15, 0x1, P2 ;  /* 0x0000000f05057c11 */ /* 0x000fc400090f0eff */
[----:B--2---:R-:W-:Y:S02]  /*a250*/  LEA R10, P3, R27, UR14, 0x1 ;  /* 0x0000000e1b0a7c11 */ /* 0x004fe4000f8608ff */
[----:B---3--:R-:W-:-:S05]  /*a260*/  LEA R12, P5, R28, UR14, 0x1 ;  /* 0x0000000e1c0c7c11 */ /* 0x008fca000f8a08ff */
[----:B------:R-:W-:Y:S04]  /*a270*/  STL [R1+0x3b0], R12 ;  /* 0x0003b00c01007387 */ /* 0x000fe80000100800 */
[----:B------:R0:W-:Y:S04]  /*a280*/  STL [R1+0x390], R3 ;  /* 0x0003900301007387 */ /* 0x0001e80000100800 */
[----:B------:R-:W2:Y:S01]  /*a290*/  LDL.LU R22, [R1+0x34] ;  /* 0x0000340001167983 */ /* 0x000ea20000300800 */
[----:B0-----:R-:W-:-:S03]  /*a2a0*/  LEA.HI.X.SX32 R3, R8, UR15, 0x1, P1 ;  /* 0x0000000f08037c11 */ /* 0x001fc600088f0eff */
[----:B------:R-:W-:Y:S01]  /*a2b0*/  STL [R1+0x3b4], R10 ;  /* 0x0003b40a01007387 */ /* 0x000fe20000100800 */
[----:B------:R-:W-:-:S03]  /*a2c0*/  LEA R8, P1, R26, UR14, 0x1 ;  /* 0x0000000e1a087c11 */ /* 0x000fc6000f8208ff */
[----:B------:R0:W-:Y:S04]  /*a2d0*/  STL [R1+0x388], R3 ;  /* 0x0003880301007387 */ /* 0x0001e80000100800 */
[----:B0-----:R-:W3:Y:S04]  /*a2e0*/  LDL.LU R3, [R1+0x38] ;  /* 0x0000380001037983 */ /* 0x001ee80000300800 */
[----:B------:R5:W-:Y:S04]  /*a2f0*/  STL [R1+0x3b8], R8 ;  /* 0x0003b80801007387 */ /* 0x000be80000100800 */
[----:B------:R0:W-:Y:S04]  /*a300*/  STL [R1+0x380], R5 ;  /* 0x0003800501007387 */ /* 0x0001e80000100800 */
[----:B------:R-:W3:Y:S01]  /*a310*/  LDL.LU R29, [R1+0x40] ;  /* 0x00004000011d7983 */ /* 0x000ee20000300800 */
[----:B-----5:R-:W-:-:S02]  /*a320*/  LEA R8, P2, R25, UR14, 0x1 ;  /* 0x0000000e19087c11 */ /* 0x020fc4000f8408ff */
[----:B0-----:R-:W-:-:S03]  /*a330*/  LEA.HI.X.SX32 R5, R2, UR15, 0x1, P4 ;  /* 0x0000000f02057c11 */ /* 0x001fc6000a0f0eff */
[----:B------:R-:W-:Y:S04]  /*a340*/  STL [R1+0x3bc], R8 ;  /* 0x0003bc0801007387 */ /* 0x000fe80000100800 */
[----:B------:R0:W-:Y:S01]  /*a350*/  STL [R1+0x378], R5 ;  /* 0x0003780501007387 */ /* 0x0001e20000100800 */
[----:B----4-:R-:W-:Y:S02]  /*a360*/  LEA R2, P4, R24, UR14, 0x1 ;  /* 0x0000000e18027c11 */ /* 0x010fe4000f8808ff */
[----:B0-----:R-:W-:Y:S02]  /*a370*/  LEA.HI.X.SX32 R5, R28, UR15, 0x1, P5 ;  /* 0x0000000f1c057c11 */ /* 0x001fe4000a8f0eff */
[----:B------:R-:W4:Y:S04]  /*a380*/  LDL.LU R28, [R1+0x44] ;  /* 0x00004400011c7983 */ /* 0x000f280000300800 */
[----:B------:R0:W-:Y:S04]  /*a390*/  STL [R1+0x3c0], R2 ;  /* 0x0003c00201007387 */ /* 0x0001e80000100800 */
[----:B------:R1:W-:Y:S01]  /*a3a0*/  STL [R1+0x370], R5 ;  /* 0x0003700501007387 */ /* 0x0003e20000100800 */
[----:B0-----:R-:W-:-:S02]  /*a3b0*/  LEA R2, P5, R16, UR14, 0x1 ;  /* 0x0000000e10027c11 */ /* 0x001fc4000f8a08ff */
[----:B-1----:R-:W-:Y:S02]  /*a3c0*/  LEA.HI.X.SX32 R5, R27, UR15, 0x1, P3 ;  /* 0x0000000f1b057c11 */ /* 0x002fe400098f0eff */
[----:B------:R-:W5:Y:S04]  /*a3d0*/  LDL.LU R27, [R1+0x48] ;  /* 0x00004800011b7983 */ /* 0x000f680000300800 */
[----:B------:R-:W-:Y:S04]  /*a3e0*/  STL [R1+0x3c4], R2 ;  /* 0x0003c40201007387 */ /* 0x000fe80000100800 */
[----:B------:R0:W-:Y:S02]  /*a3f0*/  STL [R1+0x368], R5 ;  /* 0x0003680501007387 */ /* 0x0001e40000100800 */
[----:B0-----:R-:W-:-:S02]  /*a400*/  LEA.HI.X.SX32 R5, R26, UR15, 0x1, P1 ;  /* 0x0000000f1a057c11 */ /* 0x001fc400088f0eff */
[----:B------:R-:W5:Y:S01]  /*a410*/  LDL.LU R26, [R1+0x50] ;  /* 0x00005000011a7983 */ /* 0x000f620000300800 */
[----:B------:R-:W-:-:S05]  /*a420*/  LEA R2, P3, R15, UR14, 0x1 ;  /* 0x0000000e0f027c11 */ /* 0x000fca000f8608ff */
[----:B------:R-:W-:Y:S04]  /*a430*/  STL [R1+0x3c8], R2 ;  /* 0x0003c80201007387 */ /* 0x000fe80000100800 */
[----:B------:R0:W-:Y:S02]  /*a440*/  STL [R1+0x360], R5 ;  /* 0x0003600501007387 */ /* 0x0001e40000100800 */
[----:B0-----:R-:W-:Y:S02]  /*a450*/  LEA.HI.X.SX32 R5, R25, UR15, 0x1, P2 ;  /* 0x0000000f19057c11 */ /* 0x001fe400090f0eff */
        /* <DEDUP_REMOVED lines=12> */
[----:B------:R0:W-:Y:S04]  /*a520*/  STL [R1+0x3d4], R2 ;  /* 0x0003d40201007387 */ /* 0x0001e80000100800 */
[----:B------:R1:W-:Y:S01]  /*a530*/  STL [R1+0x348], R5 ;  /* 0x0003480501007387 */ /* 0x0003e20000100800 */
[----:B0-----:R-:W-:Y:S02]  /*a540*/  LEA R2, P5, R0, UR14, 0x1 ;  /* 0x0000000e00027c11 */ /* 0x001fe4000f8a08ff */
        /* <DEDUP_REMOVED lines=11> */
[----:B--2---:R-:W-:-:S05]  /*a600*/  LEA R2, P1, R22, UR14, 0x1 ;  /* 0x0000000e16027c11 */ /* 0x004fca000f8208ff */
[----:B------:R-:W-:Y:S04]  /*a610*/  STL [R1+0x3e0], R2 ;  /* 0x0003e00201007387 */ /* 0x000fe80000100800 */
[----:B------:R0:W-:Y:S02]  /*a620*/  STL [R1+0x330], R5 ;  /* 0x0003300501007387 */ /* 0x0001e40000100800 */
[----:B0-----:R-:W-:Y:S02]  /*a630*/  LEA.HI.X.SX32 R5, R4, UR15, 0x1, P4 ;  /* 0x0000000f04057c11 */ /* 0x001fe4000a0f0eff */
[----:B---3--:R-:W-:Y:S01]  /*a640*/  LEA R2, P2, R3, UR14, 0x1 ;  /* 0x0000000e03027c11 */ /* 0x008fe2000f8408ff */
[----:B------:R-:W2:Y:S04]  /*a650*/  LDL.LU R4, [R1+0x98] ;  /* 0x0000980001047983 */ /* 0x000ea80000300800 */
[----:B------:R0:W-:Y:S04]  /*a660*/  STL [R1+0x3e4], R2 ;  /* 0x0003e40201007387 */ /* 0x0001e80000100800 */
[----:B------:R1:W-:Y:S01]  /*a670*/  STL [R1+0x328], R5 ;  /* 0x0003280501007387 */ /* 0x0003e20000100800 */
[----:B0-----:R-:W-:-:S02]  /*a680*/  LEA R2, P4, R29, UR14, 0x1 ;  /* 0x0000000e1d027c11 */ /* 0x001fc4000f8808ff */
[----:B-1----:R-:W-:Y:S02]  /*a690*/  LEA.HI.X.SX32 R5, R0, UR15, 0x1, P5 ;  /* 0x0000000f00057c11 */ /* 0x002fe4000a8f0eff */
[----:B------:R-:W3:Y:S04]  /*a6a0*/  LDL.LU R0, [R1+0xb4] ;  /* 0x0000b40001007983 */ /* 0x000ee80000300800 */
[----:B------:R-:W-:Y:S04]  /*a6b0*/  STL [R1+0x3e8], R2 ;  /* 0x0003e80201007387 */ /* 0x000fe80000100800 */
[----:B------:R0:W-:Y:S02]  /*a6c0*/  STL [R1+0x320], R5 ;  /* 0x0003200501007387 */ /* 0x0001e40000100800 */
[----:B0-----:R-:W-:-:S02]  /*a6d0*/  LEA.HI.X.SX32 R5, R23, UR15, 0x1, P3 ;  /* 0x0000000f17057c11 */ /* 0x001fc400098f0eff */
[----:B------:R-:W3:Y:S01]  /*a6e0*/  LDL.LU R23, [R1+0xb8] ;  /* 0x0000b80001177983 */ /* 0x000ee20000300800 */
[----:B----4-:R-:W-:-:S05]  /*a6f0*/  LEA R2, P5, R28, UR14, 0x1 ;  /* 0x0000000e1c027c11 */ /* 0x010fca000f8a08ff */
[----:B------:R5:W-:Y:S04]  /*a700*/  STL [R1+0x3ec], R2 ;  /* 0x0003ec0201007387 */ /* 0x000be80000100800 */
[----:B------:R0:W-:Y:S01]  /*a710*/  STL [R1+0x318], R5 ;  /* 0x0003180501007387 */ /* 0x0001e20000100800 */
[----:B-----5:R-:W-:Y:S02]  /*a720*/  LEA R2, P3, R27, UR14, 0x1 ;  /* 0x0000000e1b027c11 */ /* 0x020fe4000f8608ff */
        /* <DEDUP_REMOVED lines=47> */
[----:B------:R-:W-:Y:S04]  /*aa20*/  STL [R1+0x414], R2 ;  /* 0x0004140201007387 */ /* 0x000fe80000100800 */
[----:B------:R0:W-:Y:S02]  /*aa30*/  STL [R1+0x2c8], R5 ;  /* 0x0002c80501007387 */ /* 0x0001e40000100800 */
[----:B0-----:R-:W-:-:S02]  /*aa40*/  LEA.HI.X.SX32 R5, R14, UR15, 0x1, P1 ;  /* 0x0000000f0e057c11 */ /* 0x001fc400088f0eff */
[----:B------:R-:W-:Y:S01]  /*aa50*/  LEA R2, P3, R23, UR14, 0x1 ;  /* 0x0000000e17027c11 */ /* 0x000fe2000f8608ff */
[----:B------:R-:W3:Y:S04]  /*aa60*/  LDL.LU R14, [R1+0x108] ;  /* 0x00010800010e7983 */ /* 0x000ee80000300800 */
[----:B------:R-:W-:Y:S04]  /*aa70*/  STL [R1+0x418], R2 ;  /* 0x0004180201007387 */ /* 0x000fe80000100800 */
[----:B------:R0:W-:Y:S02]  /*aa80*/  STL [R1+0x2c0], R5 ;  /* 0x0002c00501007387 */ /* 0x0001e40000100800 */
[----:B0-----:R-:W-:-:S02]  /*aa90*/  LEA.HI.X.SX32 R5, R13, UR15, 0x1, P2 ;  /* 0x0000000f0d057c11 */ /* 0x001fc400090f0eff */
[----:B------:R-:W3:Y:S01]  /*aaa0*/  LDL.LU R13, [R1+0x10c] ;  /* 0x00010c00010d7983 */ /* 0x000ee20000300800 */
[----:B----4-:R-:W-:-:S05]  /*aab0*/  LEA R2, P1, R22, UR14, 0x1 ;  /* 0x0000000e16027c11 */ /* 0x010fca000f8208ff */
[----:B------:R5:W-:Y:S04]  /*aac0*/  STL [R1+0x41c], R2 ;  /* 0x00041c0201007387 */ /* 0x000be80000100800 */
[----:B------:R-:W-:Y:S04]  /*aad0*/  STL [R1+0x2a8], R5 ;  /* 0x0002a80501007387 */ /* 0x000fe80000100800 */
[----:B------:R-:W4:Y:S01]  /*aae0*/  LDL.LU R20, [R1+0x110] ;  /* 0x0001100001147983 */ /* 0x000f220000300800 */
[----:B------:R-:W-:Y:S02]  /*aaf0*/  LEA.HI.X.SX32 R4, R4, UR15, 0x1, P4 ;  /* 0x0000000f04047c11 */ /* 0x000fe4000a0f0eff */
[----:B-----5:R-:W-:-:S05]  /*ab00*/  LEA R2, P2, R3, UR14, 0x1 ;  /* 0x0000000e03027c11 */ /* 0x020fca000f8408ff */
[----:B------:R-:W-:Y:S04]  /*ab10*/  STL [R1+0x420], R2 ;  /* 0x0004200201007387 */ /* 0x000fe80000100800 */
[----:B------:R0:W-:Y:S02]  /*ab20*/  STL [R1+0x2a0], R4 ;  /* 0x0002a00401007387 */ /* 0x0001e40000100800 */
[----:B0-----:R-:W-:Y:S02]  /*ab30*/  LEA.HI.X.SX32 R4, R0, UR15, 0x1, P5 ;  /* 0x0000000f00047c11 */ /* 0x001fe4000a8f0eff */
[----:B------:R-:W-:Y:S01]  /*ab40*/  LEA R2, P4, R29, UR14, 0x1 ;  /* 0x0000000e1d027c11 */ /* 0x000fe2000f8808ff */
        /* <DEDUP_REMOVED lines=12> */
[----:B------:R0:W-:Y:S01]  /*ac10*/  STL [R1+0x288], R4 ;  /* 0x0002880401007387 */ /* 0x0001e20000100800 */
[----:B------:R-:W-:-:S03]  /*ac20*/  LEA.HI.X.SX32 R3, R3, UR15, 0x1, P2 ;  /* 0x0000000f03037c11 */ /* 0x000fc600090f0eff */
[----:B0-----:R-:W5:Y:S01]  /*ac30*/  LDL.LU R4, [R1+0x120] ;  /* 0x0001200001047983 */ /* 0x001f620000300800 */
[----:B------:R-:W-:-:S05]  /*ac40*/  LEA R2, P1, R26, UR14, 0x1 ;  /* 0x0000000e1a027c11 */ /* 0x000fca000f8208ff */
[----:B------:R-:W-:Y:S04]  /*ac50*/  STL [R1+0x430], R2 ;  /* 0x0004300201007387 */ /* 0x000fe80000100800 */
[----:B------:R0:W-:Y:S01]  /*ac60*/  STL [R1+0x280], R3 ;  /* 0x0002800301007387 */ /* 0x0001e20000100800 */
[----:B------:R-:W-:-:S03]  /*ac70*/  LEA.HI.X.SX32 R5, R29, UR15, 0x1, P4 ;  /* 0x0000000f1d057c11 */ /* 0x000fc6000a0f0eff */
[----:B0-----:R-:W5:Y:S01]  /*ac80*/  LDL.LU R3, [R1+0x124] ;  /* 0x0001240001037983 */ /* 0x001f620000300800 */
[----:B------:R-:W-:-:S05]  /*ac90*/  LEA R2, P2, R25, UR14, 0x1 ;  /* 0x0000000e19027c11 */ /* 0x000fca000f8408ff */
[----:B------:R-:W-:Y:S04]  /*aca0*/  STL [R1+0x434], R2 ;  /* 0x0004340201007387 */ /* 0x000fe80000100800 */
[----:B------:R0:W-:Y:S04]  /*acb0*/  STL [R1+0x278], R5 ;  /* 0x0002780501007387 */ /* 0x0001e80000100800 */
[----:B------:R-:W5:Y:S01]  /*acc0*/  LDL.LU R29, [R1+0x128] ;  /* 0x00012800011d7983 */ /* 0x000f620000300800 */
[----:B0-----:R-:W-:Y:S02]  /*acd0*/  LEA.HI.X.SX32 R5, R28, UR15, 0x1, P5 ;  /* 0x0000000f1c057c11 */ /* 0x001fe4000a8f0eff */
        /* <DEDUP_REMOVED lines=10> */
[----:B--2---:R-:W-:-:S05]  /*ad80*/  LEA R2, P3, R15, UR14, 0x1 ;  /* 0x0000000e0f027c11 */ /* 0x004fca000f8608ff */
[----:B------:R-:W-:Y:S04]  /*ad90*/  STL [R1+0x440], R2 ;  /* 0x0004400201007387 */ /* 0x000fe80000100800 */
[----:B------:R0:W-:Y:S04]  /*ada0*/  STL [R1+0x260], R5 ;  /* 0x0002600501007387 */ /* 0x0001e80000100800 */
[----:B------:R-:W2:Y:S01]  /*adb0*/  LDL.LU R26, [R1+0x138] ;  /* 0x00013800011a7983 */ /* 0x000ea20000300800 */
[----:B0-----:R-:W-:Y:S02]  /*adc0*/  LEA.HI.X.SX32 R5, R25, UR15, 0x1, P2 ;  /* 0x0000000f19057c11 */ /* 0x001fe400090f0eff */
[----:B---3--:R-:W-:-:S05]  /*add0*/  LEA R2, P1, R14, UR14, 0x1 ;  /* 0x0000000e0e027c11 */ /* 0x008fca000f8208ff */
[----:B------:R-:W-:Y:S04]  /*ade0*/  STL [R1+0x444], R2 ;  /* 0x0004440201007387 */ /* 0x000fe80000100800 */
[----:B------:R0:W-:Y:S04]  /*adf0*/  STL [R1+0x258], R5 ;  /* 0x0002580501007387 */ /* 0x0001e80000100800 */
[----:B------:R-:W3:Y:S01]  /*ae00*/  LDL.LU R25, [R1+0x140] ;  /* 0x0001400001197983 */ /* 0x000ee20000300800 */
[----:B0-----:R-:W-:Y:S02]  /*ae10*/  LEA.HI.X.SX32 R5, R24, UR15, 0x1, P4 ;  /* 0x0000000f18057c11 */ /* 0x001fe4000a0f0eff */
[----:B------:R-:W-:-:S05]  /*ae20*/  LEA R2, P2, R13, UR14, 0x1 ;  /* 0x0000000e0d027c11 */ /* 0x000fca000f8408ff */
[----:B------:R4:W-:Y:S04]  /*ae30*/  STL [R1+0x448], R2 ;  /* 0x0004480201007387 */ /* 0x0009e80000100800 */
[----:B------:R0:W-:Y:S04]  /*ae40*/  STL [R1+0x250], R5 ;  /* 0x0002500501007387 */ /* 0x0001e80000100800 */
[----:B------:R-:W3:Y:S01]  /*ae50*/  LDL.LU R24, [R1+0x144] ;  /* 0x0001440001187983 */ /* 0x000ee20000300800 */
[----:B----4-:R-:W-:Y:S02]  /*ae60*/  LEA R2, P4, R20, UR14, 0x1 ;  /* 0x0000000e14027c11 */ /* 0x010fe4000f8808ff */
[----:B0-----:R-:W-:-:S03]  /*ae70*/  LEA.HI.X.SX32 R5, R16, UR15, 0x1, P5 ;  /* 0x0000000f10057c11 */ /* 0x001fc6000a8f0eff */
[----:B------:R5:W-:Y:S04]  /*ae80*/  STL [R1+0x44c], R2 ;  /* 0x00044c0201007387 */ /* 0x000be80000100800 */
[----:B------:R-:W4:Y:S04]  /*ae90*/  LDL.LU R16, [R1+0x14c] ;  /* 0x00014c0001107983 */ /* 0x000f280000300800 */
[----:B------:R0:W-:Y:S01]  /*aea0*/  STL [R1+0x248], R5 ;  /* 0x0002480501007387 */ /* 0x0001e20000100800 */
[----:B-----5:R-:W-:Y:S02]  /*aeb0*/  LEA R2, P5, R0, UR14, 0x1 ;  /* 0x0000000e00027c11 */ /* 0x020fe4000f8a08ff */
[----:B0-----:R-:W-:-:S03]  /*aec0*/  LEA.HI.X.SX32 R5, R15, UR15, 0x1, P3 ;  /* 0x0000000f0f057c11 */ /* 0x001fc600098f0eff */
[----:B------:R0:W-:Y:S04]  /*aed0*/  STL [R1+0x450], R2 ;  /* 0x0004500201007387 */ /* 0x0001e80000100800 */
[----:B------:R-:W5:Y:S04]  /*aee0*/  LDL.LU R15, [R1+0x158] ;  /* 0x00015800010f7983 */ /* 0x000f680000300800 */
[----:B------:R1:W-:Y:S01]  /*aef0*/  STL [R1+0x240], R5 ;  /* 0x0002400501007387 */ /* 0x0003e20000100800 */
[----:B0-----:R-:W-:Y:S02]  /*af00*/  LEA R2, P3, R23, UR14, 0x1 ;  /* 0x0000000e17027c11 */ /* 0x001fe4000f8608ff */
[----:B-1----:R-:W-:-:S03]  /*af10*/  LEA.HI.X.SX32 R5, R14, UR15, 0x1, P1 ;  /* 0x0000000f0e057c11 */ /* 0x002fc600088f0eff */
[----:B------:R0:W-:Y:S04]  /*af20*/  STL [R1+0x454], R2 ;  /* 0x0004540201007387 */ /* 0x0001e80000100800 */
[----:B------:R-:W5:Y:S04]  /*af30*/  LDL.LU R14, [R1+0x15c] ;  /* 0x00015c00010e7983 */ /* 0x000f680000300800 */
[----:B------:R1:W-:Y:S01]  /*af40*/  STL [R1+0x238], R5 ;  /* 0x0002380501007387 */ /* 0x0003e20000100800 */
[----:B0-----:R-:W-:Y:S02]  /*af50*/  LEA R2, P1, R22, UR14, 0x1 ;  /* 0x0000000e16027c11 */ /* 0x001fe4000f8208ff */
[----:B-1----:R-:W-:-:S03]  /*af60*/  LEA.HI.X.SX32 R5, R13, UR15, 0x1, P2 ;  /* 0x0000000f0d057c11 */ /* 0x002fc600090f0eff */
[----:B------:R0:W-:Y:S04]  /*af70*/  STL [R1+0x458], R2 ;  /* 0x0004580201007387 */ /* 0x0001e80000100800 */
[----:B------:R-:W5:Y:S01]  /*af80*/  LDL.LU R13, [R1+0x164] ;  /* 0x00016400010d7983 */ /* 0x000f620000300800 */
[----:B------:R-:W-:-:S03]  /*af90*/  LEA.HI.X.SX32 R8, R20, UR15, 0x1, P4 ;  /* 0x0000000f14087c11 */ /* 0x000fc6000a0f0eff */
[----:B------:R-:W-:Y:S01]  /*afa0*/  STL [R1+0x230], R5 ;  /* 0x0002300501007387 */ /* 0x000fe20000100800 */
[----:B0-----:R-:W-:-:S05]  /*afb0*/  LEA R2, P2, R4, UR14, 0x1 ;  /* 0x0000000e04027c11 */ /* 0x001fca000f8408ff */
[----:B------:R0:W-:Y:S04]  /*afc0*/  STL [R1+0x45c], R2 ;  /* 0x00045c0201007387 */ /* 0x0001e80000100800 */
[----:B------:R-:W-:Y:S01]  /*afd0*/  STL [R1+0x228], R8 ;  /* 0x0002280801007387 */ /* 0x000fe20000100800 */
[----:B0-----:R-:W-:-:S03]  /*afe0*/  LEA.HI.X.SX32 R2, R0, UR15, 0x1, P5 ;  /* 0x0000000f00027c11 */ /* 0x001fc6000a8f0eff */
        /* <DEDUP_REMOVED lines=12> */
[----:B------:R0:W-:Y:S04]  /*b0b0*/  STL [R1+0x468], R5 ;  /* 0x0004680501007387 */ /* 0x0001e80000100800 */
[----:B------:R1:W-:Y:S04]  /*b0c0*/  STL [R1+0x210], R2 ;  /* 0x0002100201007387 */ /* 0x0003e80000100800 */
[----:B------:R-:W5:Y:S01]  /*b0d0*/  LDL.LU R12, [R1+0x17c] ;  /* 0x00017c00010c7983 */ /* 0x000f620000300800 */
[----:B0-----:R-:W-:-:S02]  /*b0e0*/  LEA R5, P1, R27, UR14, 0x1 ;  /* 0x0000000e1b057c11 */ /* 0x001fc4000f8208ff */
[----:B-1----:R-:W-:-:S03]  /*b0f0*/  LEA.HI.X.SX32 R2, R4, UR15, 0x1, P2 ;  /* 0x0000000f04027c11 */ /* 0x002fc600090f0eff */
[----:B------:R-:W-:Y:S04]  /*b100*/  STL [R1+0x46c], R5 ;  /* 0x00046c0501007387 */ /* 0x000fe80000100800 */
[----:B------:R0:W-:Y:S04]  /*b110*/  STL [R1+0x208], R2 ;  /* 0x0002080201007387 */ /* 0x0001e80000100800 */
[----:B------:R-:W5:Y:S01]  /*b120*/  LDL.LU R20, [R1+0x180] ;  /* 0x0001800001147983 */ /* 0x000f620000300800 */
[----:B0-----:R-:W-:Y:S02]  /*b130*/  LEA.HI.X.SX32 R2, R3, UR15, 0x1, P4 ;  /* 0x0000000f03027c11 */ /* 0x001fe4000a0f0eff */
[----:B------:R-:W-:-:S02]  /*b140*/  LEA.HI.X.SX32 R3, R29, UR15, 0x1, P5 ;  /* 0x0000000f1d037c11 */ /* 0x000fc4000a8f0eff */
[----:B------:R-:W-:Y:S02]  /*b150*/  LEA.HI.X.SX32 R5, R28, UR15, 0x1, P3 ;  /* 0x0000000f1c057c11 */ /* 0x000fe400098f0eff */
[----:B--2---:R-:W-:-:S05]  /*b160*/  LEA R4, P2, R26, UR14, 0x1 ;  /* 0x0000000e1a047c11 */ /* 0x004fca000f8408ff */
[----:B------:R3:W-:Y:S04]  /*b170*/  STL [R1+0x470], R4 ;  /* 0x0004700401007387 */ /* 0x0007e80000100800 */
[----:B------:R-:W-:Y:S01]  /*b180*/  STL [R1+0x200], R2 ;  /* 0x0002000201007387 */ /* 0x000fe20000100800 */
[----:B---3--:R-:W-:-:S05]  /*b190*/  LEA R4, P4, R25, UR14, 0x1 ;  /* 0x0000000e19047c11 */ /* 0x008fca000f8808ff */
[----:B------:R0:W-:Y:S04]  /*b1a0*/  STL [R1+0x474], R4 ;  /* 0x0004740401007387 */ /* 0x0001e80000100800 */
[----:B0-----:R-:W2:Y:S01]  /*b1b0*/  LDL.LU R4, [R1+0x184] ;  /* 0x0001840001047983 */ /* 0x001ea20000300800 */
[----:B------:R-:W-:-:S03]  /*b1c0*/  LEA R2, P5, R24, UR14, 0x1 ;  /* 0x0000000e18027c11 */ /* 0x000fc6000f8a08ff */
[----:B------:R0:W-:Y:S04]  /*b1d0*/  STL [R1+0x1f8], R3 ;  /* 0x0001f80301007387 */ /* 0x0001e80000100800 */
[----:B------:R4:W-:Y:S04]  /*b1e0*/  STL [R1+0x478], R2 ;  /* 0x0004780201007387 */ /* 0x0009e80000100800 */
[----:B0-----:R-:W3:Y:S01]  /*b1f0*/  LDL.LU R3, [R1+0x178] ;  /* 0x0001780001037983 */ /* 0x001ee20000300800 */
[----:B----4-:R-:W-:-:S03]  /*b200*/  LEA R2, P3, R16, UR14, 0x1 ;  /* 0x0000000e10027c11 */ /* 0x010fc6000f8608ff */
[----:B------:R0:W-:Y:S04]  /*b210*/  STL [R1+0x1f0], R5 ;  /* 0x0001f00501007387 */ /* 0x0001e80000100800 */
[----:B------:R5:W-:Y:S04]  /*b220*/  STL [R1+0x47c], R2 ;  /* 0x00047c0201007387 */ /* 0x000be80000100800 */
[----:B------:R-:W4:Y:S01]  /*b230*/  LDL.LU R29, [R1+0x16c] ;  /* 0x00016c00011d7983 */ /* 0x000f220000300800 */
[----:B0-----:R-:W-:-:S05]  /*b240*/  LEA.HI.X.SX32 R5, R27, UR15, 0x1, P1 ;  /* 0x0000000f1b057c11 */ /* 0x001fca00088f0eff */
[----:B------:R0:W-:Y:S01]  /*b250*/  STL [R1+0x1e8], R5 ;  /* 0x0001e80501007387 */ /* 0x0001e20000100800 */
[----:B-----5:R-:W-:Y:S02]  /*b260*/  LEA R2, P1, R15, UR14, 0x1 ;  /* 0x0000000e0f027c11 */ /* 0x020fe4000f8208ff */
[----:B0-----:R-:W-:-:S03]  /*b270*/  LEA.HI.X.SX32 R5, R26, UR15, 0x1, P2 ;  /* 0x0000000f1a057c11 */ /* 0x001fc600090f0eff */
[----:B------:R0:W-:Y:S04]  /*b280*/  STL [R1+0x480], R2 ;  /* 0x0004800201007387 */ /* 0x0001e80000100800 */
[----:B------:R-:W5:Y:S04]  /*b290*/  LDL.LU R28, [R1+0x160] ;  /* 0x00016000011c7983 */ /* 0x000f680000300800 */
[----:B------:R1:W-:Y:S01]  /*b2a0*/  STL [R1+0x1e0], R5 ;  /* 0x0001e00501007387 */ /* 0x0003e20000100800 */
[----:B0-----:R-:W-:-:S05]  /*b2b0*/  LEA R2, P2, R14, UR14, 0x1 ;  /* 0x0000000e0e027c11 */ /* 0x001fca000f8408ff */
[----:B------:R0:W-:Y:S04]  /*b2c0*/  STL [R1+0x484], R2 ;  /* 0x0004840201007387 */ /* 0x0001e80000100800 */
[----:B------:R-:W5:Y:S01]  /*b2d0*/  LDL.LU R27, [R1+0x154] ;  /* 0x00015400011b7983 */ /* 0x000f620000300800 */
[----:B-1----:R-:W-:-:S05]  /*b2e0*/  LEA.HI.X.SX32 R5, R25, UR15, 0x1, P4 ;  /* 0x0000000f19057c11 */ /* 0x002fca000a0f0eff */
[----:B------:R1:W-:Y:S01]  /*b2f0*/  STL [R1+0x1d8], R5 ;  /* 0x0001d80501007387 */ /* 0x0003e20000100800 */
[----:B0-----:R-:W-:-:S05]  /*b300*/  LEA R2, P4, R13, UR14, 0x1 ;  /* 0x0000000e0d027c11 */ /* 0x001fca000f8808ff */
[----:B------:R-:W-:Y:S04]  /*b310*/  STL [R1+0x488], R2 ;  /* 0x0004880201007387 */ /* 0x000fe80000100800 */
[----:B------:R-:W5:Y:S01]  /*b320*/  LDL.LU R26, [R1+0x150] ;  /* 0x00015000011a7983 */ /* 0x000f620000300800 */
[----:B-1----:R-:W-:-:S05]  /*b330*/  LEA.HI.X.SX32 R5, R24, UR15, 0x1, P5 ;  /* 0x0000000f18057c11 */ /* 0x002fca000a8f0eff */
        /* <DEDUP_REMOVED lines=9> */
[----:B------:R0:W-:Y:S04]  /*b3d0*/  STL [R1+0x490], R2 ;  /* 0x0004900201007387 */ /* 0x0001e80000100800 */
[----:B------:R1:W-:Y:S04]  /*b3e0*/  STL [R1+0x1c0], R5 ;  /* 0x0001c00501007387 */ /* 0x0003e80000100800 */
[----:B------:R-:W5:Y:S01]  /*b3f0*/  LDL.LU R16, [R1+0x12c] ;  /* 0x00012c0001107983 */ /* 0x000f620000300800 */
[----:B0-----:R-:W-:Y:S02]  /*b400*/  LEA R2, P1, R22, UR14, 0x1 ;  /* 0x0000000e16027c11 */ /* 0x001fe4000f8208ff */
[----:B-1----:R-:W-:-:S03]  /*b410*/  LEA.HI.X.SX32 R5, R14, UR15, 0x1, P2 ;  /* 0x0000000f0e057c11 */ /* 0x002fc600090f0eff */
[----:B------:R0:W-:Y:S04]  /*b420*/  STL [R1+0x494], R2 ;  /* 0x0004940201007387 */ /* 0x0001e80000100800 */
[----:B------:R-:W5:Y:S01]  /*b430*/  LDL.LU R15, [R1+0x100] ;  /* 0x00010000010f7983 */ /* 0x000f620000300800 */
[----:B0-----:R-:W-:-:S03]  /*b440*/  LEA R2, P2, R12, UR14, 0x1 ;  /* 0x0000000e0c027c11 */ /* 0x001fc6000f8408ff */
[----:B------:R0:W-:Y:S04]  /*b450*/  STL [R1+0x1b8], R5 ;  /* 0x0001b80501007387 */ /* 0x0001e80000100800 */
[----:B------:R1:W-:Y:S04]  /*b460*/  STL [R1+0x498], R2 ;  /* 0x0004980201007387 */ /* 0x0003e80000100800 */
[----:B------:R-:W5:Y:S01]  /*b470*/  LDL.LU R14, [R1+0xf8] ;  /* 0x0000f800010e7983 */ /* 0x000f620000300800 */
[----:B0-----:R-:W-:Y:S02]  /*b480*/  LEA.HI.X.SX32 R5, R13, UR15, 0x1, P4 ;  /* 0x0000000f0d057c11 */ /* 0x001fe4000a0f0eff */
[----:B-1----:R-:W-:-:S03]  /*b490*/  LEA R2, P4, R20, UR14, 0x1 ;  /* 0x0000000e14027c11 */ /* 0x002fc6000f8808ff */
[----:B------:R0:W-:Y:S01]  /*b4a0*/  STL [R1+0x1b0], R5 ;  /* 0x0001b00501007387 */ /* 0x0001e20000100800 */
[----:B------:R-:W-:-:S03]  /*b4b0*/  LEA.HI.X.SX32 R0, R0, UR15, 0x1, P5 ;  /* 0x0000000f00007c11 */ /* 0x000fc6000a8f0eff */
[----:B------:R-:W-:Y:S04]  /*b4c0*/  STL [R1+0x49c], R2 ;  /* 0x00049c0201007387 */ /* 0x000fe80000100800 */
[----:B------:R-:W5:Y:S01]  /*b4d0*/  LDL.LU R13, [R1+0xf0] ;  /* 0x0000f000010d7983 */ /* 0x000f620000300800 */
[----:B0-----:R-:W-:-:S03]  /*b4e0*/  LEA.HI.X.SX32 R5, R23, UR15, 0x1, P3 ;  /* 0x0000000f17057c11 */ /* 0x001fc600098f0eff */
[----:B------:R0:W-:Y:S04]  /*b4f0*/  STL [R1+0x1a8], R0 ;  /* 0x0001a80001007387 */ /* 0x0001e80000100800 */
[----:B0-----:R-:W5:Y:S01]  /*b500*/  LDL.LU R0, [R1+0xec] ;  /* 0x0000ec0001007983 */ /* 0x001f620000300800 */
[----:B------:R-:W-:Y:S02]  /*b510*/  LEA.HI.X.SX32 R8, R12, UR15, 0x1, P2 ;  /* 0x0000000f0c087c11 */ /* 0x000fe400090f0eff */
[----:B--2---:R-:W-:-:S05]  /*b520*/  LEA R2, P5, R4, UR14, 0x1 ;  /* 0x0000000e04027c11 */ /* 0x004fca000f8a08ff */
[----:B------:R3:W-:Y:S04]  /*b530*/  STL [R1+0x4a0], R2 ;  /* 0x0004a00201007387 */ /* 0x0007e80000100800 */
[----:B------:R0:W-:Y:S04]  /*b540*/  STL [R1+0x1a0], R5 ;  /* 0x0001a00501007387 */ /* 0x0001e80000100800 */
[----:B------:R-:W2:Y:S01]  /*b550*/  LDL.LU R23, [R1+0xe8] ;  /* 0x0000e80001177983 */ /* 0x000ea20000300800 */
[----:B---3--:R-:W-:Y:S02]  /*b560*/  LEA R2, P3, R3, UR14, 0x1 ;  /* 0x0000000e03027c11 */ /* 0x008fe4000f8608ff */
[----:B0-----:R-:W-:-:S03]  /*b570*/  LEA.HI.X.SX32 R5, R22, UR15, 0x1, P1 ;  /* 0x0000000f16057c11 */ /* 0x001fc600088f0eff */
[----:B------:R4:W-:Y:S04]  /*b580*/  STL [R1+0x4a4], R2 ;  /* 0x0004a40201007387 */ /* 0x0009e80000100800 */
[----:B------:R-:W-:Y:S04]  /*b590*/  STL [R1+0x198], R5 ;  /* 0x0001980501007387 */ /* 0x000fe80000100800 */
[----:B------:R-:W3:Y:S01]  /*b5a0*/  LDL.LU R22, [R1+0xe4] ;  /* 0x0000e40001167983 */ /* 0x000ee20000300800 */
[----:B----4-:R-:W-:-:S05]  /*b5b0*/  LEA R2, P1, R29, UR14, 0x1 ;  /* 0x0000000e1d027c11 */ /* 0x010fca000f8208ff */
[----:B------:R0:W-:Y:S04]  /*b5c0*/  STL [R1+0x4a8], R2 ;  /* 0x0004a80201007387 */ /* 0x0001e80000100800 */
[----:B------:R-:W-:Y:S04]  /*b5d0*/  STL [R1+0x19c], R8 ;  /* 0x00019c0801007387 */ /* 0x000fe80000100800 */
[----:B------:R-:W4:Y:S01]  /*b5e0*/  LDL.LU R12, [R1+0xe0] ;  /* 0x0000e000010c7983 */ /* 0x000f220000300800 */
[----:B0-----:R-:W-:Y:S02]  /*b5f0*/  LEA.HI.X.SX32 R2, R20, UR15, 0x1, P4 ;  /* 0x0000000f14027c11 */ /* 0x001fe4000a0f0eff */
[----:B-----5:R-:W-:-:S05]  /*b600*/  LEA R5, P2, R28, UR14, 0x1 ;  /* 0x0000000e1c057c11 */ /* 0x020fca000f8408ff */
[----:B------:R0:W-:Y:S04]  /*b610*/  STL [R1+0x4ac], R5 ;  /* 0x0004ac0501007387 */ /* 0x0001e80000100800 */
[----:B------:R1:W-:Y:S01]  /*b620*/  STL [R1+0x1a4], R2 ;  /* 0x0001a40201007387 */ /* 0x0003e20000100800 */
[----:B0-----:R-:W-:-:S05]  /*b630*/  LEA R5, P4, R27, UR14, 0x1 ;  /* 0x0000000e1b057c11 */ /* 0x001fca000f8808ff */
[----:B------:R-:W-:Y:S04]  /*b640*/  STL [R1+0x4b0], R5 ;  /* 0x0004b00501007387 */ /* 0x000fe80000100800 */
[----:B------:R-:W5:Y:S01]  /*b650*/  LDL.LU R20, [R1+0xdc] ;  /* 0x0000dc0001147983 */ /* 0x000f620000300800 */
[----:B------:R-:W-:-:S05]  /*b660*/  LEA.HI.X.SX32 R4, R4, UR15, 0x1, P5 ;  /* 0x0000000f04047c11 */ /* 0x000fca000a8f0eff */
[----:B------:R0:W-:Y:S01]  /*b670*/  STL [R1+0x1ac], R4 ;  /* 0x0001ac0401007387 */ /* 0x0001e20000100800 */
[----:B-1----:R-:W-:Y:S02]  /*b680*/  LEA R2, P5, R26, UR14, 0x1 ;  /* 0x0000000e1a027c11 */ /* 0x002fe4000f8a08ff */
[----:B0-----:R-:W-:-:S03]  /*b690*/  LEA.HI.X.SX32 R4, R3, UR15, 0x1, P3 ;  /* 0x0000000f03047c11 */ /* 0x001fc600098f0eff */
[----:B------:R-:W-:Y:S04]  /*b6a0*/  STL [R1+0x4b4], R2 ;  /* 0x0004b40201007387 */ /* 0x000fe80000100800 */
[----:B------:R0:W-:Y:S01]  /*b6b0*/  STL [R1+0x1b4], R4 ;  /* 0x0001b40401007387 */ /* 0x0001e20000100800 */
[----:B------:R-:W-:-:S03]  /*b6c0*/  LEA R3, P3, R25, UR14, 0x1 ;  /* 0x0000000e19037c11 */ /* 0x000fc6000f8608ff */
[----:B0-----:R-:W5:Y:S01]  /*b6d0*/  LDL.LU R4, [R1+0xd8] ;  /* 0x0000d80001047983 */ /* 0x001f620000300800 */
[----:B------:R-:W-:-:S03]  /*b6e0*/  LEA.HI.X.SX32 R2, R29, UR15, 0x1, P1 ;  /* 0x0000000f1d027c11 */ /* 0x000fc600088f0eff */
[----:B------:R0:W-:Y:S04]  /*b6f0*/  STL [R1+0x4b8], R3 ;  /* 0x0004b80301007387 */ /* 0x0001e80000100800 */
[----:B------:R-:W-:Y:S01]  /*b700*/  STL [R1+0x1bc], R2 ;  /* 0x0001bc0201007387 */ /* 0x000fe20000100800 */
[----:B0-----:R-:W-:-:S05]  /*b710*/  LEA R3, P1, R24, UR14, 0x1 ;  /* 0x0000000e18037c11 */ /* 0x001fca000f8208ff */
[----:B------:R0:W-:Y:S01]  /*b720*/  STL [R1+0x4bc], R3 ;  /* 0x0004bc0301007387 */ /* 0x0001e20000100800 */
[----:B------:R-:W-:-:S03]  /*b730*/  LEA.HI.X.SX32 R5, R28, UR15, 0x1, P2 ;  /* 0x0000000f1c057c11 */ /* 0x000fc600090f0eff */
[----:B0-----:R-:W5:Y:S01]  /*b740*/  LDL.LU R3, [R1+0xb0] ;  /* 0x0000b00001037983 */ /* 0x001f620000300800 */
[----:B------:R-:W-:-:S03]  /*b750*/  LEA.HI.X.SX32 R8, R27, UR15, 0x1, P4 ;  /* 0x0000000f1b087c11 */ /* 0x000fc6000a0f0eff */
[----:B------:R-:W-:Y:S01]  /*b760*/  STL [R1+0x1c4], R5 ;  /* 0x0001c40501007387 */ /* 0x000fe20000100800 */
[----:B------:R-:W-:-:S05]  /*b770*/  LEA R2, P2, R16, UR14, 0x1 ;  /* 0x0000000e10027c11 */ /* 0x000fca000f8408ff */
[----:B------:R0:W-:Y:S04]  /*b780*/  STL [R1+0x4c0], R2 ;  /* 0x0004c00201007387 */ /* 0x0001e80000100800 */
[----:B------:R1:W-:Y:S04]  /*b790*/  STL [R1+0x1cc], R8 ;  /* 0x0001cc0801007387 */ /* 0x0003e80000100800 */
[----:B------:R-:W5:Y:S01]  /*b7a0*/  LDL.LU R29, [R1+0xac] ;  /* 0x0000ac00011d7983 */ /* 0x000f620000300800 */
[----:B0-----:R-:W-:Y:S02]  /*b7b0*/  LEA.HI.X.SX32 R2, R26, UR15, 0x1, P5 ;  /* 0x0000000f1a027c11 */ /* 0x001fe4000a8f0eff */
[----:B------:R-:W-:-:S05]  /*b7c0*/  LEA R5, P4, R15, UR14, 0x1 ;  /* 0x0000000e0f057c11 */ /* 0x000fca000f8808ff */
[----:B------:R0:W-:Y:S04]  /*b7d0*/  STL [R1+0x4c4], R5 ;  /* 0x0004c40501007387 */ /* 0x0001e80000100800 */
[----:B------:R0:W-:Y:S01]  /*b7e0*/  STL [R1+0x1d4], R2 ;  /* 0x0001d40201007387 */ /* 0x0001e20000100800 */
[----:B-1----:R-:W-:-:S05]  /*b7f0*/  LEA R8, P5, R14, UR14, 0x1 ;  /* 0x0000000e0e087c11 */ /* 0x002fca000f8a08ff */
[----:B------:R1:W-:Y:S04]  /*b800*/  STL [R1+0x4c8], R8 ;  /* 0x0004c80801007387 */ /* 0x0003e80000100800 */
[----:B------:R-:W5:Y:S01]  /*b810*/  LDL.LU R28, [R1+0xa8] ;  /* 0x0000a800011c7983 */ /* 0x000f620000300800 */
[----:B0-----:R-:W-:Y:S02]  /*b820*/  LEA.HI.X.SX32 R5, R25, UR15, 0x1, P3 ;  /* 0x0000000f19057c11 */ /* 0x001fe400098f0eff */
[----:B------:R-:W-:Y:S02]  /*b830*/  LEA R2, P3, R13, UR14, 0x1 ;  /* 0x0000000e0d027c11 */ /* 0x000fe4000f8608ff */
[----:B-1----:R-:W-:Y:S01]  /*b840*/  LEA.HI.X.SX32 R8, R24, UR15, 0x1, P1 ;  /* 0x0000000f18087c11 */ /* 0x002fe200088f0eff */
[----:B------:R0:W-:Y:S04]  /*b850*/  STL [R1+0x1dc], R5 ;  /* 0x0001dc0501007387 */ /* 0x0001e80000100800 */
[----:B------:R1:W-:Y:S04]  /*b860*/  STL [R1+0x4cc], R2 ;  /* 0x0004cc0201007387 */ /* 0x0003e80000100800 */
[----:B------:R-:W-:Y:S01]  /*b870*/  STL [R1+0x1e4], R8 ;  /* 0x0001e40801007387 */ /* 0x000fe20000100800 */
[----:B0-----:R-:W-:-:S03]  /*b880*/  LEA R5, P1, R0, UR14, 0x1 ;  /* 0x0000000e00057c11 */ /* 0x001fc6000f8208ff */
[----:B------:R-:W5:Y:S01]  /*b890*/  LDL.LU R27, [R1+0xa4] ;  /* 0x0000a400011b7983 */ /* 0x000f620000300800 */
[----:B-1----:R-:W-:-:S03]  /*b8a0*/  LEA.HI.X.SX32 R2, R16, UR15, 0x1, P2 ;  /* 0x0000000f10027c11 */ /* 0x002fc600090f0eff */
[----:B------:R-:W-:Y:S04]  /*b8b0*/  STL [R1+0x4d0], R5 ;  /* 0x0004d00501007387 */ /* 0x000fe80000100800 */
[----:B------:R0:W-:Y:S02]  /*b8c0*/  STL [R1+0x1ec], R2 ;  /* 0x0001ec0201007387 */ /* 0x0001e40000100800 */
[----:B0-----:R-:W-:Y:S02]  /*b8d0*/  LEA.HI.X.SX32 R2, R15, UR15, 0x1, P4 ;  /* 0x0000000f0f027c11 */ /* 0x001fe4000a0f0eff */
[----:B--2---:R-:W-:-:S05]  /*b8e0*/  LEA R8, P2, R23, UR14, 0x1 ;  /* 0x0000000e17087c11 */ /* 0x004fca000f8408ff */
[----:B------:R-:W-:Y:S04]  /*b8f0*/  STL [R1+0x4d4], R8 ;  /* 0x0004d40801007387 */ /* 0x000fe80000100800 */
[----:B------:R-:W2:Y:S04]  /*b900*/  LDL.LU R26, [R1+0xa0] ;  /* 0x0000a000011a7983 */ /* 0x000ea80000300800 */
[----:B------:R0:W-:Y:S01]  /*b910*/  STL [R1+0x1f4], R2 ;  /* 0x0001f40201007387 */ /* 0x0001e20000100800 */
[----:B---3--:R-:W-:-:S05]  /*b920*/  LEA R5, P4, R22, UR14, 0x1 ;  /* 0x0000000e16057c11 */ /* 0x008fca000f8808ff */
[----:B------:R4:W-:Y:S01]  /*b930*/  STL [R1+0x4d8], R5 ;  /* 0x0004d80501007387 */ /* 0x0009e20000100800 */
[----:B0-----:R-:W-:-:S03]  /*b940*/  LEA.HI.X.SX32 R2, R14, UR15, 0x1, P5 ;  /* 0x0000000f0e027c11 */ /* 0x001fc6000a8f0eff */
[----:B------:R-:W3:Y:S04]  /*b950*/  LDL.LU R25, [R1+0x9c] ;  /* 0x00009c0001197983 */ /* 0x000ee80000300800 */
[----:B------:R0:W-:Y:S01]  /*b960*/  STL [R1+0x1fc], R2 ;  /* 0x0001fc0201007387 */ /* 0x0001e20000100800 */
[----:B----4-:R-:W-:-:S03]  /*b970*/  LEA R5, P5, R12, UR14, 0x1 ;  /* 0x0000000e0c057c11 */ /* 0x010fc6000f8a08ff */
[----:B------:R-:W4:Y:S04]  /*b980*/  LDL.LU R24, [R1+0x94] ;  /* 0x0000940001187983 */ /* 0x000f280000300800 */
[----:B------:R-:W-:Y:S01]  /*b990*/  STL [R1+0x4dc], R5 ;  /* 0x0004dc0501007387 */ /* 0x000fe20000100800 */
[----:B0-----:R-:W-:-:S03]  /*b9a0*/  LEA.HI.X.SX32 R2, R13, UR15, 0x1, P3 ;  /* 0x0000000f0d027c11 */ /* 0x001fc600098f0eff */
[----:B------:R-:W4:Y:S04]  /*b9b0*/  LDL.LU R16, [R1+0x8c] ;  /* 0x00008c0001107983 */ /* 0x000f280000300800 */
[----:B------:R0:W-:Y:S04]  /*b9c0*/  STL [R1+0x204], R2 ;  /* 0x0002040201007387 */ /* 0x0001e80000100800 */
[----:B------:R-:W4:Y:S01]  /*b9d0*/  LDL.LU R15, [R1+0x88] ;  /* 0x00008800010f7983 */ /* 0x000f220000300800 */
[----:B0-----:R-:W-:Y:S02]  /*b9e0*/  LEA.HI.X.SX32 R2, R0, UR15, 0x1, P1 ;  /* 0x0000000f00027c11 */ /* 0x001fe400088f0eff */
[----:B-----5:R-:W-:-:S05]  /*b9f0*/  LEA R5, P3, R20, UR14, 0x1 ;  /* 0x0000000e14057c11 */ /* 0x020fca000f8608ff */
[----:B------:R-:W-:Y:S04]  /*ba00*/  STL [R1+0x4e0], R5 ;  /* 0x0004e00501007387 */ /* 0x000fe80000100800 */
[----:B------:R-:W5:Y:S04]  /*ba10*/  LDL.LU R14, [R1+0x84] ;  /* 0x00008400010e7983 */ /* 0x000f680000300800 */
[----:B------:R0:W-:Y:S04]  /*ba20*/  STL [R1+0x20c], R2 ;  /* 0x00020c0201007387 */ /* 0x0001e80000100800 */
[----:B------:R-:W5:Y:S01]  /*ba30*/  LDL.LU R13, [R1+0x80] ;  /* 0x00008000010d7983 */ /* 0x000f620000300800 */
[----:B0-----:R-:W-:-:S02]  /*ba40*/  LEA.HI.X.SX32 R2, R23, UR15, 0x1, P2 ;  /* 0x0000000f17027c11 */ /* 0x001fc400090f0eff */
[----:B------:R-:W-:-:S05]  /*ba50*/  LEA R0, P1, R4, UR14, 0x1 ;  /* 0x0000000e04007c11 */ /* 0x000fca000f8208ff */
[----:B------:R0:W-:Y:S04]  /*ba60*/  STL [R1+0x4e4], R0 ;  /* 0x0004e40001007387 */ /* 0x0001e80000100800 */
[----:B0-----:R-:W5:Y:S04]  /*ba70*/  LDL.LU R0, [R1+0x78] ;  /* 0x0000780001007983 */ /* 0x001f680000300800 */
[----:B------:R0:W-:Y:S04]  /*ba80*/  STL [R1+0x214], R2 ;  /* 0x0002140201007387 */ /* 0x0001e80000100800 */
[----:B------:R-:W5:Y:S01]  /*ba90*/  LDL.LU R23, [R1+0x74] ;  /* 0x0000740001177983 */ /* 0x000f620000300800 */
[----:B------:R-:W-:-:S02]  /*baa0*/  LEA R5, P2, R3, UR14, 0x1 ;  /* 0x0000000e03057c11 */ /* 0x000fc4000f8408ff */
[----:B0-----:R-:W-:-:S03]  /*bab0*/  LEA.HI.X.SX32 R2, R22, UR15, 0x1, P4 ;  /* 0x0000000f16027c11 */ /* 0x001fc6000a0f0eff */
[----:B------:R-:W-:Y:S04]  /*bac0*/  STL [R1+0x4e8], R5 ;  /* 0x0004e80501007387 */ /* 0x000fe80000100800 */
[----:B------:R-:W5:Y:S04]  /*bad0*/  LDL.LU R22, [R1+0x70] ;  /* 0x0000700001167983 */ /* 0x000f680000300800 */
[----:B------:R0:W-:Y:S04]  /*bae0*/  STL [R1+0x21c], R2 ;  /* 0x00021c0201007387 */ /* 0x0001e80000100800 */
[----:B0-----:R-:W5:Y:S01]  /*baf0*/  LDL.LU R2, [R1+0x68] ;  /* 0x0000680001027983 */ /* 0x001f620000300800 */
[----:B------:R-:W-:-:S02]  /*bb00*/  LEA R5, P4, R29, UR14, 0x1 ;  /* 0x0000000e1d057c11 */ /* 0x000fc4000f8808ff */
[----:B------:R-:W-:-:S03]  /*bb10*/  LEA.HI.X.SX32 R8, R12, UR15, 0x1, P5 ;  /* 0x0000000f0c087c11 */ /* 0x000fc6000a8f0eff */
[----:B------:R0:W-:Y:S04]  /*bb20*/  STL [R1+0x4ec], R5 ;  /* 0x0004ec0501007387 */ /* 0x0001e80000100800 */
[----:B0-----:R-:W5:Y:S04]  /*bb30*/  LDL.LU R5, [R1+0x5c] ;  /* 0x00005c0001057983 */ /* 0x001f680000300800 */
[----:B------:R0:W-:Y:S01]  /*bb40*/  STL [R1+0x224], R8 ;  /* 0x0002240801007387 */ /* 0x0001e20000100800 */
[----:B------:R-:W-:-:S03]  /*bb50*/  LEA R10, P5, R28, UR14, 0x1 ;  /* 0x0000000e1c0a7c11 */ /* 0x000fc6000f8a08ff */
[----:B0-----:R-:W5:Y:S01]  /*bb60*/  LDL.LU R8, [R1+0x58] ;  /* 0x0000580001087983 */ /* 0x001f620000300800 */
[----:B------:R-:W-:-:S03]  /*bb70*/  LEA.HI.X.SX32 R12, R20, UR15, 0x1, P3 ;  /* 0x0000000f140c7c11 */ /* 0x000fc600098f0eff */
[----:B------:R0:W-:Y:S04]  /*bb80*/  STL [R1+0x4f0], R10 ;  /* 0x0004f00a01007387 */ /* 0x0001e80000100800 */
[----:B0-----:R-:W5:Y:S04]  /*bb90*/  LDL.LU R10, [R1+0x4c] ;  /* 0x00004c00010a7983 */ /* 0x001f680000300800 */
[----:B------:R0:W-:Y:S04]  /*bba0*/  STL [R1+0x22c], R12 ;  /* 0x00022c0c01007387 */ /* 0x0001e80000100800 */
[----:B0-----:R-:W5:Y:S01]  /*bbb0*/  LDL.LU R12, [R1+0x3c] ;  /* 0x00003c00010c7983 */ /* 0x001f620000300800 */
[----:B------:R-:W-:-:S02]  /*bbc0*/  LEA R20, P3, R27, UR14, 0x1 ;  /* 0x0000000e1b147c11 */ /* 0x000fc4000f8608ff */
[----:B------:R-:W-:-:S03]  /*bbd0*/  LEA.HI.X.SX32 R4, R4, UR15, 0x1, P1 ;  /* 0x0000000f04047c11 */ /* 0x000fc600088f0eff */
[----:B------:R0:W-:Y:S01]  /*bbe0*/  STL [R1+0x4f4], R20 ;  /* 0x0004f41401007387 */ /* 0x0001e20000100800 */
[----:B------:R-:W-:-:S03]  /*bbf0*/  LEA.HI.X.SX32 R3, R3, UR15, 0x1, P2 ;  /* 0x0000000f03037c11 */ /* 0x000fc600090f0eff */
[----:B0-----:R-:W5:Y:S04]  /*bc00*/  LDL.LU R20, [R1+0x1c] ;  /* 0x00001c0001147983 */ /* 0x001f680000300800 */
[----:B------:R2:W-:Y:S01]  /*bc10*/  STL [R1+0x234], R4 ;  /* 0x0002340401007387 */ /* 0x0005e20000100800 */
[----:B------:R-:W-:Y:S02]  /*bc20*/  LEA.HI.X.SX32 R29, R29, UR15, 0x1, P4 ;  /* 0x0000000f1d1d7c11 */ /* 0x000fe4000a0f0eff */
[----:B------:R-:W-:Y:S02]  /*bc30*/  LEA.HI.X.SX32 R28, R28, UR15, 0x1, P5 ;  /* 0x0000000f1c1c7c11 */ /* 0x000fe4000a8f0eff */
[----:B------:R-:W-:Y:S02]  /*bc40*/  LEA.HI.X.SX32 R27, R27, UR15, 0x1, P3 ;  /* 0x0000000f1b1b7c11 */ /* 0x000fe400098f0eff */
[----:B--2---:R-:W-:-:S05]  /*bc50*/  LEA R4, P1, R26, UR14, 0x1 ;  /* 0x0000000e1a047c11 */ /* 0x004fca000f8208ff */
[----:B------:R0:W-:Y:S04]  /*bc60*/  STL [R1+0x4f8], R4 ;  /* 0x0004f80401007387 */ /* 0x0001e80000100800 */
[----:B0-----:R-:W2:Y:S04]  /*bc70*/  LDL.LU R4, [R1+0x680] ;  /* 0x0006800001047983 */ /* 0x001ea80000300800 */
[----:B------:R3:W-:Y:S02]  /*bc80*/  STL [R1+0x23c], R3 ;  /* 0x00023c0301007387 */ /* 0x0007e40000100800 */
[----:B---3--:R-:W-:-:S05]  /*bc90*/  LEA R3, P2, R25, UR14, 0x1 ;  /* 0x0000000e19037c11 */ /* 0x008fca000f8408ff */
[----:B------:R0:W-:Y:S04]  /*bca0*/  STL [R1+0x4fc], R3 ;  /* 0x0004fc0301007387 */ /* 0x0001e80000100800 */
[----:B0-----:R-:W3:Y:S04]  /*bcb0*/  LDL.LU R3, [R1+0x67c] ;  /* 0x00067c0001037983 */ /* 0x001ee80000300800 */
[----:B------:R4:W-:Y:S02]  /*bcc0*/  STL [R1+0x244], R29 ;  /* 0x0002441d01007387 */ /* 0x0009e40000100800 */
[----:B----4-:R-:W-:-:S05]  /*bcd0*/  LEA R29, P4, R24, UR14, 0x1 ;  /* 0x0000000e181d7c11 */ /* 0x010fca000f8808ff */
[----:B------:R0:W-:Y:S04]  /*bce0*/  STL [R1+0x500], R29 ;  /* 0x0005001d01007387 */ /* 0x0001e80000100800 */
[----:B0-----:R-:W4:Y:S04]  /*bcf0*/  LDL.LU R29, [R1+0x678] ;  /* 0x00067800011d7983 */ /* 0x001f280000300800 */
[----:B------:R0:W-:Y:S02]  /*bd00*/  STL [R1+0x24c], R28 ;  /* 0x00024c1c01007387 */ /* 0x0001e40000100800 */
[----:B0-----:R-:W-:-:S05]  /*bd10*/  LEA R28, P5, R16, UR14, 0x1 ;  /* 0x0000000e101c7c11 */ /* 0x001fca000f8a08ff */
[----:B------:R0:W-:Y:S01]  /*bd20*/  STL [R1+0x504], R28 ;  /* 0x0005041c01007387 */ /* 0x0001e20000100800 */
[----:B------:R-:W-:-:S03]  /*bd30*/  LEA.HI.X.SX32 R26, R26, UR15, 0x1, P1 ;  /* 0x0000000f1a1a7c11 */ /* 0x000fc600088f0eff */
[----:B0-----:R-:W2:Y:S04]  /*bd40*/  LDL.LU R28, [R1+0x674] ;  /* 0x00067400011c7983 */ /* 0x001ea80000300800 */
[----:B------:R0:W-:Y:S02]  /*bd50*/  STL [R1+0x254], R27 ;  /* 0x0002541b01007387 */ /* 0x0001e40000100800 */
[----:B0-----:R-:W-:-:S05]  /*bd60*/  LEA R27, P3, R15, UR14, 0x1 ;  /* 0x0000000e0f1b7c11 */ /* 0x001fca000f8608ff */
[----:B------:R0:W-:Y:S01]  /*bd70*/  STL [R1+0x508], R27 ;  /* 0x0005081b01007387 */ /* 0x0001e20000100800 */
[----:B------:R-:W-:-:S03]  /*bd80*/  LEA.HI.X.SX32 R25, R25, UR15, 0x1, P2 ;  /* 0x0000000f19197c11 */ /* 0x000fc600090f0eff */
[----:B0-----:R-:W2:Y:S04]  /*bd90*/  LDL.LU R27, [R1+0x670] ;  /* 0x00067000011b7983 */ /* 0x001ea80000300800 */
[----:B------:R5:W-:Y:S02]  /*bda0*/  STL [R1+0x25c], R26 ;  /* 0x00025c1a01007387 */ /* 0x000be40000100800 */
[----:B-----5:R-:W-:-:S05]  /*bdb0*/  LEA R26, P1, R14, UR14, 0x1 ;  /* 0x0000000e0e1a7c11 */ /* 0x020fca000f8208ff */
[----:B------:R0:W-:Y:S01]  /*bdc0*/  STL [R1+0x50c], R26 ;  /* 0x00050c1a01007387 */ /* 0x0001e20000100800 */
[----:B------:R-:W-:-:S03]  /*bdd0*/  LEA.HI.X.SX32 R24, R24, UR15, 0x1, P4 ;  /* 0x0000000f18187c11 */ /* 0x000fc6000a0f0eff */
[----:B0-----:R-:W5:Y:S04]  /*bde0*/  LDL.LU R26, [R1+0x66c] ;  /* 0x00066c00011a7983 */ /* 0x001f680000300800 */
        /* <DEDUP_REMOVED lines=37> */
[----:B------:R0:W-:Y:S04]  /*c040*/  STL [R1+0x52c], R23 ;  /* 0x00052c1701007387 */ /* 0x0001e80000100800 */
[----:B0-----:R-:W2:Y:S04]  /*c050*/  LDL.LU R23, [R1+0x64c] ;  /* 0x00064c0001177983 */ /* 0x001ea80000300800 */
[----:B------:R0:W-:Y:S02]  /*c060*/  STL [R1+0x2a4], R22 ;  /* 0x0002a41601007387 */ /* 0x0001e40000100800 */
[----:B0-----:R-:W-:-:S05]  /*c070*/  LEA R22, P3, R12, UR14, 0x1 ;  /* 0x0000000e0c167c11 */ /* 0x001fca000f8608ff */
[----:B------:R0:W-:Y:S04]  /*c080*/  STL [R1+0x530], R22 ;  /* 0x0005301601007387 */ /* 0x0001e80000100800 */
[----:B0-----:R-:W3:Y:S01]  /*c090*/  LDL.LU R22, [R1+0x648] ;  /* 0x0006480001167983 */ /* 0x001ee20000300800 */
[----:B------:R-:W-:Y:S02]  /*c0a0*/  LEA.HI.X.SX32 R2, R2, UR15, 0x1, P1 ;  /* 0x0000000f02027c11 */ /* 0x000fe400088f0eff */
[----:B------:R-:W-:-:S03]  /*c0b0*/  LEA.HI.X.SX32 R5, R5, UR15, 0x1, P2 ;  /* 0x0000000f05057c11 */ /* 0x000fc600090f0eff */
[----:B------:R0:W-:Y:S01]  /*c0c0*/  STL [R1+0x2ac], R2 ;  /* 0x0002ac0201007387 */ /* 0x0001e20000100800 */
[----:B------:R-:W-:Y:S02]  /*c0d0*/  LEA.HI.X.SX32 R8, R8, UR15, 0x1, P4 ;  /* 0x0000000f08087c11 */ /* 0x000fe4000a0f0eff */
[----:B0-----:R-:W-:-:S05]  /*c0e0*/  LEA R2, P1, R20, UR14, 0x1 ;  /* 0x0000000e14027c11 */ /* 0x001fca000f8208ff */
[----:B------:R-:W-:Y:S04]  /*c0f0*/  STL [R1+0x534], R2 ;  /* 0x0005340201007387 */ /* 0x000fe80000100800 */
[----:B------:R2:W-:Y:S01]  /*c100*/  STL [R1+0x2c4], R5 ;  /* 0x0002c40501007387 */ /* 0x0005e20000100800 */
[----:B------:R-:W-:Y:S02]  /*c110*/  IMAD R6, R6, UR6, RZ ;  /* 0x0000000606067c24 */ /* 0x000fe4000f8e02ff */
[----:B------:R-:W-:Y:S02]  /*c120*/  IMAD R7, R7, UR6, RZ ;  /* 0x0000000607077c24 */ /* 0x000fe4000f8e02ff */
[----:B------:R-:W-:Y:S02]  /*c130*/  IMAD R17, R17, UR6, RZ ;  /* 0x0000000611117c24 */ /* 0x000fe4000f8e02ff */
[----:B------:R-:W-:-:S02]  /*c140*/  IMAD R9, R9, UR6, RZ ;  /* 0x0000000609097c24 */ /* 0x000fc4000f8e02ff */
[----:B------:R-:W-:Y:S02]  /*c150*/  IMAD R18, R18, UR6, RZ ;  /* 0x0000000612127c24 */ /* 0x000fe4000f8e02ff */
[----:B------:R-:W-:Y:S02]  /*c160*/  IMAD R11, R11, UR6, RZ ;  /* 0x000000060b0b7c24 */ /* 0x000fe4000f8e02ff */
[----:B------:R-:W-:Y:S01]  /*c170*/  IMAD R19, R19, UR6, RZ ;  /* 0x0000000613137c24 */ /* 0x000fe2000f8e02ff */
[----:B--2---:R-:W-:Y:S02]  /*c180*/  LEA R5, P4, R23, UR14, 0x1 ;  /* 0x0000000e17057c11 */ /* 0x004fe4000f8808ff */
[----:B---3--:R-:W-:-:S05]  /*c190*/  LEA R2, P2, R22, UR14, 0x1 ;  /* 0x0000000e16027c11 */ /* 0x008fca000f8408ff */
[----:B------:R0:W-:Y:S04]  /*c1a0*/  STL [R1+0x538], R2 ;  /* 0x0005380201007387 */ /* 0x0001e80000100800 */
[----:B------:R1:W-:Y:S04]  /*c1b0*/  STL [R1+0x2cc], R8 ;  /* 0x0002cc0801007387 */ /* 0x0003e80000100800 */
[----:B------:R2:W-:Y:S01]  /*c1c0*/  STL [R1+0x53c], R5 ;  /* 0x00053c0501007387 */ /* 0x0005e20000100800 */
[----:B0-----:R-:W-:Y:S02]  /*c1d0*/  LEA.HI.X.SX32 R2, R10, UR15, 0x1, P5 ;  /* 0x0000000f0a027c11 */ /* 0x001fe4000a8f0eff */
[----:B-1----:R-:W-:-:S03]  /*c1e0*/  LEA R8, P5, R0, UR14, 0x1 ;  /* 0x0000000e00087c11 */ /* 0x002fc6000f8a08ff */
[----:B------:R0:W-:Y:S01]  /*c1f0*/  STL [R1+0x2d4], R2 ;  /* 0x0002d40201007387 */ /* 0x0001e20000100800 */
[----:B--2---:R-:W-:-:S03]  /*c200*/  LEA.HI.X.SX32 R5, R12, UR15, 0x1, P3 ;  /* 0x0000000f0c057c11 */ /* 0x004fc600098f0eff */
[----:B------:R1:W-:Y:S04]  /*c210*/  STL [R1+0x540], R8 ;  /* 0x0005400801007387 */ /* 0x0003e80000100800 */
[----:B------:R2:W-:Y:S01]  /*c220*/  STL [R1+0x2dc], R5 ;  /* 0x0002dc0501007387 */ /* 0x0005e20000100800 */
[----:B0-----:R-:W-:Y:S02]  /*c230*/  LEA R2, P3, R13, UR14, 0x1 ;  /* 0x0000000e0d027c11 */ /* 0x001fe4000f8608ff */
[----:B-1----:R-:W-:-:S03]  /*c240*/  LEA.HI.X.SX32 R8, R20, UR15, 0x1, P1 ;  /* 0x0000000f14087c11 */ /* 0x002fc600088f0eff */
[----:B------:R0:W-:Y:S01]  /*c250*/  STL [R1+0x544], R2 ;  /* 0x0005440201007387 */ /* 0x0001e20000100800 */
[----:B--2---:R-:W-:-:S03]  /*c260*/  LEA R5, P1, R14, UR14, 0x1 ;  /* 0x0000000e0e057c11 */ /* 0x004fc6000f8208ff */
[----:B------:R1:W-:Y:S04]  /*c270*/  STL [R1+0x2e4], R8 ;  /* 0x0002e40801007387 */ /* 0x0003e80000100800 */
[----:B------:R2:W-:Y:S01]  /*c280*/  STL [R1+0x548], R5 ;  /* 0x0005480501007387 */ /* 0x0005e20000100800 */
[----:B0-----:R-:W-:Y:S02]  /*c290*/  LEA.HI.X.SX32 R2, R22, UR15, 0x1, P2 ;  /* 0x0000000f16027c11 */ /* 0x001fe400090f0eff */
[----:B-1----:R-:W-:-:S03]  /*c2a0*/  LEA R8, P2, R15, UR14, 0x1 ;  /* 0x0000000e0f087c11 */ /* 0x002fc6000f8408ff */
[----:B------:R0:W-:Y:S01]  /*c2b0*/  STL [R1+0x2ec], R2 ;  /* 0x0002ec0201007387 */ /* 0x0001e20000100800 */
[----:B--2---:R-:W-:-:S03]  /*c2c0*/  LEA.HI.X.SX32 R5, R23, UR15, 0x1, P4 ;  /* 0x0000000f17057c11 */ /* 0x004fc6000a0f0eff */
[----:B------:R-:W-:Y:S01]  /*c2d0*/  STL [R1+0x54c], R8 ;  /* 0x00054c0801007387 */ /* 0x000fe20000100800 */
[----:B------:R-:W-:-:S03]  /*c2e0*/  LEA.HI.X.SX32 R0, R0, UR15, 0x1, P5 ;  /* 0x0000000f00007c11 */ /* 0x000fc6000a8f0eff */
[----:B------:R1:W-:Y:S01]  /*c2f0*/  STL [R1+0x2f4], R5 ;  /* 0x0002f40501007387 */ /* 0x0003e20000100800 */
[----:B0-----:R-:W-:-:S05]  /*c300*/  LEA R2, P4, R16, UR14, 0x1 ;  /* 0x0000000e10027c11 */ /* 0x001fca000f8808ff */
[----:B------:R0:W-:Y:S01]  /*c310*/  STL [R1+0x550], R2 ;  /* 0x0005500201007387 */ /* 0x0001e20000100800 */
[----:B-1----:R-:W-:-:S03]  /*c320*/  LEA R5, P5, R24, UR14, 0x1 ;  /* 0x0000000e18057c11 */ /* 0x002fc6000f8a08ff */
[----:B------:R1:W-:Y:S04]  /*c330*/  STL [R1+0x2fc], R0 ;  /* 0x0002fc0001007387 */ /* 0x0003e80000100800 */
[----:B------:R-:W-:Y:S04]  /*c340*/  STL [R1+0x554], R5 ;  /* 0x0005540501007387 */ /* 0x000fe80000100800 */
[----:B------:R-:W2:Y:S01]  /*c350*/  LDL.LU R10, [R1+0x2b0] ;  /* 0x0002b000010a7983 */ /* 0x000ea20000300800 */
[----:B0-----:R-:W-:Y:S02]  /*c360*/  LEA.HI.X.SX32 R2, R13, UR15, 0x1, P3 ;  /* 0x0000000f0d027c11 */ /* 0x001fe400098f0eff */
[----:B-1----:R-:W-:-:S03]  /*c370*/  LEA R0, P3, R25, UR14, 0x1 ;  /* 0x0000000e19007c11 */ /* 0x002fc6000f8608ff */
[----:B------:R0:W-:Y:S04]  /*c380*/  STL [R1+0x304], R2 ;  /* 0x0003040201007387 */ /* 0x0001e80000100800 */
[----:B------:R1:W-:Y:S01]  /*c390*/  STL [R1+0x558], R0 ;  /* 0x0005580001007387 */ /* 0x0003e20000100800 */
[----:B0-----:R-:W-:Y:S02]  /*c3a0*/  LEA.HI.X.SX32 R2, R14, UR15, 0x1, P1 ;  /* 0x0000000f0e027c11 */ /* 0x001fe400088f0eff */
[----:B-----5:R-:W-:Y:S02]  /*c3b0*/  LEA R5, P1, R26, UR14, 0x1 ;  /* 0x0000000e1a057c11 */ /* 0x020fe4000f8208ff */
[----:B-1----:R-:W-:Y:S01]  /*c3c0*/  LEA.HI.X.SX32 R0, R15, UR15, 0x1, P2 ;  /* 0x0000000f0f007c11 */ /* 0x002fe200090f0eff */
[----:B------:R0:W-:Y:S04]  /*c3d0*/  STL [R1+0x30c], R2 ;  /* 0x00030c0201007387 */ /* 0x0001e80000100800 */
[----:B------:R1:W-:Y:S01]  /*c3e0*/  STL [R1+0x55c], R5 ;  /* 0x00055c0501007387 */ /* 0x0003e20000100800 */
[----:B0-----:R-:W-:-:S03]  /*c3f0*/  LEA R2, P2, R27, UR14, 0x1 ;  /* 0x0000000e1b027c11 */ /* 0x001fc6000f8408ff */
[----:B------:R0:W-:Y:S01]  /*c400*/  STL [R1+0x314], R0 ;  /* 0x0003140001007387 */ /* 0x0001e20000100800 */
[----:B-1----:R-:W-:-:S03]  /*c410*/  LEA.HI.X.SX32 R5, R16, UR15, 0x1, P4 ;  /* 0x0000000f10057c11 */ /* 0x002fc6000a0f0eff */
[----:B------:R1:W-:Y:S01]  /*c420*/  STL [R1+0x560], R2 ;  /* 0x0005600201007387 */ /* 0x0003e20000100800 */
[----:B0-----:R-:W-:-:S03]  /*c430*/  LEA R0, P4, R28, UR14, 0x1 ;  /* 0x0000000e1c007c11 */ /* 0x001fc6000f8808ff */
[----:B------:R4:W-:Y:S01]  /*c440*/  STL [R1+0x31c], R5 ;  /* 0x00031c0501007387 */ /* 0x0009e20000100800 */
[----:B-1----:R-:W-:-:S03]  /*c450*/  LEA.HI.X.SX32 R2, R24, UR15, 0x1, P5 ;  /* 0x0000000f18027c11 */ /* 0x002fc6000a8f0eff */
[----:B------:R0:W-:Y:S04]  /*c460*/  STL [R1+0x564], R0 ;  /* 0x0005640001007387 */ /* 0x0001e80000100800 */
[----:B------:R1:W-:Y:S01]  /*c470*/  STL [R1+0x324], R2 ;  /* 0x0003240201007387 */ /* 0x0003e20000100800 */
[----:B----4-:R-:W-:Y:S02]  /*c480*/  LEA R5, P5, R29, UR14, 0x1 ;  /* 0x0000000e1d057c11 */ /* 0x010fe4000f8a08ff */
[----:B0-----:R-:W-:-:S03]  /*c490*/  LEA.HI.X.SX32 R0, R25, UR15, 0x1, P3 ;  /* 0x0000000f19007c11 */ /* 0x001fc600098f0eff */
[----:B------:R0:W-:Y:S01]  /*c4a0*/  STL [R1+0x568], R5 ;  /* 0x0005680501007387 */ /* 0x0001e20000100800 */
[----:B-1----:R-:W-:-:S03]  /*c4b0*/  LEA R2, P3, R3, UR14, 0x1 ;  /* 0x0000000e03027c11 */ /* 0x002fc6000f8608ff */
[----:B------:R1:W-:Y:S04]  /*c4c0*/  STL [R1+0x32c], R0 ;  /* 0x00032c0001007387 */ /* 0x0003e80000100800 */
[----:B------:R3:W-:Y:S01]  /*c4d0*/  STL [R1+0x56c], R2 ;  /* 0x00056c0201007387 */ /* 0x0007e20000100800 */
[----:B0-----:R-:W-:Y:S02]  /*c4e0*/  LEA.HI.X.SX32 R5, R26, UR15, 0x1, P1 ;  /* 0x0000000f1a057c11 */ /* 0x001fe400088f0eff */
[----:B-1----:R-:W-:-:S03]  /*c4f0*/  LEA R0, P1, R4, UR14, 0x1 ;  /* 0x0000000e04007c11 */ /* 0x002fc6000f8208ff */
[----:B------:R0:W-:Y:S01]  /*c500*/  STL [R1+0x334], R5 ;  /* 0x0003340501007387 */ /* 0x0001e20000100800 */
[----:B---3--:R-:W-:-:S03]  /*c510*/  LEA.HI.X.SX32 R2, R27, UR15, 0x1, P2 ;  /* 0x0000000f1b027c11 */ /* 0x008fc600090f0eff */
[----:B------:R1:W-:Y:S04]  /*c520*/  STL [R1+0x580], R0 ;  /* 0x0005800001007387 */ /* 0x0003e80000100800 */
[----:B------:R3:W-:Y:S01]  /*c530*/  STL [R1+0x33c], R2 ;  /* 0x00033c0201007387 */ /* 0x0007e20000100800 */
[----:B0-----:R-:W-:Y:S02]  /*c540*/  LEA R5, P2, R6, UR14, 0x1 ;  /* 0x0000000e06057c11 */ /* 0x001fe4000f8408ff */
[----:B-1----:R-:W-:-:S03]  /*c550*/  LEA.HI.X.SX32 R0, R28, UR15, 0x1, P4 ;  /* 0x0000000f1c007c11 */ /* 0x002fc6000a0f0eff */
[----:B------:R0:W-:Y:S01]  /*c560*/  STL [R1+0x584], R5 ;  /* 0x0005840501007387 */ /* 0x0001e20000100800 */
[----:B---3--:R-:W-:-:S03]  /*c570*/  LEA R2, P4, R7, UR14, 0x1 ;  /* 0x0000000e07027c11 */ /* 0x008fc6000f8808ff */
[----:B------:R1:W-:Y:S04]  /*c580*/  STL [R1+0x344], R0 ;  /* 0x0003440001007387 */ /* 0x0003e80000100800 */
[----:B------:R3:W-:Y:S01]  /*c590*/  STL [R1+0x588], R2 ;  /* 0x0005880201007387 */ /* 0x0007e20000100800 */
[----:B0-----:R-:W-:Y:S02]  /*c5a0*/  LEA.HI.X.SX32 R5, R29, UR15, 0x1, P5 ;  /* 0x0000000f1d057c11 */ /* 0x001fe4000a8f0eff */
[----:B-1----:R-:W-:-:S03]  /*c5b0*/  LEA R0, P5, R17, UR14, 0x1 ;  /* 0x0000000e11007c11 */ /* 0x002fc6000f8a08ff */
[----:B------:R-:W-:Y:S01]  /*c5c0*/  STL [R1+0x34c], R5 ;  /* 0x00034c0501007387 */ /* 0x000fe20000100800 */
[----:B---3--:R-:W-:Y:S02]  /*c5d0*/  LEA.HI.X.SX32 R2, R3, UR15, 0x1, P3 ;  /* 0x0000000f03027c11 */ /* 0x008fe400098f0eff */
[----:B------:R-:W-:Y:S01]  /*c5e0*/  LEA R3, P3, R9, UR14, 0x1 ;  /* 0x0000000e09037c11 */ /* 0x000fe2000f8608ff */
[----:B------:R0:W-:Y:S04]  /*c5f0*/  STL [R1+0x58c], R0 ;  /* 0x00058c0001007387 */ /* 0x0001e80000100800 */
[----:B------:R1:W-:Y:S04]  /*c600*/  STL [R1+0x354], R2 ;  /* 0x0003540201007387 */ /* 0x0003e80000100800 */
[----:B------:R3:W-:Y:S01]  /*c610*/  STL [R1+0x590], R3 ;  /* 0x0005900301007387 */ /* 0x0007e20000100800 */
[----:B0-----:R-:W-:-:S02]  /*c620*/  LEA.HI.X.SX32 R0, R4, UR15, 0x1, P1 ;  /* 0x0000000f04007c11 */ /* 0x001fc400088f0eff */
        /* <DEDUP_REMOVED lines=10> */
[----:B------:R-:W-:Y:S04]  /*c6d0*/  STL [R1+0x5b0], R3 ;  /* 0x0005b00301007387 */ /* 0x000fe80000100800 */
[----:B------:R-:W3:Y:S01]  /*c6e0*/  LDL.LU R20, [R1+0x2b4] ;  /* 0x0002b40001147983 */ /* 0x000ee20000300800 */
[----:B------:R-:W4:Y:S01]  /*c6f0*/  S2R R12, SR_TID.X ;  /* 0x00000000000c7919 */ /* 0x000f220000002100 */
[----:B------:R-:W-:Y:S01]  /*c700*/  IMAD R21, R21, UR6, RZ ;  /* 0x0000000615157c24 */ /* 0x000fe2000f8e02ff */
[----:B0-----:R-:W-:Y:S01]  /*c710*/  LEA.HI.X.SX32 R0, R17, UR15, 0x1, P5 ;  /* 0x0000000f11007c11 */ /* 0x001fe2000a8f0eff */
[----:B------:R-:W0:Y:S03]  /*c720*/  LDCU UR6, c[0x0][0x384] ;  /* 0x00007080ff0677ac */ /* 0x000e260008000800 */
[----:B-1----:R-:W-:Y:S01]  /*c730*/  LEA R2, P5, R21, UR14, 0x1 ;  /* 0x0000000e15027c11 */ /* 0x002fe2000f8a08ff */
[----:B------:R1:W-:Y:S04]  /*c740*/  STL [R1+0x374], R0 ;  /* 0x0003740001007387 */ /* 0x0003e80000100800 */
[----:B------:R5:W-:Y:S01]  /*c750*/  STL [R1+0x5b8], R2 ;  /* 0x0005b80201007387 */ /* 0x000be20000100800 */
[----:B-1----:R-:W-:-:S02]  /*c760*/  LEA.HI.X.SX32 R0, R9, UR15, 0x1, P3 ;  /* 0x0000000f09007c11 */ /* 0x002fc400098f0eff */
[----:B-----5:R-:W-:-:S03]  /*c770*/  LEA.HI.X.SX32 R2, R18, UR15, 0x1, P1 ;  /* 0x0000000f12027c11 */ /* 0x020fc600088f0eff */
[----:B------:R1:W-:Y:S02]  /*c780*/  STL [R1+0x37c], R0 ;  /* 0x00037c0001007387 */ /* 0x0003e40000100800 */
[----:B-1----:R-:W-:Y:S02]  /*c790*/  LEA.HI.X.SX32 R0, R11, UR15, 0x1, P2 ;  /* 0x0000000f0b007c11 */ /* 0x002fe400090f0eff */
[----:B----4-:R-:W-:-:S04]  /*c7a0*/  SHF.R.U32.HI R12, RZ, 0x4, R12 ;  /* 0x00000004ff0c7819 */ /* 0x010fc8000001160c */
[----:B------:R-:W-:-:S04]  /*c7b0*/  SGXT.U32 R12, R12, 0x4 ;  /* 0x000000040c0c781a */ /* 0x000fc80000000000 */
[----:B------:R-:W-:-:S05]  /*c7c0*/  LOP3.LUT R8, R12, 0x10, RZ, 0xfc, !PT ;  /* 0x000000100c087812 */ /* 0x000fca00078efcff */
[----:B------:R-:W-:Y:S01]  /*c7d0*/  IMAD R8, R8, UR10, RZ ;  /* 0x0000000a08087c24 */ /* 0x000fe2000f8e02ff */
[----:B------:R-:W-:Y:S01]  /*c7e0*/  ULEA.HI UR5, UR5, UR4, URZ, 0x6 ;  /* 0x0000000405057291 */ /* 0x000fe2000f8f30ff */
[----:B------:R-:W1:Y:S01]  /*c7f0*/  LDCU UR10, c[0x0][0x3ac] ;  /* 0x00007580ff0a77ac */ /* 0x000e620008000800 */
[----:B--2---:R-:W-:-:S05]  /*c800*/  LEA R3, P3, R10, UR14, 0x1 ;  /* 0x0000000e0a037c11 */ /* 0x004fca000f8608ff */
[----:B------:R-:W-:Y:S04]  /*c810*/  STL [R1+0x610], R3 ;  /* 0x0006100301007387 */ /* 0x000fe80000100800 */
[----:B------:R2:W-:Y:S04]  /*c820*/  STL [R1+0x384], R2 ;  /* 0x0003840201007387 */ /* 0x0005e80000100800 */
[----:B------:R4:W-:Y:S01]  /*c830*/  STL [R1+0x38c], R0 ;  /* 0x00038c0001007387 */ /* 0x0009e20000100800 */
[----:B--2---:R-:W-:Y:S02]  /*c840*/  LEA.HI.X.SX32 R2, R19, UR15, 0x1, P4 ;  /* 0x0000000f13027c11 */ /* 0x004fe4000a0f0eff */
[----:B----4-:R-:W-:-:S03]  /*c850*/  LEA.HI.X.SX32 R0, R21, UR15, 0x1, P5 ;  /* 0x0000000f15007c11 */ /* 0x010fc6000a8f0eff */
[----:B------:R-:W-:Y:S04]  /*c860*/  STL [R1+0x394], R2 ;  /* 0x0003940201007387 */ /* 0x000fe80000100800 */
[----:B------:R2:W-:Y:S02]  /*c870*/  STL [R1+0x39c], R0 ;  /* 0x00039c0001007387 */ /* 0x0005e40000100800 */
[----:B--2---:R-:W-:Y:S02]  /*c880*/  LEA.HI.X.SX32 R0, R10, UR15, 0x1, P3 ;  /* 0x0000000f0a007c11 */ /* 0x004fe400098f0eff */
[----:B------:R-:W-:-:S05]  /*c890*/  LOP3.LUT R10, R12, 0x20, RZ, 0xfc, !PT ;  /* 0x000000200c0a7812 */ /* 0x000fca00078efcff */
[----:B------:R-:W-:-:S05]  /*c8a0*/  IMAD R10, R10, UR13, RZ ;  /* 0x0000000d0a0a7c24 */ /* 0x000fca000f8e02ff */
[----:B------:R-:W-:Y:S02]  /*c8b0*/  LEA.HI.X.SX32 R2, R10, UR17, 0x1, P0 ;  /* 0x000000110a027c11 */ /* 0x000fe400080f0eff */
[----:B------:R-:W2:Y:S01]  /*c8c0*/  S2R R10, SR_TID.X ;  /* 0x00000000000a7919 */ /* 0x000ea20000002100 */
[----:B------:R-:W-:Y:S01]  /*c8d0*/  IMAD R12, R12, UR12, RZ ;  /* 0x0000000c0c0c7c24 */ /* 0x000fe2000f8e02ff */
[----:B------:R4:W-:Y:S02]  /*c8e0*/  STL [R1+0x3a4], R0 ;  /* 0x0003a40001007387 */ /* 0x0009e40000100800 */
[----:B----4-:R-:W-:-:S05]  /*c8f0*/  LEA R0, P1, R8, UR16, 0x1 ;  /* 0x0000001008007c11 */ /* 0x010fca000f8208ff */
[----:B------:R4:W-:Y:S04]  /*c900*/  STL [R1+0x624], R0 ;  /* 0x0006240001007387 */ /* 0x0009e80000100800 */
[----:B------:R5:W-:Y:S01]  /*c910*/  STL [R1+0x61c], R2 ;  /* 0x00061c0201007387 */ /* 0x000be20000100800 */
[----:B----4-:R-:W-:Y:S02]  /*c920*/  LEA R0, P0, R12, UR18, 0x1 ;  /* 0x000000120c007c11 */ /* 0x010fe4000f8008ff */
[----:B-----5:R-:W-:-:S03]  /*c930*/  LEA.HI.X.SX32 R2, R8, UR19, 0x1, P1 ;  /* 0x0000001308027c11 */ /* 0x020fc600088f0eff */
[----:B------:R-:W-:Y:S04]  /*c940*/  STL [R1+0x62c], R0 ;  /* 0x00062c0001007387 */ /* 0x000fe80000100800 */
[----:B------:R2:W-:Y:S04]  /*c950*/  STL [R1+0x620], R2 ;  /* 0x0006200201007387 */ /* 0x0005e80000100800 */
[----:B------:R-:W-:Y:S01]  /*c960*/  STL [R1+0x5c0], RZ ;  /* 0x0005c0ff01007387 */ /* 0x000fe20000100800 */
[C---:B--2---:R-:W-:Y:S02]  /*c970*/  IMAD.SHL.U32 R2, R10.reuse, 0x10, RZ ;  /* 0x000000100a027824 */ /* 0x044fe400078e00ff */
[----:B------:R-:W-:-:S03]  /*c980*/  IMAD.SHL.U32 R0, R10, 0x20, RZ ;  /* 0x000000200a007824 */ /* 0x000fc600078e00ff */
[----:B------:R0:W-:Y:S04]  /*c990*/  STL [R1+0x63c], R2 ;  /* 0x00063c0201007387 */ /* 0x0001e80000100800 */
[----:B------:R-:W-:Y:S04]  /*c9a0*/  STL [R1+0x5c4], RZ ;  /* 0x0005c4ff01007387 */ /* 0x000fe80000100800 */
[----:B------:R-:W-:Y:S01]  /*c9b0*/  STL [R1+0x5c8], RZ ;  /* 0x0005c8ff01007387 */ /* 0x000fe20000100800 */
[----:B------:R-:W-:-:S03]  /*c9c0*/  LOP3.LUT R0, R0, 0x60, RZ, 0xc0, !PT ;  /* 0x0000006000007812 */ /* 0x000fc600078ec0ff */
[----:B------:R-:W-:Y:S01]  /*c9d0*/  STL [R1+0x5cc], RZ ;  /* 0x0005ccff01007387 */ /* 0x000fe20000100800 */
[----:B0-----:R-:W-:-:S03]  /*c9e0*/  LEA.HI.X.SX32 R2, R12, UR6, 0x1, P0 ;  /* 0x000000060c027c11 */ /* 0x001fc600080f0eff */
[----:B------:R-:W-:Y:S04]  /*c9f0*/  STL [R1+0x5d0], RZ ;  /* 0x0005d0ff01007387 */ /* 0x000fe80000100800 */
[----:B------:R-:W-:Y:S04]  /*ca00*/  STL [R1+0x5d4], RZ ;  /* 0x0005d4ff01007387 */ /* 0x000fe80000100800 */
[----:B------:R-:W-:Y:S04]  /*ca10*/  STL [R1+0x5d8], RZ ;  /* 0x0005d8ff01007387 */ /* 0x000fe80000100800 */
[----:B------:R-:W-:Y:S04]  /*ca20*/  STL [R1+0x5dc], RZ ;  /* 0x0005dcff01007387 */ /* 0x000fe80000100800 */
[----:B------:R-:W-:Y:S04]  /*ca30*/  STL [R1+0x600], RZ ;  /* 0x000600ff01007387 */ /* 0x000fe80000100800 */
[----:B------:R-:W-:Y:S04]  /*ca40*/  STL [R1+0x604], RZ ;  /* 0x000604ff01007387 */ /* 0x000fe80000100800 */
[----:B------:R-:W-:Y:S04]  /*ca50*/  STL [R1+0x608], RZ ;  /* 0x000608ff01007387 */ /* 0x000fe80000100800 */
[----:B------:R3:W-:Y:S04]  /*ca60*/  STL [R1+0x640], R0 ;  /* 0x0006400001007387 */ /* 0x0007e80000100800 */
[----:B------:R0:W-:Y:S04]  /*ca70*/  STL [R1+0x628], R2 ;  /* 0x0006280201007387 */ /* 0x0001e80000100800 */
[----:B------:R2:W-:Y:S04]  /*ca80*/  STL [R1+0x60c], RZ ;  /* 0x00060cff01007387 */ /* 0x0005e80000100800 */
[----:B------:R2:W-:Y:S04]  /*ca90*/  STL [R1+0x5f0], RZ ;  /* 0x0005f0ff01007387 */ /* 0x0005e80000100800 */
[----:B------:R2:W-:Y:S04]  /*caa0*/  STL [R1+0x5f4], RZ ;  /* 0x0005f4ff01007387 */ /* 0x0005e80000100800 */
[----:B------:R2:W-:Y:S04]  /*cab0*/  STL [R1+0x5f8], RZ ;  /* 0x0005f8ff01007387 */ /* 0x0005e80000100800 */
[----:B------:R2:W-:Y:S04]  /*cac0*/  STL [R1+0x5fc], RZ ;  /* 0x0005fcff01007387 */ /* 0x0005e80000100800 */
[----:B------:R2:W-:Y:S04]  /*cad0*/  STL [R1+0x5e0], RZ ;  /* 0x0005e0ff01007387 */ /* 0x0005e80000100800 */
[----:B------:R2:W-:Y:S04]  /*cae0*/  STL [R1+0x5e4], RZ ;  /* 0x0005e4ff01007387 */ /* 0x0005e80000100800 */
[----:B------:R2:W-:Y:S04]  /*caf0*/  STL [R1+0x5e8], RZ ;  /* 0x0005e8ff01007387 */ /* 0x0005e80000100800 */
[----:B------:R2:W-:Y:S01]  /*cb00*/  STL [R1+0x5ec], RZ ;  /* 0x0005ecff01007387 */ /* 0x0005e20000100800 */
[----:B---3--:R-:W-:-:S03]  /*cb10*/  IMAD R0, R20, UR11, RZ ;  /* 0x0000000b14007c24 */ /* 0x008fc6000f8e02ff */
[----:B------:R2:W-:Y:S04]  /*cb20*/  STL [R1+0x570], RZ ;  /* 0x000570ff01007387 */ /* 0x0005e80000100800 */
[----:B------:R2:W-:Y:S04]  /*cb30*/  STL [R1+0x574], RZ ;  /* 0x000574ff01007387 */ /* 0x0005e80000100800 */
[----:B------:R2:W-:Y:S04]  /*cb40*/  STL [R1+0x578], RZ ;  /* 0x000578ff01007387 */ /* 0x0005e80000100800 */
[----:B------:R2:W-:Y:S01]  /*cb50*/  STL [R1+0x57c], RZ ;  /* 0x00057cff01007387 */ /* 0x0005e20000100800 */
[----:B0-----:R-:W-:-:S03]  /*cb60*/  IMAD.WIDE R2, R0, 0x2, RZ ;  /* 0x0000000200027825 */ /* 0x001fc600078e02ff */
        /* <DEDUP_REMOVED lines=8> */
[----:B------:R2:W-:Y:S01]  /*cbf0*/  STL.64 [R1+0x130], R2 ;  /* 0x0001300201007387 */ /* 0x0005e20000100a00 */
[----:B-1----:R-:W-:-:S12]  /*cc00*/  USHF.R.S32.HI UR5, URZ, 0x6, UR5 ;  /* 0x00000006ff057899 */ /* 0x002fd80008011405 */
.L_x_2:
[----:B-12---:R-:W2:Y:S04]  /*cc10*/  LDL R2, [R1+0x62c] ;  /* 0x00062c0001027983 */ /* 0x006ea80000100800 */
[----:B------:R-:W2:Y:S04]  /*cc20*/  LDL.64 R12, [R1+0x130] ;  /* 0x00013000010c7983 */ /* 0x000ea80000100a00 */
[----:B------:R-:W3:Y:S04]  /*cc30*/  LDL R8, [R1+0x628] ;  /* 0x0006280001087983 */ /* 0x000ee80000100800 */
[----:B------:R-:W4:Y:S04]  /*cc40*/  LDL R17, [R1+0x624] ;  /* 0x0006240001117983 */ /* 0x000f280000100800 */
[----:B------:R-:W5:Y:S04]  /*cc50*/  LDL R21, [R1+0x620] ;  /* 0x0006200001157983 */ /* 0x000f680000100800 */
[----:B------:R-:W4:Y:S04]  /*cc60*/  LDL R20, [R1+0x638] ;  /* 0x0006380001147983 */ /* 0x000f280000100800 */
[----:B------:R-:W4:Y:S04]  /*cc70*/  LDL R16, [R1+0x61c] ;  /* 0x00061c0001107983 */ /* 0x000f280000100800 */
[----:B------:R-:W5:Y:S04]  /*cc80*/  LDL R15, [R1+0x634] ;  /* 0x00063400010f7983 */ /* 0x000f680000100800 */
[----:B------:R-:W5:Y:S01]  /*cc90*/  LDL R9, [R1+0x630] ;  /* 0x0006300001097983 */ /* 0x000f620000100800 */
[----:B------:R-:W0:Y:S01]  /*cca0*/  S2R R19, SR_TID.X ;  /* 0x0000000000137919 */ /* 0x000e220000002100 */
[----:B------:R-:W-:-:S02]  /*ccb0*/  PRMT R4, RZ, 0x7610, R4 ;  /* 0x00007610ff047816 */ /* 0x000fc40000000004 */
[----:B------:R-:W-:Y:S01]  /*ccc0*/  PRMT R6, RZ, 0x7610, R6 ;  /* 0x00007610ff067816 */ /* 0x000fe20000000006 */
[----:B------:R-:W5:Y:S01]  /*ccd0*/  LDL R22, [R1+0x5b0] ;  /* 0x0005b00001167983 */ /* 0x000f620000100800 */
[----:B------:R-:W-:Y:S02]  /*cce0*/  PRMT R7, RZ, 0x7610, R7 ;  /* 0x00007610ff077816 */ /* 0x000fe40000000007 */
[----:B------:R-:W-:Y:S01]  /*ccf0*/  PRMT R10, RZ, 0x7610, R10 ;  /* 0x00007610ff0a7816 */ /* 0x000fe2000000000a */
[----:B------:R-:W1:Y:S01]  /*cd00*/  S2UR UR6, SR_CgaCtaId ;  /* 0x00000000000679c3 */ /* 0x000e620000008800 */
[----:B------:R-:W5:Y:S01]  /*cd10*/  LDL R27, [R1+0x354] ;  /* 0x00035400011b7983 */ /* 0x000f620000100800 */
[----:B------:R-:W-:-:S03]  /*cd20*/  PRMT R11, RZ, 0x7610, R11 ;  /* 0x00007610ff0b7816 */ /* 0x000fc6000000000b */
[----:B------:R-:W5:Y:S04]  /*cd30*/  LDL R26, [R1+0x564] ;  /* 0x00056400011a7983 */ /* 0x000f680000100800 */
[----:B------:R-:W5:Y:S01]  /*cd40*/  LDL R25, [R1+0x344] ;  /* 0x0003440001197983 */ /* 0x000f620000100800 */
[----:B------:R-:W-:-:S03]  /*cd50*/  UMOV UR4, 0x400 ;  /* 0x0000040000047882 */ /* 0x000fc60000000000 */
[----:B------:R-:W5:Y:S04]  /*cd60*/  LDL R24, [R1+0x55c] ;  /* 0x00055c0001187983 */ /* 0x000f680000100800 */
[----:B------:R-:W5:Y:S01]  /*cd70*/  LDL R23, [R1+0x334] ;  /* 0x0003340001177983 */ /* 0x000f620000100800 */
[----:B0-----:R-:W-:-:S04]  /*cd80*/  SHF.R.U32.HI R5, RZ, 0x4, R19 ;  /* 0x00000004ff057819 */ /* 0x001fc80000011613 */
[----:B------:R-:W-:-:S04]  /*cd90*/  SGXT.U32 R5, R5, 0x4 ;  /* 0x000000040505781a */ /* 0x000fc80000000000 */
[C---:B------:R-:W-:Y:S02]  /*cda0*/  ISETP.GE.AND P0, PT, R5.reuse, UR7, PT ;  /* 0x0000000705007c0c */ /* 0x040fe4000bf06270 */
[----:B------:R-:W-:-:S04]  /*cdb0*/  LOP3.LUT R0, R5, 0x10, RZ, 0xfc, !PT ;  /* 0x0000001005007812 */ /* 0x000fc800078efcff */
[----:B------:R-:W-:Y:S02]  /*cdc0*/  ISETP.GE.AND P2, PT, R0, UR7, PT ;  /* 0x0000000700007c0c */ /* 0x000fe4000bf46270 */
[----:B------:R-:W-:Y:S02]  /*cdd0*/  LOP3.LUT R0, R5, 0x20, RZ, 0xfc, !PT ;  /* 0x0000002005007812 */ /* 0x000fe400078efcff */
[----:B--2---:R-:W-:-:S05]  /*cde0*/  IADD3 R2, P1, PT, R12, R2, RZ ;  /* 0x000000020c027210 */ /* 0x004fca0007f3e0ff */
[C---:B---3--:R-:W-:Y:S02]  /*cdf0*/  IMAD.X R3, R13.reuse, 0x1, R8, P1 ;  /* 0x000000010d037824 */ /* 0x048fe400008e0608 */
[----:B------:R-:W2:Y:S04]  /*ce00*/  LDL R8, [R1+0x610] ;  /* 0x0006100001087983 */ /* 0x000ea80000100800 */
[----:B------:R4:W3:Y:S02]  /*ce10*/  @!P0 LDG.E.U16 R4, desc[UR8][R2.64] ;  /* 0x0000000802048981 */ /* 0x0008e4000c1e1500 */
[----:B----4-:R-:W-:Y:S02]  /*ce20*/  IADD3 R2, P0, PT, R12, R17, RZ ;  /* 0x000000110c027210 */ /* 0x010fe40007f1e0ff */
[----:B------:R-:W4:Y:S03]  /*ce30*/  LDL R17, [R1+0x3a4] ;  /* 0x0003a40001117983 */ /* 0x000f260000100800 */
[----:B-----5:R-:W-:Y:S01]  /*ce40*/  IMAD.X R3, R13, 0x1, R21, P0 ;  /* 0x000000010d037824 */ /* 0x020fe200000e0615 */
[----:B------:R-:W-:Y:S01]  /*ce50*/  ISETP.GE.AND P1, PT, R0, UR7, PT ;  /* 0x0000000700007c0c */ /* 0x000fe2000bf26270 */
[----:B------:R-:W5:Y:S04]  /*ce60*/  LDL R21, [R1+0x594] ;  /* 0x0005940001157983 */ /* 0x000f680000100800 */
[----:B------:R0:W3:Y:S02]  /*ce70*/  @!P2 LDG.E.U16 R6, desc[UR8][R2.64] ;  /* 0x000000080206a981 */ /* 0x0000e4000c1e1500 */
[----:B0-----:R-:W-:-:S02]  /*ce80*/  IADD3 R2, P0, PT, R12, R20, RZ ;  /* 0x000000140c027210 */ /* 0x001fc40007f1e0ff */
[----:B------:R-:W3:Y:S03]  /*ce90*/  LDL R20, [R1+0x3a8] ;  /* 0x0003a80001147983 */ /* 0x000ee60000100800 */
[----:B------:R-:W-:Y:S02]  /*cea0*/  IMAD.X R3, R13, 0x1, R16, P0 ;  /* 0x000000010d037824 */ /* 0x000fe400000e0610 */
[----:B------:R-:W3:Y:S04]  /*ceb0*/  LDL R16, [R1+0x394] ;  /* 0x0003940001107983 */ /* 0x000ee80000100800 */
[----:B------:R0:W5:Y:S02]  /*cec0*/  @!P1 LDG.E.U16 R7, desc[UR8][R2.64] ;  /* 0x0000000802079981 */ /* 0x000164000c1e1500 */
[----:B0-----:R-:W-:-:S02]  /*ced0*/  IADD3 R2, P0, PT, R12, R15, RZ ;  /* 0x0000000f0c027210 */ /* 0x001fc40007f1e0ff */
[----:B------:R-:W5:Y:S03]  /*cee0*/  LDL R12, [R1+0x58c] ;  /* 0x00058c00010c7983 */ /* 0x000f660000100800 */
[----:B------:R-:W-:Y:S01]  /*cef0*/  IMAD.X R3, R13, 0x1, R9, P0 ;  /* 0x000000010d037824 */ /* 0x000fe200000e0609 */
[----:B------:R-:W5:Y:S04]  /*cf00*/  LDL R15, [R1+0x374] ;  /* 0x00037400010f7983 */ /* 0x000f680000100800 */
[----:B------:R-:W5:Y:S01]  /*cf10*/  LDL R13, [R1+0x384] ;  /* 0x00038400010d7983 */ /* 0x000f620000100800 */
[----:B------:R-:W-:-:S04]  /*cf20*/  LEA.HI R0, R19, 0x30, RZ, 0x1c ;  /* 0x0000003013007811 */ /* 0x000fc800078fe0ff */
[----:B------:R-:W-:Y:S02]  /*cf30*/  ISETP.GE.AND P2, PT, R0, UR7, PT ;  /* 0x0000000700007c0c */ /* 0x000fe4000bf46270 */
[----:B------:R-:W-:-:S11]  /*cf40*/  LOP3.LUT R0, R19, 0x3f, RZ, 0xc0, !PT ;  /* 0x0000003f13007812 */ /* 0x000fd600078ec0ff */
[----:B------:R0:W5:Y:S01]  /*cf50*/  @!P2 LDG.E.U16 R10, desc[UR8][R2.64] ;  /* 0x00000008020aa981 */ /* 0x000162000c1e1500 */
[----:B------:R-:W-:Y:S01]  /*cf60*/  BAR.SYNC.DEFER_BLOCKING 0x0 ;  /* 0x0000000000007b1d */ /* 0x000fe20000010000 */
[C---:B------:R-:W-:Y:S01]  /*cf70*/  ISETP.GE.AND P0, PT, R0.reuse, UR7, PT ;  /* 0x0000000700007c0c */ /* 0x040fe2000bf06270 */
[----:B0-----:R-:W-:-:S04]  /*cf80*/  IMAD R3, R0, UR10, RZ ;  /* 0x0000000a00037c24 */ /* 0x001fc8000f8e02ff */
[----:B------:R-:W-:Y:S01]  /*cf90*/  IMAD.SHL.U32 R5, R3, 0x2, RZ ;  /* 0x0000000203057824 */ /* 0x000fe200078e00ff */
[----:B------:R-:W-:-:S04]  /*cfa0*/  SHF.R.S32.HI R0, RZ, 0x1f, R3 ;  /* 0x0000001fff007819 */ /* 0x000fc80000011403 */
[----:B------:R-:W-:Y:S02]  /*cfb0*/  SHF.L.U64.HI R3, R3, 0x1, R0 ;  /* 0x0000000103037819 */ /* 0x000fe40000010200 */
[----:B------:R-:W-:Y:S02]  /*cfc0*/  PRMT R2, RZ, 0x7610, R2 ;  /* 0x00007610ff027816 */ /* 0x000fe40000000002 */
[----:B------:R-:W-:Y:S01]  /*cfd0*/  PRMT R0, RZ, 0x7610, R0 ;  /* 0x00007610ff007816 */ /* 0x000fe20000000000 */
[----:B-1----:R-:W-:Y:S01]  /*cfe0*/  ULEA UR4, UR6, UR4, 0x18 ;  /* 0x0000000406047291 */ /* 0x002fe2000f8ec0ff */
[----:B--2---:R-:W-:-:S05]  /*cff0*/  IADD3 R8, P1, PT, R8, R5, RZ ;  /* 0x0000000508087210 */ /* 0x004fca0007f3e0ff */
[--C-:B----4-:R-:W-:Y:S02]  /*d000*/  IMAD.X R9, R17, 0x1, R3.reuse, P1 ;  /* 0x0000000111097824 */ /* 0x110fe400008e0603 */
[----:B------:R-:W2:Y:S04]  /*d010*/  LDL R17, [R1+0x3a0] ;  /* 0x0003a00001117983 */ /* 0x000ea80000100800 */
[----:B------:R0:W4:Y:S02]  /*d020*/  @!P0 LDG.E.U16 R2, desc[UR8][R8.64] ;  /* 0x0000000808028981 */ /* 0x000124000c1e1500 */
[----:B0-----:R-:W-:Y:S02]  /*d030*/  IADD3 R8, P1, PT, R22, R5, RZ ;  /* 0x0000000516087210 */ /* 0x001fe40007f3e0ff */
[----:B------:R-:W4:Y:S03]  /*d040*/  LDL R22, [R1+0x364] ;  /* 0x0003640001167983 */ /* 0x000f260000100800 */
[----:B---3--:R-:W-:-:S02]  /*d050*/  IMAD.X R9, R16, 0x1, R3, P1 ;  /* 0x0000000110097824 */ /* 0x008fc400008e0603 */
[----:B------:R-:W3:Y:S04]  /*d060*/  LDL R16, [R1+0x584] ;  /* 0x0005840001107983 */ /* 0x000ee80000100800 */
[----:B------:R5:W4:Y:S02]  /*d070*/  @!P0 LDG.E.U16 R0, desc[UR8][R8.64] ;  /* 0x0000000808008981 */ /* 0x000b24000c1e1500 */
[-C--:B-----5:R-:W-:Y:S02]  /*d080*/  IADD3 R8, P1, PT, R21, R5.reuse, RZ ;  /* 0x0000000515087210 */ /* 0x0a0fe40007f3e0ff */
[----:B------:R-:W5:Y:S03]  /*d090*/  LDL R21, [R1+0x56c] ;  /* 0x00056c0001157983 */ /* 0x000f660000100800 */
[----:B------:R-:W-:Y:S01]  /*d0a0*/  IMAD.X R9, R13, 0x1, R3, P1 ;  /* 0x000000010d097824 */ /* 0x000fe200008e0603 */
[----:B------:R-:W-:-:S04]  /*d0b0*/  IADD3 R12, P1, PT, R12, R5, RZ ;  /* 0x000000050c0c7210 */ /* 0x000fc80007f3e0ff */
[----:B------:R0:W5:Y:S01]  /*d0c0*/  @!P0 LDG.E.U16 R11, desc[UR8][R8.64] ;  /* 0x00000008080b8981 */ /* 0x000162000c1e1500 */
[----:B------:R-:W-:Y:S01]  /*d0d0*/  IMAD.X R13, R15, 0x1, R3, P1 ;  /* 0x000000010f0d7824 */ /* 0x000fe200008e0603 */
[----:B0-----:R-:W-:Y:S02]  /*d0e0*/  PRMT R9, RZ, 0x7610, R9 ;  /* 0x00007610ff097816 */ /* 0x001fe40000000009 */
[----:B------:R-:W-:-:S04]  /*d0f0*/  SHF.R.S32.HI R8, RZ, 0x6, R19 ;  /* 0x00000006ff087819 */ /* 0x000fc80000011413 */
[----:B------:R-:W-:Y:S01]  /*d100*/  SGXT R8, R8, 0x1 ;  /* 0x000000010808781a */ /* 0x000fe20000000200 */
[----:B------:R0:W5:Y:S03]  /*d110*/  @!P0 LDG.E.U16 R9, desc[UR8][R12.64] ;  /* 0x000000080c098981 */ /* 0x000166000c1e1500 */
[----:B------:R-:W-:Y:S01]  /*d120*/  LOP3.LUT R8, R8, 0x90, RZ, 0xc0, !PT ;  /* 0x0000009008087812 */ /* 0x000fe200078ec0ff */
[----:B0-----:R-:W-:-:S05]  /*d130*/  IMAD.SHL.U32 R13, R19, 0x2, RZ ;  /* 0x00000002130d7824 */ /* 0x001fca00078e00ff */
[----:B------:R-:W-:-:S05]  /*d140*/  LOP3.LUT R15, R8, 0x17e, R13, 0x78, !PT ;  /* 0x0000017e080f7812 */ /* 0x000fca00078e780d */
[----:B------:R0:W-:Y:S02]  /*d150*/  STS.U16 [R15+UR4+0x10200], R6 ;  /* 0x010200060f007988 */ /* 0x0001e40008000404 */
[----:B0-----:R-:W-:Y:S02]  /*d160*/  IADD3 R6, P1, PT, R20, R5, RZ ;  /* 0x0000000514067210 */ /* 0x001fe40007f3e0ff */
[----:B------:R-:W5:Y:S04]  /*d170*/  LDL R20, [R1+0x554] ;  /* 0x0005540001147983 */ /* 0x000f680000100800 */
[----:B------:R-:W-:Y:S04]  /*d180*/  STS.U16 [R15+UR4+0x10400], R7 ;  /* 0x010400070f007988 */ /* 0x000fe80008000404 */
[----:B------:R0:W-:Y:S01]  /*d190*/  STS.U16 [R15+UR4+0x10600], R10 ;  /* 0x0106000a0f007988 */ /* 0x0001e20008000404 */
[----:B------:R-:W-:-:S03]  /*d1a0*/  PRMT R18, RZ, 0x7610, R18 ;  /* 0x00007610ff127816 */ /* 0x000fc60000000012 */
[----:B0-----:R-:W5:Y:S01]  /*d1b0*/  LDL R10, [R1+0x324] ;  /* 0x00032400010a7983 */ /* 0x001f620000100800 */
[----:B------:R-:W-:-:S03]  /*d1c0*/  PRMT R12, RZ, 0x7610, R12 ;  /* 0x00007610ff0c7816 */ /* 0x000fc6000000000c */
[----:B------:R0:W-:Y:S02]  /*d1d0*/  STS.U16 [R15+UR4+0x10000], R4 ;  /* 0x010000040f007988 */ /* 0x0001e40008000404 */
[----:B0-----:R-:W-:Y:S02]  /*d1e0*/  PRMT R15, RZ, 0x7610, R15 ;  /* 0x00007610ff0f7816 */ /* 0x001fe4000000000f */
[----:B------:R-:W-:Y:S02]  /*d1f0*/  PRMT R8, RZ, 0x7610, R8 ;  /* 0x00007610ff087816 */ /* 0x000fe40000000008 */
[----:B------:R-:W-:Y:S01]  /*d200*/  PRMT R4, RZ, 0x7610, R4 ;  /* 0x00007610ff047816 */ /* 0x000fe20000000004 */
[----:B--2---:R-:W-:-:S05]  /*d210*/  IMAD.X R7, R17, 0x1, R3, P1 ;  /* 0x0000000111077824 */ /* 0x004fca00008e0603 */
[----:B------:R5:W2:Y:S01]  /*d220*/  @!P0 LDG.E.U16 R18, desc[UR8][R6.64] ;  /* 0x0000000806128981 */ /* 0x000aa2000c1e1500 */
[----:B---3--:R-:W-:-:S05]  /*d230*/  IADD3 R16, P1, PT, R16, R5, RZ ;  /* 0x0000000510107210 */ /* 0x008fca0007f3e0ff */
[----:B----4-:R-:W-:Y:S02]  /*d240*/  IMAD.X R17, R22, 0x1, R3, P1 ;  /* 0x0000000116117824 */ /* 0x010fe400008e0603 */
[----:B------:R-:W3:Y:S04]  /*d250*/  LDL R22, [R1+0x54c] ;  /* 0x00054c0001167983 */ /* 0x000ee80000100800 */
[----:B------:R-:W4:Y:S01]  /*d260*/  @!P0 LDG.E.U16 R4, desc[UR8][R16.64] ;  /* 0x0000000810048981 */ /* 0x000f22000c1e1500 */
[----:B-----5:R-:W-:-:S03]  /*d270*/  IADD3 R6, P1, PT, R21, R5, RZ ;  /* 0x0000000515067210 */ /* 0x020fc60007f3e0ff */
[----:B------:R-:W5:Y:S02]  /*d280*/  LDL R21, [R1+0x314] ;  /* 0x0003140001157983 */ /* 0x000f640000100800 */
[----:B------:R-:W-:Y:S02]  /*d290*/  IMAD.X R7, R27, 0x1, R3, P1 ;  /* 0x000000011b077824 */ /* 0x000fe400008e0603 */
[----:B------:R-:W2:Y:S04]  /*d2a0*/  LDL R17, [R1+0x304] ;  /* 0x0003040001117983 */ /* 0x000ea80000100800 */
[----:B------:R0:W2:Y:S04]  /*d2b0*/  @!P0 LDG.E.U16 R12, desc[UR8][R6.64] ;  /* 0x00000008060c8981 */ /* 0x0000a8000c1e1500 */
[----:B------:R-:W2:Y:S01]  /*d2c0*/  LDL R27, [R1+0x53c] ;  /* 0x00053c00011b7983 */ /* 0x000ea20000100800 */
[----:B0-----:R-:W-:-:S03]  /*d2d0*/  IADD3 R6, P1, PT, R26, R5, RZ ;  /* 0x000000051a067210 */ /* 0x001fc60007f3e0ff */
[----:B------:R-:W2:Y:S02]  /*d2e0*/  LDL R26, [R1+0x2f4] ;  /* 0x0002f400011a7983 */ /* 0x000ea40000100800 */
[----:B------:R-:W-:Y:S02]  /*d2f0*/  IMAD.X R7, R25, 0x1, R3, P1 ;  /* 0x0000000119077824 */ /* 0x000fe400008e0603 */
[----:B------:R-:W2:Y:S04]  /*d300*/  LDL R25, [R1+0x534] ;  /* 0x0005340001197983 */ /* 0x000ea80000100800 */
[----:B------:R0:W2:Y:S02]  /*d310*/  @!P0 LDG.E.U16 R15, desc[UR8][R6.64] ;  /* 0x00000008060f8981 */ /* 0x0000a4000c1e1500 */
[----:B0-----:R-:W-:-:S02]  /*d320*/  IADD3 R6, P1, PT, R24, R5, RZ ;  /* 0x0000000518067210 */ /* 0x001fc40007f3e0ff */
[----:B------:R-:W2:Y:S03]  /*d330*/  LDL R24, [R1+0x2e4] ;  /* 0x0002e40001187983 */ /* 0x000ea60000100800 */
[----:B------:R-:W-:Y:S01]  /*d340*/  IMAD.X R7, R23, 0x1, R3, P1 ;  /* 0x0000000117077824 */ /* 0x000fe200008e0603 */
[----:B------:R-:W-:Y:S01]  /*d350*/  PRMT R14, RZ, 0x7610, R14 ;  /* 0x00007610ff0e7816 */ /* 0x000fe2000000000e */
[----:B------:R-:W2:Y:S04]  /*d360*/  LDL R23, [R1+0x52c] ;  /* 0x00052c0001177983 */ /* 0x000ea80000100800 */
[----:B------:R0:W2:Y:S02]  /*d370*/  @!P0 LDG.E.U16 R8, desc[UR8][R6.64] ;  /* 0x0000000806088981 */ /* 0x0000a4000c1e1500 */
[----:B0-----:R-:W-:-:S02]  /*d380*/  IADD3 R6, P1, PT, R20, R5, RZ ;  /* 0x0000000514067210 */ /* 0x001fc40007f3e0ff */
[----:B------:R-:W2:Y:S03]  /*d390*/  LDL R20, [R1+0x544] ;  /* 0x0005440001147983 */ /* 0x000ea60000100800 */
[----:B------:R-:W-:-:S05]  /*d3a0*/  IMAD.X R7, R10, 0x1, R3, P1 ;  /* 0x000000010a077824 */ /* 0x000fca00008e0603 */
[----:B------:R3:W4:Y:S01]  /*d3b0*/  @!P0 LDG.E.U16 R14, desc[UR8][R6.64] ;  /* 0x00000008060e8981 */ /* 0x000722000c1e1500 */
[----:B------:R-:W-:-:S03]  /*d3c0*/  LOP3.LUT R10, R19, 0xc0, RZ, 0xc0, !PT ;  /* 0x000000c0130a7812 */ /* 0x000fc600078ec0ff */
[----:B------:R-:W4:Y:S01]  /*d3d0*/  LDL R19, [R1+0x2c4] ;  /* 0x0002c40001137983 */ /* 0x000f220000100800 */
[----:B------:R-:W-:-:S04]  /*d3e0*/  SHF.R.U32.HI R10, RZ, 0x2, R10 ;  /* 0x00000002ff0a7819 */ /* 0x000fc8000001160a */
[--C-:B------:R-:W-:Y:S02]  /*d3f0*/  LOP3.LUT R10, R10, 0x1fe, R13.reuse, 0x78, !PT ;  /* 0x000001fe0a0a7812 */ /* 0x100fe400078e780d */
[----:B------:R-:W-:Y:S02]  /*d400*/  PRMT R13, RZ, 0x7610, R13 ;  /* 0x00007610ff0d7816 */ /* 0x000fe4000000000d */
[-C--:B---3--:R-:W-:Y:S02]  /*d410*/  IADD3 R6, P1, PT, R22, R5.reuse, RZ ;  /* 0x0000000516067210 */ /* 0x088fe40007f3e0ff */
[----:B------:R-:W3:Y:S03]  /*d420*/  LDL R22, [R1+0x2d4] ;  /* 0x0002d40001167983 */ /* 0x000ee60000100800 */
[----:B-----5:R-:W-:Y:S02]  /*d430*/  IMAD.X R7, R21, 0x1, R3, P1 ;  /* 0x0000000115077824 */ /* 0x020fe400008e0603 */
[----:B------:R-:W5:Y:S04]  /*d440*/  LDL R21, [R1+0x524] ;  /* 0x0005240001157983 */ /* 0x000f680000100800 */
[----:B------:R2:W5:Y:S02]  /*d450*/  @!P0 LDG.E.U16 R13, desc[UR8][R6.64] ;  /* 0x00000008060d8981 */ /* 0x000564000c1e1500 */
[----:B--2---:R-:W-:-:S02]  /*d460*/  IADD3 R6, P1, PT, R20, R5, RZ ;  /* 0x0000000514067210 */ /* 0x004fc40007f3e0ff */
[----:B------:R-:W2:Y:S03]  /*d470*/  LDL R20, [R1+0x51c] ;  /* 0x00051c0001147983 */ /* 0x000ea60000100800 */
[----:B------:R-:W-:Y:S02]  /*d480*/  IMAD.X R7, R17, 0x1, R3, P1 ;  /* 0x0000000111077824 */ /* 0x000fe400008e0603 */
[----:B------:R-:W2:Y:S04]  /*d490*/  LDL R17, [R1+0x2a4] ;  /* 0x0002a40001117983 */ /* 0x000ea80000100800 */
[----:B------:R0:W-:Y:S02]  /*d4a0*/  STS.U16 [R10+UR4], R2 ;  /* 0x000000020a007988 */ /* 0x0001e40008000404 */
[----:B0-----:R-:W-:-:S02]  /*d4b0*/  PRMT R2, RZ, 0x7610, R2 ;  /* 0x00007610ff027816 */ /* 0x001fc40000000002 */
[----:B------:R0:W-:Y:S04]  /*d4c0*/  STS.U16 [R10+UR4+0x400], R0 ;  /* 0x000400000a007988 */ /* 0x0001e80008000404 */
[----:B------:R1:W2:Y:S01]  /*d4d0*/  @!P0 LDG.E.U16 R2, desc[UR8][R6.64] ;  /* 0x0000000806028981 */ /* 0x0002a2000c1e1500 */
[----:B0-----:R-:W-:Y:S02]  /*d4e0*/  PRMT R0, RZ, 0x7610, R0 ;  /* 0x00007610ff007816 */ /* 0x001fe40000000000 */
[----:B-1----:R-:W-:Y:S01]  /*d4f0*/  IADD3 R6, P1, PT, R27, R5, RZ ;  /* 0x000000051b067210 */ /* 0x002fe20007f3e0ff */
[----:B------:R0:W-:Y:S04]  /*d500*/  STS.U16 [R10+UR4+0x800], R11 ;  /* 0x0008000b0a007988 */ /* 0x0001e80008000404 */
[----:B------:R-:W-:Y:S01]  /*d510*/  IMAD.X R7, R26, 0x1, R3, P1 ;  /* 0x000000011a077824 */ /* 0x000fe200008e0603 */
[----:B------:R1:W-:Y:S04]  /*d520*/  STS.U16 [R10+UR4+0xc00], R9 ;  /* 0x000c00090a007988 */ /* 0x0003e80008000404 */
[----:B------:R1:W2:Y:S01]  /*d530*/  @!P0 LDG.E.U16 R0, desc[UR8][R6.64] ;  /* 0x0000000806008981 */ /* 0x0002a2000c1e1500 */
[----:B0-----:R-:W-:-:S03]  /*d540*/  PRMT R11, RZ, 0x7610, R11 ;  /* 0x00007610ff0b7816 */ /* 0x001fc6000000000b */
[----:B------:R-:W2:Y:S04]  /*d550*/  LDL R27, [R1+0x50c] ;  /* 0x00050c00011b7983 */ /* 0x000ea80000100800 */
[----:B------:R-:W2:Y:S01]  /*d560*/  LDL R26, [R1+0x284] ;  /* 0x00028400011a7983 */ /* 0x000ea20000100800 */
[----:B-1----:R-:W-:Y:S02]  /*d570*/  IADD3 R6, P1, PT, R25, R5, RZ ;  /* 0x0000000519067210 */ /* 0x002fe40007f3e0ff */
[----:B------:R-:W-:Y:S01]  /*d580*/  PRMT R9, RZ, 0x7610, R9 ;  /* 0x00007610ff097816 */ /* 0x000fe20000000009 */
[----:B------:R-:W2:Y:S02]  /*d590*/  LDL R25, [R1+0x504] ;  /* 0x0005040001197983 */ /* 0x000ea40000100800 */
[----:B------:R-:W-:-:S02]  /*d5a0*/  IMAD.X R7, R24, 0x1, R3, P1 ;  /* 0x0000000118077824 */ /* 0x000fc400008e0603 */
[----:B------:R-:W2:Y:S04]  /*d5b0*/  LDL R24, [R1+0x274] ;  /* 0x0002740001187983 */ /* 0x000ea80000100800 */
[----:B------:R0:W2:Y:S02]  /*d5c0*/  @!P0 LDG.E.U16 R11, desc[UR8][R6.64] ;  /* 0x00000008060b8981 */ /* 0x0000a4000c1e1500 */
[----:B0-----:R-:W-:Y:S02]  /*d5d0*/  IADD3 R6, P1, PT, R23, R5, RZ ;  /* 0x0000000517067210 */ /* 0x001fe40007f3e0ff */
[----:B------:R-:W2:Y:S04]  /*d5e0*/  LDL R23, [R1+0x4fc] ;  /* 0x0004fc0001177983 */ /* 0x000ea80000100800 */
[----:B----4-:R0:W-:Y:S02]  /*d5f0*/  STS.U16 [R10+UR4+0x1000], R4 ;  /* 0x001000040a007988 */ /* 0x0101e40008000404 */
[----:B0-----:R-:W-:Y:S01]  /*d600*/  PRMT R4, RZ, 0x7610, R4 ;  /* 0x00007610ff047816 */ /* 0x001fe20000000004 */
[----:B---3--:R-:W-:-:S02]  /*d610*/  IMAD.X R7, R22, 0x1, R3, P1 ;  /* 0x0000000116077824 */ /* 0x008fc400008e0603 */
[----:B------:R-:W3:Y:S04]  /*d620*/  LDL R22, [R1+0x264] ;  /* 0x0002640001167983 */ /* 0x000ee80000100800 */
[----:B------:R5:W4:Y:S02]  /*d630*/  @!P0 LDG.E.U16 R9, desc[UR8][R6.64] ;  /* 0x0000000806098981 */ /* 0x000b24000c1e1500 */
[----:B-----5:R-:W-:Y:S02]  /*d640*/  IADD3 R6, P1, PT, R21, R5, RZ ;  /* 0x0000000515067210 */ /* 0x020fe40007f3e0ff */
[----:B------:R-:W5:Y:S03]  /*d650*/  LDL R21, [R1+0x514] ;  /* 0x0005140001157983 */ /* 0x000f660000100800 */
[----:B------:R-:W-:-:S02]  /*d660*/  IMAD.X R7, R19, 0x1, R3, P1 ;  /* 0x0000000113077824 */ /* 0x000fc400008e0603 */
[----:B------:R-:W3:Y:S04]  /*d670*/  LDL R19, [R1+0x294] ;  /* 0x0002940001137983 */ /* 0x000ee80000100800 */
[----:B------:R2:W4:Y:S02]  /*d680*/  @!P0 LDG.E.U16 R4, desc[UR8][R6.64] ;  /* 0x0000000806048981 */ /* 0x000524000c1e1500 */
[----:B--2---:R-:W-:Y:S02]  /*d690*/  IADD3 R6, P1, PT, R20, R5, RZ ;  /* 0x0000000514067210 */ /* 0x004fe40007f3e0ff */
[----:B------:R-:W2:Y:S03]  /*d6a0*/  LDL R20, [R1+0x4f4] ;  /* 0x0004f40001147983 */ /* 0x000ea60000100800 */
[----:B------:R-:W-:-:S02]  /*d6b0*/  IMAD.X R7, R17, 0x1, R3, P1 ;  /* 0x0000000111077824 */ /* 0x000fc400008e0603 */
[----:B------:R-:W2:Y:S04]  /*d6c0*/  LDL R17, [R1+0x254] ;  /* 0x0002540001117983 */ /* 0x000ea80000100800 */
[----:B------:R0:W-:Y:S02]  /*d6d0*/  STS.U16 [R10+UR4+0x1400], R12 ;  /* 0x0014000c0a007988 */ /* 0x0001e40008000404 */
[----:B0-----:R-:W-:Y:S02]  /*d6e0*/  PRMT R12, RZ, 0x7610, R12 ;  /* 0x00007610ff0c7816 */ /* 0x001fe4000000000c */
[----:B------:R0:W-:Y:S04]  /*d6f0*/  STS.U16 [R10+UR4+0x1800], R15 ;  /* 0x0018000f0a007988 */ /* 0x0001e80008000404 */
[----:B------:R5:W2:Y:S01]  /*d700*/  @!P0 LDG.E.U16 R12, desc[UR8][R6.64] ;  /* 0x00000008060c8981 */ /* 0x000aa2000c1e1500 */
[----:B0-----:R-:W-:-:S03]  /*d710*/  PRMT R15, RZ, 0x7610, R15 ;  /* 0x00007610ff0f7816 */ /* 0x001fc6000000000f */
[----:B------:R0:W-:Y:S02]  /*d720*/  STS.U16 [R10+UR4+0x1c00], R8 ;  /* 0x001c00080a007988 */ /* 0x0001e40008000404 */
[----:B0-----:R-:W-:Y:S02]  /*d730*/  PRMT R8, RZ, 0x7610, R8 ;  /* 0x00007610ff087816 */ /* 0x001fe40000000008 */
[----:B------:R0:W-:Y:S02]  /*d740*/  STS.U16 [R10+UR4+0x2000], R14 ;  /* 0x0020000e0a007988 */ /* 0x0001e40008000404 */
[----:B0-----:R-:W-:Y:S02]  /*d750*/  PRMT R14, RZ, 0x7610, R14 ;  /* 0x00007610ff0e7816 */ /* 0x001fe4000000000e */
[----:B------:R0:W-:Y:S02]  /*d760*/  STS.U16 [R10+UR4+0x2400], R13 ;  /* 0x0024000d0a007988 */ /* 0x0001e40008000404 */
[----:B0-----:R-:W-:-:S02]  /*d770*/  PRMT R13, RZ, 0x7610, R13 ;  /* 0x00007610ff0d7816 */ /* 0x001fc4000000000d */
[-C--:B-----5:R-:W-:Y:S02]  /*d780*/  IADD3 R6, P1, PT, R21, R5.reuse, RZ ;  /* 0x0000000515067210 */ /* 0x0a0fe40007f3e0ff */
[----:B------:R-:W5:Y:S03]  /*d790*/  LDL R21, [R1+0x4ec] ;  /* 0x0004ec0001157983 */ /* 0x000f660000100800 */
[----:B---3--:R-:W-:Y:S02]  /*d7a0*/  IMAD.X R7, R19, 0x1, R3, P1 ;  /* 0x0000000113077824 */ /* 0x008fe400008e0603 */
[----:B------:R-:W3:Y:S04]  /*d7b0*/  LDL R19, [R1+0x244] ;  /* 0x0002440001137983 */ /* 0x000ee80000100800 */
[----:B------:R0:W4:Y:S02]  /*d7c0*/  @!P0 LDG.E.U16 R15, desc[UR8][R6.64] ;  /* 0x00000008060f8981 */ /* 0x000124000c1e1500 */
[----:B0-----:R-:W-:-:S02]  /*d7d0*/  IADD3 R6, P1, PT, R27, R5, RZ ;  /* 0x000000051b067210 */ /* 0x001fc40007f3e0ff */
[----:B------:R-:W4:Y:S03]  /*d7e0*/  LDL R27, [R1+0x4dc] ;  /* 0x0004dc00011b7983 */ /* 0x000f260000100800 */
[----:B------:R-:W-:Y:S02]  /*d7f0*/  IMAD.X R7, R26, 0x1, R3, P1 ;  /* 0x000000011a077824 */ /* 0x000fe400008e0603 */
[----:B------:R-:W4:Y:S04]  /*d800*/  LDL R26, [R1+0x224] ;  /* 0x00022400011a7983 */ /* 0x000f280000100800 */
        /* <DEDUP_REMOVED lines=8> */
[----:B------:R-:W-:Y:S01]  /*d890*/  IMAD.X R7, R22, 0x1, R3, P1 ;  /* 0x0000000116077824 */ /* 0x000fe200008e0603 */
[----:B------:R0:W-:Y:S04]  /*d8a0*/  STS.U16 [R10+UR4+0x2800], R2 ;  /* 0x002800020a007988 */ /* 0x0001e80008000404 */
[----:B------:R2:W4:Y:S04]  /*d8b0*/  @!P0 LDG.E.U16 R13, desc[UR8][R6.64] ;  /* 0x00000008060d8981 */ /* 0x000528000c1e1500 */
[----:B------:R-:W4:Y:S01]  /*d8c0*/  LDL R22, [R1+0x204] ;  /* 0x0002040001167983 */ /* 0x000f220000100800 */
[----:B--2---:R-:W-:-:S03]  /*d8d0*/  IADD3 R6, P1, PT, R20, R5, RZ ;  /* 0x0000000514067210 */ /* 0x004fc60007f3e0ff */
[----:B------:R-:W2:Y:S02]  /*d8e0*/  LDL R20, [R1+0x4e4] ;  /* 0x0004e40001147983 */ /* 0x000ea40000100800 */
[----:B------:R-:W-:Y:S02]  /*d8f0*/  IMAD.X R7, R17, 0x1, R3, P1 ;  /* 0x0000000111077824 */ /* 0x000fe400008e0603 */
[----:B------:R-:W4:Y:S01]  /*d900*/  LDL R17, [R1+0x234] ;  /* 0x0002340001117983 */ /* 0x000f220000100800 */
[----:B0-----:R-:W-:-:S06]  /*d910*/  PRMT R2, RZ, 0x7610, R2 ;  /* 0x00007610ff027816 */ /* 0x001fcc0000000002 */
[----:B------:R5:W4:Y:S04]  /*d920*/  @!P0 LDG.E.U16 R2, desc[UR8][R6.64] ;  /* 0x0000000806028981 */ /* 0x000b28000c1e1500 */
[----:B------:R0:W-:Y:S02]  /*d930*/  STS.U16 [R10+UR4+0x2c00], R0 ;  /* 0x002c00000a007988 */ /* 0x0001e40008000404 */
[----:B0-----:R-:W-:Y:S02]  /*d940*/  PRMT R0, RZ, 0x7610, R0 ;  /* 0x00007610ff007816 */ /* 0x001fe40000000000 */
[----:B-----5:R-:W-:Y:S02]  /*d950*/  IADD3 R6, P1, PT, R21, R5, RZ ;  /* 0x0000000515067210 */ /* 0x020fe40007f3e0ff */
[----:B------:R-:W5:Y:S03]  /*d960*/  LDL R21, [R1+0x4c4] ;  /* 0x0004c40001157983 */ /* 0x000f660000100800 */
[----:B---3--:R-:W-:-:S02]  /*d970*/  IMAD.X R7, R19, 0x1, R3, P1 ;  /* 0x0000000113077824 */ /* 0x008fc400008e0603 */
[----:B------:R-:W3:Y:S04]  /*d980*/  LDL R19, [R1+0x1f4] ;  /* 0x0001f40001137983 */ /* 0x000ee80000100800 */
[----:B------:R2:W3:Y:S02]  /*d990*/  @!P0 LDG.E.U16 R0, desc[UR8][R6.64] ;  /* 0x0000000806008981 */ /* 0x0004e4000c1e1500 */
[----:B--2---:R-:W-:Y:S02]  /*d9a0*/  IADD3 R6, P1, PT, R20, R5, RZ ;  /* 0x0000000514067210 */ /* 0x004fe40007f3e0ff */
[----:B------:R-:W2:Y:S03]  /*d9b0*/  LDL R20, [R1+0x4bc] ;  /* 0x0004bc0001147983 */ /* 0x000ea60000100800 */
[----:B----4-:R-:W-:-:S02]  /*d9c0*/  IMAD.X R7, R17, 0x1, R3, P1 ;  /* 0x0000000111077824 */ /* 0x010fc400008e0603 */
[----:B------:R-:W4:Y:S04]  /*d9d0*/  LDL R17, [R1+0x1e4] ;  /* 0x0001e40001117983 */ /* 0x000f280000100800 */
[----:B------:R0:W-:Y:S02]  /*d9e0*/  STS.U16 [R10+UR4+0x3000], R11 ;  /* 0x0030000b0a007988 */ /* 0x0001e40008000404 */
[----:B0-----:R-:W-:Y:S02]  /*d9f0*/  PRMT R11, RZ, 0x7610, R11 ;  /* 0x00007610ff0b7816 */ /* 0x001fe4000000000b */
[----:B------:R0:W-:Y:S04]  /*da00*/  STS.U16 [R10+UR4+0x3400], R9 ;  /* 0x003400090a007988 */ /* 0x0001e80008000404 */
[----:B------:R1:W4:Y:S01]  /*da10*/  @!P0 LDG.E.U16 R11, desc[UR8][R6.64] ;  /* 0x00000008060b8981 */ /* 0x000322000c1e1500 */
[----:B0-----:R-:W-:-:S02]  /*da20*/  PRMT R9, RZ, 0x7610, R9 ;  /* 0x00007610ff097816 */ /* 0x001fc40000000009 */
[----:B-1----:R-:W-:Y:S01]  /*da30*/  IADD3 R6, P1, PT, R27, R5, RZ ;  /* 0x000000051b067210 */ /* 0x002fe20007f3e0ff */
[----:B------:R0:W-:Y:S04]  /*da40*/  STS.U16 [R10+UR4+0x3800], R4 ;  /* 0x003800040a007988 */ /* 0x0001e80008000404 */
[----:B------:R-:W-:Y:S01]  /*da50*/  IMAD.X R7, R26, 0x1, R3, P1 ;  /* 0x000000011a077824 */ /* 0x000fe200008e0603 */
[----:B------:R1:W-:Y:S04]  /*da60*/  STS.U16 [R10+UR4+0x3c00], R12 ;  /* 0x003c000c0a007988 */ /* 0x0003e80008000404 */
[----:B------:R1:W4:Y:S01]  /*da70*/  @!P0 LDG.E.U16 R9, desc[UR8][R6.64] ;  /* 0x0000000806098981 */ /* 0x000322000c1e1500 */
[----:B0-----:R-:W-:-:S03]  /*da80*/  PRMT R4, RZ, 0x7610, R4 ;  /* 0x00007610ff047816 */ /* 0x001fc60000000004 */
[----:B------:R-:W4:Y:S04]  /*da90*/  LDL R27, [R1+0x4ac] ;  /* 0x0004ac00011b7983 */ /* 0x000f280000100800 */
[----:B------:R-:W4:Y:S01]  /*daa0*/  LDL R26, [R1+0x1c4] ;  /* 0x0001c400011a7983 */ /* 0x000f220000100800 */
[----:B-1----:R-:W-:Y:S02]  /*dab0*/  IADD3 R6, P1, PT, R25, R5, RZ ;  /* 0x0000000519067210 */ /* 0x002fe40007f3e0ff */
[----:B------:R-:W-:Y:S01]  /*dac0*/  PRMT R12, RZ, 0x7610, R12 ;  /* 0x00007610ff0c7816 */ /* 0x000fe2000000000c */
[----:B------:R-:W4:Y:S02]  /*dad0*/  LDL R25, [R1+0x4a4] ;  /* 0x0004a40001197983 */ /* 0x000f240000100800 */
[----:B------:R-:W-:-:S02]  /*dae0*/  IMAD.X R7, R24, 0x1, R3, P1 ;  /* 0x0000000118077824 */ /* 0x000fc400008e0603 */
[----:B------:R-:W4:Y:S04]  /*daf0*/  LDL R24, [R1+0x1b4] ;  /* 0x0001b40001187983 */ /* 0x000f280000100800 */
[----:B------:R0:W4:Y:S02]  /*db00*/  @!P0 LDG.E.U16 R4, desc[UR8][R6.64] ;  /* 0x0000000806048981 */ /* 0x000124000c1e1500 */
[----:B0-----:R-:W-:Y:S02]  /*db10*/  IADD3 R6, P1, PT, R23, R5, RZ ;  /* 0x0000000517067210 */ /* 0x001fe40007f3e0ff */
[----:B------:R-:W4:Y:S03]  /*db20*/  LDL R23, [R1+0x49c] ;  /* 0x00049c0001177983 */ /* 0x000f260000100800 */
[----:B------:R-:W-:Y:S01]  /*db30*/  IMAD.X R7, R22, 0x1, R3, P1 ;  /* 0x0000000116077824 */ /* 0x000fe200008e0603 */
[----:B------:R0:W-:Y:S04]  /*db40*/  STS.U16 [R10+UR4+0x4000], R15 ;  /* 0x0040000f0a007988 */ /* 0x0001e80008000404 */
[----:B------:R5:W4:Y:S04]  /*db50*/  @!P0 LDG.E.U16 R12, desc[UR8][R6.64] ;  /* 0x00000008060c8981 */ /* 0x000b28000c1e1500 */
[----:B------:R-:W4:Y:S01]  /*db60*/  LDL R22, [R1+0x1a4] ;  /* 0x0001a40001167983 */ /* 0x000f220000100800 */
[----:B0-----:R-:W-:-:S02]  /*db70*/  PRMT R15, RZ, 0x7610, R15 ;  /* 0x00007610ff0f7816 */ /* 0x001fc4000000000f */
[-C--:B-----5:R-:W-:Y:S02]  /*db80*/  IADD3 R6, P1, PT, R21, R5.reuse, RZ ;  /* 0x0000000515067210 */ /* 0x0a0fe40007f3e0ff */
[----:B------:R-:W5:Y:S03]  /*db90*/  LDL R21, [R1+0x4b4] ;  /* 0x0004b40001157983 */ /* 0x000f660000100800 */
[----:B---3--:R-:W-:Y:S02]  /*dba0*/  IMAD.X R7, R19, 0x1, R3, P1 ;  /* 0x0000000113077824 */ /* 0x008fe400008e0603 */
[----:B------:R-:W3:Y:S04]  /*dbb0*/  LDL R19, [R1+0x1d4] ;  /* 0x0001d40001137983 */ /* 0x000ee80000100800 */
[----:B------:R2:W3:Y:S02]  /*dbc0*/  @!P0 LDG.E.U16 R15, desc[UR8][R6.64] ;  /* 0x00000008060f8981 */ /* 0x0004e4000c1e1500 */
[----:B--2---:R-:W-:-:S02]  /*dbd0*/  IADD3 R6, P1, PT, R20, R5, RZ ;  /* 0x0000000514067210 */ /* 0x004fc40007f3e0ff */
[----:B------:R-:W2:Y:S03]  /*dbe0*/  LDL R20, [R1+0x494] ;  /* 0x0004940001147983 */ /* 0x000ea60000100800 */
[----:B----4-:R-:W-:Y:S02]  /*dbf0*/  IMAD.X R7, R17, 0x1, R3, P1 ;  /* 0x0000000111077824 */ /* 0x010fe400008e0603 */
[----:B------:R-:W4:Y:S04]  /*dc00*/  LDL R17, [R1+0x198] ;  /* 0x0001980001117983 */ /* 0x000f280000100800 */
[----:B------:R0:W-:Y:S02]  /*dc10*/  STS.U16 [R10+UR4+0x4400], R8 ;  /* 0x004400080a007988 */ /* 0x0001e40008000404 */
[----:B0-----:R-:W-:-:S02]  /*dc20*/  PRMT R8, RZ, 0x7610, R8 ;  /* 0x00007610ff087816 */ /* 0x001fc40000000008 */
[----:B------:R0:W-:Y:S04]  /*dc30*/  STS.U16 [R10+UR4+0x4800], R14 ;  /* 0x0048000e0a007988 */ /* 0x0001e80008000404 */
[----:B------:R5:W4:Y:S01]  /*dc40*/  @!P0 LDG.E.U16 R8, desc[UR8][R6.64] ;  /* 0x0000000806088981 */ /* 0x000b22000c1e1500 */
        /* <DEDUP_REMOVED lines=11> */
[----:B------:R0:W3:Y:S02]  /*dd00*/  @!P0 LDG.E.U16 R14, desc[UR8][R6.64] ;  /* 0x00000008060e8981 */ /* 0x0000e4000c1e1500 */
[----:B0-----:R-:W-:-:S02]  /*dd10*/  IADD3 R6, P1, PT, R27, R5, RZ ;  /* 0x000000051b067210 */ /* 0x001fc40007f3e0ff */
[----:B------:R-:W3:Y:S03]  /*dd20*/  LDL R27, [R1+0x47c] ;  /* 0x00047c00011b7983 */ /* 0x000ee60000100800 */
[----:B------:R-:W-:Y:S02]  /*dd30*/  IMAD.X R7, R26, 0x1, R3, P1 ;  /* 0x000000011a077824 */ /* 0x000fe400008e0603 */
        /* <DEDUP_REMOVED lines=9> */
[----:B------:R-:W-:Y:S01]  /*ddd0*/  IMAD.X R7, R22, 0x1, R3, P1 ;  /* 0x0000000116077824 */ /* 0x000fe200008e0603 */
[----:B------:R0:W-:Y:S04]  /*dde0*/  STS.U16 [R10+UR4+0x5800], R11 ;  /* 0x0058000b0a007988 */ /* 0x0001e80008000404 */
[----:B------:R2:W3:Y:S04]  /*ddf0*/  @!P0 LDG.E.U16 R0, desc[UR8][R6.64] ;  /* 0x0000000806008981 */ /* 0x0004e8000c1e1500 */
[----:B------:R-:W3:Y:S01]  /*de00*/  LDL R22, [R1+0x1e8] ;  /* 0x0001e80001167983 */ /* 0x000ee20000100800 */
[----:B--2---:R-:W-:-:S03]  /*de10*/  IADD3 R6, P1, PT, R20, R5, RZ ;  /* 0x0000000514067210 */ /* 0x004fc60007f3e0ff */
[----:B------:R-:W2:Y:S02]  /*de20*/  LDL R20, [R1+0x484] ;  /* 0x0004840001147983 */ /* 0x000ea40000100800 */
[----:B----4-:R-:W-:Y:S02]  /*de30*/  IMAD.X R7, R17, 0x1, R3, P1 ;  /* 0x0000000111077824 */ /* 0x010fe400008e0603 */
        /* <DEDUP_REMOVED lines=162> */
[----:B------:R-:W-:Y:S01]  /*e860*/  PRMT R16, RZ, 0x7610, R16 ;  /* 0x00007610ff107816 */ /* 0x000fe20000000010 */
[----:B------:R-:W3:Y:S04]  /*e870*/  LDL R22, [R1+0x378] ;  /* 0x0003780001167983 */ /* 0x000ee80000100800 */
[----:B------:R2:W3:Y:S02]  /*e880*/  @!P0 LDG.E.U16 R12, desc[UR8][R6.64] ;  /* 0x00000008060c8981 */ /* 0x0004e4000c1e1500 */
[----:B--2---:R-:W-:-:S02]  /*e890*/  IADD3 R6, P1, PT, R20, R5, RZ ;  /* 0x0000000514067210 */ /* 0x004fc40007f3e0ff */
[----:B------:R-:W2:Y:S03]  /*e8a0*/  LDL R20, [R1+0x3c4] ;  /* 0x0003c40001147983 */ /* 0x000ea60000100800 */
[----:B----4-:R-:W-:Y:S02]  /*e8b0*/  IMAD.X R7, R17, 0x1, R3, P1 ;  /* 0x0000000111077824 */ /* 0x010fe400008e0603 */
[----:B------:R-:W4:Y:S04]  /*e8c0*/  LDL R17, [R1+0x348] ;  /* 0x0003480001117983 */ /* 0x000f280000100800 */
[----:B------:R5:W4:Y:S04]  /*e8d0*/  @!P0 LDG.E.U16 R16, desc[UR8][R6.64] ;  /* 0x0000000806108981 */ /* 0x000b28000c1e1500 */
[----:B------:R0:W-:Y:S02]  /*e8e0*/  STS.U16 [R10+UR4+0xbc00], R8 ;  /* 0x00bc00080a007988 */ /* 0x0001e40008000404 */
        /* <DEDUP_REMOVED lines=14> */
[----:B0-----:R-:W-:Y:S02]  /*e9d0*/  PRMT R14, RZ, 0x7610, R14 ;  /* 0x00007610ff0e7816 */ /* 0x001fe4000000000e */
[----:B-1----:R-:W-:Y:S01]  /*e9e0*/  IADD3 R6, P1, PT, R27, R5, RZ ;  /* 0x000000051b067210 */ /* 0x002fe20007f3e0ff */
[----:B------:R0:W-:Y:S04]  /*e9f0*/  STS.U16 [R10+UR4+0xc800], R2 ;  /* 0x00c800020a007988 */ /* 0x0001e80008000404 */
[----:B------:R-:W-:Y:S01]  /*ea00*/  IMAD.X R7, R26, 0x1, R3, P1 ;  /* 0x000000011a077824 */ /* 0x000fe200008e0603 */
[----:B------:R1:W-:Y:S04]  /*ea10*/  STS.U16 [R10+UR4+0xcc00], R0 ;  /* 0x00cc00000a007988 */ /* 0x0003e80008000404 */
[----:B------:R1:W4:Y:S01]  /*ea20*/  @!P0 LDG.E.U16 R14, desc[UR8][R6.64] ;  /* 0x00000008060e8981 */ /* 0x000322000c1e1500 */
[----:B0-----:R-:W-:-:S03]  /*ea30*/  PRMT R2, RZ, 0x7610, R2 ;  /* 0x00007610ff027816 */ /* 0x001fc60000000002 */
[----:B------:R-:W4:Y:S04]  /*ea40*/  LDL R27, [R1+0x590] ;  /* 0x00059000011b7983 */ /* 0x000f280000100800 */
[----:B------:R0:W-:Y:S01]  /*ea50*/  STS.U16 [R10+UR4+0xc400], R13 ;  /* 0x00c4000d0a007988 */ /* 0x0001e20008000404 */
[----:B-1----:R-:W-:Y:S02]  /*ea60*/  IADD3 R6, P1, PT, R25, R5, RZ ;  /* 0x0000000519067210 */ /* 0x002fe40007f3e0ff */
[----:B------:R-:W-:Y:S01]  /*ea70*/  PRMT R0, RZ, 0x7610, R0 ;  /* 0x00007610ff007816 */ /* 0x000fe20000000000 */
[----:B------:R-:W4:Y:S02]  /*ea80*/  LDL R26, [R1+0x38c] ;  /* 0x00038c00011a7983 */ /* 0x000f240000100800 */
[----:B------:R-:W-:-:S02]  /*ea90*/  IMAD.X R7, R24, 0x1, R3, P1 ;  /* 0x0000000118077824 */ /* 0x000fc400008e0603 */
[----:B------:R-:W4:Y:S04]  /*eaa0*/  LDL R25, [R1+0x5b8] ;  /* 0x0005b80001197983 */ /* 0x000f280000100800 */
[----:B------:R1:W4:Y:S04]  /*eab0*/  @!P0 LDG.E.U16 R2, desc[UR8][R6.64] ;  /* 0x0000000806028981 */ /* 0x000328000c1e1500 */
[----:B0-----:R-:W4:Y:S04]  /*eac0*/  LDL R13, [R1+0x598] ;  /* 0x00059800010d7983 */ /* 0x001f280000100800 */
[----:B------:R-:W4:Y:S01]  /*ead0*/  LDL R24, [R1+0x39c] ;  /* 0x00039c0001187983 */ /* 0x000f220000100800 */
[----:B-1----:R-:W-:-:S03]  /*eae0*/  IADD3 R6, P1, PT, R23, R5, RZ ;  /* 0x0000000517067210 */ /* 0x002fc60007f3e0ff */
[----:B------:R-:W4:Y:S02]  /*eaf0*/  LDL R23, [R1+0x588] ;  /* 0x0005880001177983 */ /* 0x000f240000100800 */
[----:B------:R-:W-:Y:S02]  /*eb00*/  IMAD.X R7, R22, 0x1, R3, P1 ;  /* 0x0000000116077824 */ /* 0x000fe400008e0603 */
        /* <DEDUP_REMOVED lines=8> */
[----:B------:R2:W5:Y:S02]  /*eb90*/  @!P0 LDG.E.U16 R11, desc[UR8][R6.64] ;  /* 0x00000008060b8981 */ /* 0x000564000c1e1500 */
        /* <DEDUP_REMOVED lines=9> */
[----:B------:R-:W-:Y:S01]  /*ec30*/  STS.U16 [R10+UR4+0xdc00], R12 ;  /* 0x00dc000c0a007988 */ /* 0x000fe20008000404 */
[----:B-1----:R-:W-:-:S03]  /*ec40*/  IADD3 R6, P1, PT, R27, R5, RZ ;  /* 0x000000051b067210 */ /* 0x002fc60007f3e0ff */
[----:B------:R0:W-:Y:S02]  /*ec50*/  STS.U16 [R10+UR4+0xe400], R8 ;  /* 0x00e400080a007988 */ /* 0x0001e40008000404 */
[----:B0-----:R-:W-:Y:S02]  /*ec60*/  PRMT R8, RZ, 0x7610, R8 ;  /* 0x00007610ff087816 */ /* 0x001fe40000000008 */
[----:B------:R0:W-:Y:S02]  /*ec70*/  STS.U16 [R10+UR4+0xe800], R15 ;  /* 0x00e8000f0a007988 */ /* 0x0001e40008000404 */
[----:B0-----:R-:W-:Y:S01]  /*ec80*/  PRMT R15, RZ, 0x7610, R15 ;  /* 0x00007610ff0f7816 */ /* 0x001fe2000000000f */
[--C-:B---3--:R-:W-:Y:S01]  /*ec90*/  IMAD.X R7, R19, 0x1, R3.reuse, P1 ;  /* 0x0000000113077824 */ /* 0x108fe200008e0603 */
[----:B------:R-:W-:Y:S01]  /*eca0*/  IADD3 R12, P1, PT, R13, R5, RZ ;  /* 0x000000050d0c7210 */ /* 0x000fe20007f3e0ff */
[----:B------:R-:W3:Y:S04]  /*ecb0*/  LDL R19, [R1+0x34c] ;  /* 0x00034c0001137983 */ /* 0x000ee80000100800 */
[----:B------:R0:W3:Y:S01]  /*ecc0*/  @!P0 LDG.E.U16 R4, desc[UR8][R6.64] ;  /* 0x0000000806048981 */ /* 0x0000e2000c1e1500 */
[----:B------:R-:W-:Y:S01]  /*ecd0*/  IMAD.X R13, R26, 0x1, R3, P1 ;  /* 0x000000011a0d7824 */ /* 0x000fe200008e0603 */
[----:B0-----:R-:W-:-:S06]  /*ece0*/  PRMT R6, RZ, 0x7610, R6 ;  /* 0x00007610ff067816 */ /* 0x001fcc0000000006 */
[----:B------:R0:W3:Y:S01]  /*ecf0*/  @!P0 LDG.E.U16 R6, desc[UR8][R12.64] ;  /* 0x000000080c068981 */ /* 0x0000e2000c1e1500 */
[----:B------:R-:W-:Y:S02]  /*ed00*/  PRMT R7, RZ, 0x7610, R7 ;  /* 0x00007610ff077816 */ /* 0x000fe40000000007 */
[-C--:B0-----:R-:W-:Y:S02]  /*ed10*/  IADD3 R12, P1, PT, R25, R5.reuse, RZ ;  /* 0x00000005190c7210 */ /* 0x081fe40007f3e0ff */
[----:B------:R-:W3:Y:S03]  /*ed20*/  LDL R25, [R1+0x558] ;  /* 0x0005580001197983 */ /* 0x000ee60000100800 */
[--C-:B------:R-:W-:Y:S01]  /*ed30*/  IMAD.X R13, R24, 0x1, R3.reuse, P1 ;  /* 0x00000001180d7824 */ /* 0x100fe200008e0603 */
[----:B------:R0:W-:Y:S04]  /*ed40*/  STS.U16 [R10+UR4+0xe000], R16 ;  /* 0x00e000100a007988 */ /* 0x0001e80008000404 */
[----:B------:R1:W3:Y:S04]  /*ed50*/  @!P0 LDG.E.U16 R7, desc[UR8][R12.64] ;  /* 0x000000080c078981 */ /* 0x0002e8000c1e1500 */
[----:B------:R2:W-:Y:S04]  /*ed60*/  STS.U16 [R10+UR4+0xf000], R2 ;  /* 0x00f000020a007988 */ /* 0x0005e80008000404 */
[----:B------:R2:W-:Y:S01]  /*ed70*/  STS.U16 [R10+UR4+0xf400], R0 ;  /* 0x00f400000a007988 */ /* 0x0005e20008000404 */
[-C--:B-1----:R-:W-:Y:S01]  /*ed80*/  IADD3 R12, P1, PT, R23, R5.reuse, RZ ;  /* 0x00000005170c7210 */ /* 0x082fe20007f3e0ff */
[----:B0-----:R-:W0:Y:S04]  /*ed90*/  S2R R16, SR_TID.X ;  /* 0x0000000000107919 */ /* 0x001e280000002100 */
[----:B------:R-:W-:Y:S01]  /*eda0*/  IMAD.X R13, R22, 0x1, R3, P1 ;  /* 0x00000001160d7824 */ /* 0x000fe200008e0603 */
[----:B------:R1:W-:Y:S04]  /*edb0*/  STS.U16 [R10+UR4+0xec00], R14 ;  /* 0x00ec000e0a007988 */ /* 0x0003e80008000404 */
[----:B------:R1:W3:Y:S04]  /*edc0*/  @!P0 LDG.E.U16 R8, desc[UR8][R12.64] ;  /* 0x000000080c088981 */ /* 0x0002e8000c1e1500 */
[----:B------:R-:W3:Y:S04]  /*edd0*/  LDL R22, [R1+0x560] ;  /* 0x0005600001167983 */ /* 0x000ee80000100800 */
[----:B-----5:R-:W-:Y:S01]  /*ede0*/  STS.U16 [R10+UR4+0xf800], R11 ;  /* 0x00f8000b0a007988 */ /* 0x020fe20008000404 */
[----:B-1----:R-:W-:-:S03]  /*edf0*/  IADD3 R12, P1, PT, R21, R5, RZ ;  /* 0x00000005150c7210 */ /* 0x002fc60007f3e0ff */
[----:B------:R-:W5:Y:S04]  /*ee00*/  LDL R21, [R1+0x32c] ;  /* 0x00032c0001157983 */ /* 0x000f680000100800 */
[----:B------:R-:W5:Y:S01]  /*ee10*/  LDL R24, [R1+0x30c] ;  /* 0x00030c0001187983 */ /* 0x000f620000100800 */
[----:B--2---:R-:W-:-:S03]  /*ee20*/  IMAD.X R13, R20, 0x1, R3, P1 ;  /* 0x00000001140d7824 */ /* 0x004fc600008e0603 */
[----:B------:R-:W2:Y:S04]  /*ee30*/  LDL R20, [R1+0x550] ;  /* 0x0005500001147983 */ /* 0x000ea80000100800 */
[----:B------:R4:W2:Y:S04]  /*ee40*/  @!P0 LDG.E.U16 R15, desc[UR8][R12.64] ;  /* 0x000000080c0f8981 */ /* 0x0008a8000c1e1500 */
[----:B------:R-:W2:Y:S01]  /*ee50*/  LDL R23, [R1+0x540] ;  /* 0x0005400001177983 */ /* 0x000ea20000100800 */
[----:B----4-:R-:W-:-:S03]  /*ee60*/  IADD3 R12, P1, PT, R17, R5, RZ ;  /* 0x00000005110c7210 */ /* 0x010fc60007f3e0ff */
[----:B------:R-:W4:Y:S01]  /*ee70*/  LDL R17, [R1+0x33c] ;  /* 0x00033c0001117983 */ /* 0x000f220000100800 */
[----:B0-----:R-:W-:Y:S01]  /*ee80*/  SHF.R.S32.HI R2, RZ, 0x2, R16 ;  /* 0x00000002ff027819 */ /* 0x001fe20000011410 */
[----:B------:R-:W-:-:S03]  /*ee90*/  IMAD.SHL.U32 R0, R16, 0x20, RZ ;  /* 0x0000002010007824 */ /* 0x000fc600078e00ff */
[----:B------:R-:W-:Y:S02]  /*eea0*/  SGXT R2, R2, 0x1 ;  /* 0x000000010202781a */ /* 0x000fe40000000200 */
[----:B------:R-:W-:Y:S02]  /*eeb0*/  PRMT R14, RZ, 0x7610, R14 ;  /* 0x00007610ff0e7816 */ /* 0x000fe4000000000e */
[----:B------:R-:W-:Y:S01]  /*eec0*/  LOP3.LUT R2, R2, 0x90, RZ, 0xc0, !PT ;  /* 0x0000009002027812 */ /* 0x000fe200078ec0ff */
[----:B------:R0:W-:Y:S03]  /*eed0*/  STS.U16 [R10+UR4+0xfc00], R9 ;  /* 0x00fc00090a007988 */ /* 0x0001e60008000404 */
[----:B------:R-:W-:Y:S02]  /*eee0*/  LOP3.LUT R2, R2, 0x60, R0, 0xf8, !PT ;  /* 0x0000006002027812 */ /* 0x000fe400078ef800 */
[----:B------:R-:W-:-:S02]  /*eef0*/  LOP3.LUT R0, R0, 0x1c00, RZ, 0xc0, !PT ;  /* 0x00001c0000007812 */ /* 0x000fc400078ec0ff */
[C---:B0-----:R-:W-:Y:S01]  /*ef00*/  LOP3.LUT R9, R16.reuse, 0x7, RZ, 0xc0, !PT ;  /* 0x0000000710097812 */ /* 0x041fe200078ec0ff */
[----:B------:R-:W-:-:S04]  /*ef10*/  IMAD.SHL.U32 R10, R16, 0x2, RZ ;  /* 0x00000002100a7824 */ /* 0x000fc800078e00ff */
[C---:B------:R-:W-:Y:S02]  /*ef20*/  IMAD R0, R9.reuse, 0x80, R0 ;  /* 0x0000008009007824 */ /* 0x040fe400078e0200 */
[----:B------:R-:W-:Y:S01]  /*ef30*/  IMAD.SHL.U32 R9, R9, 0x10, RZ ;  /* 0x0000001009097824 */ /* 0x000fe200078e00ff */
[----:B------:R-:W-:-:S04]  /*ef40*/  LOP3.LUT R2, R2, 0x10, R10, 0x78, !PT ;  /* 0x0000001002027812 */ /* 0x000fc800078e780a */
[----:B------:R-:W-:Y:S01]  /*ef50*/  LOP3.LUT R9, R9, 0x30, R10, 0x78, !PT ;  /* 0x0000003009097812 */ /* 0x000fe200078e780a */
[----:B------:R-:W-:-:S04]  /*ef60*/  UMOV UR4, 0x400 ;  /* 0x0000040000047882 */ /* 0x000fc80000000000 */
[----:B------:R-:W-:Y:S02]  /*ef70*/  IMAD.IADD R0, R0, 0x1, R9 ;  /* 0x0000000100007824 */ /* 0x000fe400078e0209 */
[----:B------:R-:W-:Y:S01]  /*ef80*/  IMAD.SHL.U32 R9, R16, 0x10, RZ ;  /* 0x0000001010097824 */ /* 0x000fe200078e00ff */
[----:B------:R-:W-:-:S04]  /*ef90*/  ULEA UR4, UR6, UR4, 0x18 ;  /* 0x0000000406047291 */ /* 0x000fc8000f8ec0ff */
[----:B------:R-:W-:-:S04]  /*efa0*/  LOP3.LUT R9, R9, 0x100, RZ, 0xc0, !PT ;  /* 0x0000010009097812 */ /* 0x000fc800078ec0ff */
[--C-:B------:R-:W-:Y:S02]  /*efb0*/  IADD3 R2, PT, PT, R2, UR4, R9.reuse ;  /* 0x0000000402027c10 */ /* 0x100fe4000fffe009 */
[----:B------:R-:W-:Y:S01]  /*efc0*/  PRMT R9, RZ, 0x7610, R9 ;  /* 0x00007610ff097816 */ /* 0x000fe20000000009 */
[----:B---3--:R-:W-:Y:S02]  /*efd0*/  IMAD.X R13, R19, 0x1, R3, P1 ;  /* 0x00000001130d7824 */ /* 0x008fe400008e0603 */
[----:B------:R-:W3:Y:S04]  /*efe0*/  LDL R19, [R1+0x31c] ;  /* 0x00031c0001137983 */ /* 0x000ee80000100800 */
[----:B------:R0:W3:Y:S02]  /*eff0*/  @!P0 LDG.E.U16 R14, desc[UR8][R12.64] ;  /* 0x000000080c0e8981 */ /* 0x0000e4000c1e1500 */
[----:B0-----:R-:W-:-:S02]  /*f000*/  LOP3.LUT R13, R16, 0xc0, RZ, 0xc0, !PT ;  /* 0x000000c0100d7812 */ /* 0x001fc400078ec0ff */
[----:B------:R-:W-:Y:S01]  /*f010*/  PRMT R12, RZ, 0x7610, R12 ;  /* 0x00007610ff0c7816 */ /* 0x000fe2000000000c */
[----:B------:R-:W3:Y:S01]  /*f020*/  LDL R16, [R1+0x520] ;  /* 0x0005200001107983 */ /* 0x000ee20000100800 */
[----:B------:R-:W-:-:S04]  /*f030*/  SHF.R.U32.HI R13, RZ, 0x2, R13 ;  /* 0x00000002ff0d7819 */ /* 0x000fc8000001160d */
[----:B------:R-:W-:Y:S02]  /*f040*/  LOP3.LUT R13, R13, 0x1fe, R10, 0x78, !PT ;  /* 0x000001fe0d0d7812 */ /* 0x000fe400078e780a */
[-C--:B------:R-:W-:Y:S02]  /*f050*/  IADD3 R10, P1, PT, R22, R5.reuse, RZ ;  /* 0x00000005160a7210 */ /* 0x080fe40007f3e0ff */
[----:B------:R-:W3:Y:S03]  /*f060*/  LDL R22, [R1+0x2fc] ;  /* 0x0002fc0001167983 */ /* 0x000ee60000100800 */
[----:B----4-:R-:W-:Y:S02]  /*f070*/  IMAD.X R11, R17, 0x1, R3, P1 ;  /* 0x00000001110b7824 */ /* 0x010fe400008e0603 */
[----:B------:R-:W4:Y:S04]  /*f080*/  LDL R17, [R1+0x548] ;  /* 0x0005480001117983 */ /* 0x000f280000100800 */
[----:B------:R0:W4:Y:S02]  /*f090*/  @!P0 LDG.E.U16 R12, desc[UR8][R10.64] ;  /* 0x000000080a0c8981 */ /* 0x000124000c1e1500 */
[----:B0-----:R-:W-:-:S05]  /*f0a0*/  IADD3 R10, P1, PT, R25, R5, RZ ;  /* 0x00000005190a7210 */ /* 0x001fca0007f3e0ff */
[----:B-----5:R-:W-:Y:S02]  /*f0b0*/  IMAD.X R11, R21, 0x1, R3, P1 ;  /* 0x00000001150b7824 */ /* 0x020fe400008e0603 */
[----:B------:R-:W5:Y:S04]  /*f0c0*/  LDL R21, [R1+0x2ec] ;  /* 0x0002ec0001157983 */ /* 0x000f680000100800 */
[----:B------:R2:W5:Y:S02]  /*f0d0*/  @!P0 LDG.E.U16 R9, desc[UR8][R10.64] ;  /* 0x000000080a098981 */ /* 0x000564000c1e1500 */
[----:B--2---:R-:W-:Y:S02]  /*f0e0*/  IADD3 R10, P1, PT, R20, R5, RZ ;  /* 0x00000005140a7210 */ /* 0x004fe40007f3e0ff */
[----:B------:R-:W2:Y:S01]  /*f0f0*/  LDL R20, [R1+0x538] ;  /* 0x0005380001147983 */ /* 0x000ea20000100800 */
[----:B------:R-:W-:-:S05]  /*f100*/  LOP3.LUT R29, R13, 0x40, RZ, 0x3c, !PT ;  /* 0x000000400d1d7812 */ /* 0x000fca00078e3cff */
[----:B------:R0:W-:Y:S02]  /*f110*/  STS.U16 [R29+UR4+0xa00], R4 ;  /* 0x000a00041d007988 */ /* 0x0001e40008000404 */
[----:B0-----:R-:W-:Y:S02]  /*f120*/  PRMT R4, RZ, 0x7610, R4 ;  /* 0x00007610ff047816 */ /* 0x001fe40000000004 */
[----:B------:R0:W-:Y:S01]  /*f130*/  STS.U16 [R29+UR4+0x600], R6 ;  /* 0x000600061d007988 */ /* 0x0001e20008000404 */
[----:B------:R-:W-:-:S03]  /*f140*/  PRMT R13, RZ, 0x7610, R13 ;  /* 0x00007610ff0d7816 */ /* 0x000fc6000000000d */
[----:B------:R1:W-:Y:S01]  /*f150*/  STS.U16 [R29+UR4+0x200], R7 ;  /* 0x000200071d007988 */ /* 0x0003e20008000404 */
[----:B---3--:R-:W-:-:S03]  /*f160*/  IMAD.X R11, R19, 0x1, R3, P1 ;  /* 0x00000001130b7824 */ /* 0x008fc600008e0603 */
[----:B------:R-:W3:Y:S04]  /*f170*/  LDL R19, [R1+0x530] ;  /* 0x0005300001137983 */ /* 0x000ee80000100800 */
[----:B------:R4:W3:Y:S02]  /*f180*/  @!P0 LDG.E.U16 R4, desc[UR8][R10.64] ;  /* 0x000000080a048981 */ /* 0x0008e4000c1e1500 */
[----:B----4-:R-:W-:Y:S02]  /*f190*/  IADD3 R10, P1, PT, R17, R5, RZ ;  /* 0x00000005110a7210 */ /* 0x010fe40007f3e0ff */
[----:B------:R-:W4:Y:S03]  /*f1a0*/  LDL R17, [R1+0x2dc] ;  /* 0x0002dc0001117983 */ /* 0x000f260000100800 */
[----:B------:R-:W-:-:S02]  /*f1b0*/  IMAD.X R11, R24, 0x1, R3, P1 ;  /* 0x00000001180b7824 */ /* 0x000fc400008e0603 */
[----:B------:R-:W4:Y:S01]  /*f1c0*/  LDL R24, [R1+0x528] ;  /* 0x0005280001187983 */ /* 0x000f220000100800 */
[----:B0-----:R-:W-:-:S03]  /*f1d0*/  IADD3 R6, P1, PT, R23, R5, RZ ;  /* 0x0000000517067210 */ /* 0x001fc60007f3e0ff */
[----:B------:R-:W4:Y:S02]  /*f1e0*/  LDL R23, [R1+0x2cc] ;  /* 0x0002cc0001177983 */ /* 0x000f240000100800 */
[----:B-1----:R-:W-:Y:S02]  /*f1f0*/  IMAD.X R7, R22, 0x1, R3, P1 ;  /* 0x0000000116077824 */ /* 0x002fe400008e0603 */
[----:B------:R0:W4:Y:S04]  /*f200*/  @!P0 LDG.E.U16 R13, desc[UR8][R10.64] ;  /* 0x000000080a0d8981 */ /* 0x000128000c1e1500 */
[----:B------:R1:W-:Y:S04]  /*f210*/  STS.U16 [R29+UR4+0xe00], R8 ;  /* 0x000e00081d007988 */ /* 0x0003e80008000404 */
[----:B------:R-:W4:Y:S01]  /*f220*/  LDL R22, [R1+0x29c] ;  /* 0x00029c0001167983 */ /* 0x000f220000100800 */
[----:B0-----:R-:W-:-:S06]  /*f230*/  PRMT R10, RZ, 0x7610, R10 ;  /* 0x00007610ff0a7816 */ /* 0x001fcc000000000a */
[----:B------:R2:W4:Y:S02]  /*f240*/  @!P0 LDG.E.U16 R10, desc[UR8][R6.64] ;  /* 0x00000008060a8981 */ /* 0x000524000c1e1500 */
[----:B--2---:R-:W-:Y:S02]  /*f250*/  IADD3 R6, P1, PT, R20, R5, RZ ;  /* 0x0000000514067210 */ /* 0x004fe40007f3e0ff */
[----:B------:R-:W2:Y:S01]  /*f260*/  LDL R20, [R1+0x2ac] ;  /* 0x0002ac0001147983 */ /* 0x000ea20000100800 */
[----:B-1----:R-:W-:Y:S02]  /*f270*/  PRMT R8, RZ, 0x7610, R8 ;  /* 0x00007610ff087816 */ /* 0x002fe40000000008 */
[----:B-----5:R-:W-:Y:S02]  /*f280*/  IMAD.X R7, R21, 0x1, R3, P1 ;  /* 0x0000000115077824 */ /* 0x020fe400008e0603 */
[----:B------:R-:W5:Y:S04]  /*f290*/  LDL R21, [R1+0x510] ;  /* 0x0005100001157983 */ /* 0x000f680000100800 */
[----:B------:R3:W5:Y:S01]  /*f2a0*/  @!P0 LDG.E.U16 R8, desc[UR8][R6.64] ;  /* 0x0000000806088981 */ /* 0x000762000c1e1500 */
[----:B------:R-:W-:-:S03]  /*f2b0*/  PRMT R11, RZ, 0x7610, R11 ;  /* 0x00007610ff0b7816 */ /* 0x000fc6000000000b */
[----:B------:R0:W-:Y:S02]  /*f2c0*/  STS.U16 [R29+UR4+0x1600], R14 ;  /* 0x0016000e1d007988 */ /* 0x0001e40008000404 */
[----:B0-----:R-:W-:Y:S02]  /*f2d0*/  PRMT R14, RZ, 0x7610, R14 ;  /* 0x00007610ff0e7816 */ /* 0x001fe4000000000e */
[----:B------:R0:W-:Y:S04]  /*f2e0*/  STS.U16 [R29+UR4+0x1200], R15 ;  /* 0x0012000f1d007988 */ /* 0x0001e80008000404 */
[----:B0-----:R-:W5:Y:S01]  /*f2f0*/  LDL R15, [R1+0x26c] ;  /* 0x00026c00010f7983 */ /* 0x001f620000100800 */
[----:B---3--:R-:W-:-:S03]  /*f300*/  IADD3 R6, P1, PT, R19, R5, RZ ;  /* 0x0000000513067210 */ /* 0x008fc60007f3e0ff */
[----:B------:R-:W3:Y:S02]  /*f310*/  LDL R19, [R1+0x518] ;  /* 0x0005180001137983 */ /* 0x000ee40000100800 */
[----:B----4-:R-:W-:Y:S02]  /*f320*/  IMAD.X R7, R17, 0x1, R3, P1 ;  /* 0x0000000111077824 */ /* 0x010fe400008e0603 */
[----:B------:R-:W4:Y:S04]  /*f330*/  LDL R17, [R1+0x28c] ;  /* 0x00028c0001117983 */ /* 0x000f280000100800 */
[----:B------:R0:W4:Y:S02]  /*f340*/  @!P0 LDG.E.U16 R11, desc[UR8][R6.64] ;  /* 0x00000008060b8981 */ /* 0x000124000c1e1500 */
[----:B0-----:R-:W-:-:S05]  /*f350*/  IADD3 R6, P1, PT, R24, R5, RZ ;  /* 0x0000000518067210 */ /* 0x001fca0007f3e0ff */
[--C-:B------:R-:W-:Y:S02]  /*f360*/  IMAD.X R7, R23, 0x1, R3.reuse, P1 ;  /* 0x0000000117077824 */ /* 0x100fe400008e0603 */
[----:B------:R-:W4:Y:S04]  /*f370*/  LDL R23, [R1+0x27c] ;  /* 0x00027c0001177983 */ /* 0x000f280000100800 */
[----:B------:R0:W4:Y:S02]  /*f380*/  @!P0 LDG.E.U16 R14, desc[UR8][R6.64] ;  /* 0x00000008060e8981 */ /* 0x000124000c1e1500 */
[----:B0-----:R-:W-:Y:S02]  /*f390*/  IADD3 R6, P1, PT, R16, R5, RZ ;  /* 0x0000000510067210 */ /* 0x001fe40007f3e0ff */
[----:B------:R-:W4:Y:S03]  /*f3a0*/  LDL R16, [R1+0x508] ;  /* 0x0005080001107983 */ /* 0x000f260000100800 */
[----:B--2---:R-:W-:-:S02]  /*f3b0*/  IMAD.X R7, R20, 0x1, R3, P1 ;  /* 0x0000000114077824 */ /* 0x004fc400008e0603 */
        /* <DEDUP_REMOVED lines=10> */
[----:B---3--:R-:W-:Y:S02]  /*f460*/  IADD3 R6, P1, PT, R19, R5, RZ ;  /* 0x0000000513067210 */ /* 0x008fe40007f3e0ff */
[----:B------:R-:W3:Y:S03]  /*f470*/  LDL R19, [R1+0x4f8] ;  /* 0x0004f80001137983 */ /* 0x000ee60000100800 */
[----:B------:R-:W-:-:S02]  /*f480*/  IMAD.X R7, R22, 0x1, R3, P1 ;  /* 0x0000000116077824 */ /* 0x000fc400008e0603 */
[----:B------:R-:W3:Y:S04]  /*f490*/  LDL R22, [R1+0x25c] ;  /* 0x00025c0001167983 */ /* 0x000ee80000100800 */
[----:B------:R5:W3:Y:S02]  /*f4a0*/  @!P0 LDG.E.U16 R9, desc[UR8][R6.64] ;  /* 0x0000000806098981 */ /* 0x000ae4000c1e1500 */
[----:B-----5:R-:W-:Y:S02]  /*f4b0*/  IADD3 R6, P1, PT, R21, R5, RZ ;  /* 0x0000000515067210 */ /* 0x020fe40007f3e0ff */
[----:B------:R-:W5:Y:S03]  /*f4c0*/  LDL R21, [R1+0x4f0] ;  /* 0x0004f00001157983 */ /* 0x000f660000100800 */
[----:B----4-:R-:W-:-:S02]  /*f4d0*/  IMAD.X R7, R17, 0x1, R3, P1 ;  /* 0x0000000111077824 */ /* 0x010fc400008e0603 */
[----:B------:R-:W4:Y:S04]  /*f4e0*/  LDL R17, [R1+0x24c] ;  /* 0x00024c0001117983 */ /* 0x000f280000100800 */
[----:B------:R0:W4:Y:S02]  /*f4f0*/  @!P0 LDG.E.U16 R4, desc[UR8][R6.64] ;  /* 0x0000000806048981 */ /* 0x000124000c1e1500 */
[----:B0-----:R-:W-:Y:S02]  /*f500*/  IADD3 R6, P1, PT, R16, R5, RZ ;  /* 0x0000000510067210 */ /* 0x001fe40007f3e0ff */
[----:B------:R-:W4:Y:S03]  /*f510*/  LDL R16, [R1+0x4e8] ;  /* 0x0004e80001107983 */ /* 0x000f260000100800 */
[----:B------:R-:W-:-:S02]  /*f520*/  IMAD.X R7, R23, 0x1, R3, P1 ;  /* 0x0000000117077824 */ /* 0x000fc400008e0603 */
[----:B------:R-:W4:Y:S04]  /*f530*/  LDL R23, [R1+0x4e0] ;  /* 0x0004e00001177983 */ /* 0x000f280000100800 */
        /* <DEDUP_REMOVED lines=23> */
[----:B------:R0:W5:Y:S02]  /*f6b0*/  @!P0 LDG.E.U16 R11, desc[UR8][R6.64] ;  /* 0x00000008060b8981 */ /* 0x000164000c1e1500 */
[----:B0-----:R-:W-:Y:S02]  /*f6c0*/  IADD3 R6, P1, PT, R16, R5, RZ ;  /* 0x0000000510067210 */ /* 0x001fe40007f3e0ff */
[----:B------:R-:W5:Y:S03]  /*f6d0*/  LDL R16, [R1+0x4c8] ;  /* 0x0004c80001107983 */ /* 0x000f660000100800 */
[----:B--2---:R-:W-:-:S02]  /*f6e0*/  IMAD.X R7, R15, 0x1, R3, P1 ;  /* 0x000000010f077824 */ /* 0x004fc400008e0603 */
[----:B------:R-:W2:Y:S04]  /*f6f0*/  LDL R15, [R1+0x1fc] ;  /* 0x0001fc00010f7983 */ /* 0x000ea80000100800 */
[----:B------:R0:W2:Y:S02]  /*f700*/  @!P0 LDG.E.U16 R14, desc[UR8][R6.64] ;  /* 0x00000008060e8981 */ /* 0x0000a4000c1e1500 */
[----:B0-----:R-:W-:Y:S02]  /*f710*/  IADD3 R6, P1, PT, R23, R5, RZ ;  /* 0x0000000517067210 */ /* 0x001fe40007f3e0ff */
        /* <DEDUP_REMOVED lines=14> */
[----:B----4-:R-:W-:-:S02]  /*f800*/  IMAD.X R7, R17, 0x1, R3, P1 ;  /* 0x0000000111077824 */ /* 0x010fc400008e0603 */
[----:B------:R-:W4:Y:S04]  /*f810*/  LDL R17, [R1+0x1dc] ;  /* 0x0001dc0001117983 */ /* 0x000f280000100800 */
[----:B------:R0:W4:Y:S02]  /*f820*/  @!P0 LDG.E.U16 R9, desc[UR8][R6.64] ;  /* 0x0000000806098981 */ /* 0x000124000c1e1500 */
[----:B0-----:R-:W-:Y:S02]  /*f830*/  IADD3 R6, P1, PT, R22, R5, RZ ;  /* 0x0000000516067210 */ /* 0x001fe40007f3e0ff */
[----:B------:R-:W4:Y:S03]  /*f840*/  LDL R22, [R1+0x1cc] ;  /* 0x0001cc0001167983 */ /* 0x000f260000100800 */
[----:B-----5:R-:W-:-:S02]  /*f850*/  IMAD.X R7, R21, 0x1, R3, P1 ;  /* 0x0000000115077824 */ /* 0x020fc400008e0603 */
[----:B------:R-:W5:Y:S04]  /*f860*/  LDL R21, [R1+0x4a8] ;  /* 0x0004a80001157983 */ /* 0x000f680000100800 */
[----:B------:R0:W5:Y:S02]  /*f870*/  @!P0 LDG.E.U16 R4, desc[UR8][R6.64] ;  /* 0x0000000806048981 */ /* 0x000164000c1e1500 */
[----:B0-----:R-:W-:Y:S02]  /*f880*/  IADD3 R6, P1, PT, R16, R5, RZ ;  /* 0x0000000510067210 */ /* 0x001fe40007f3e0ff */
[----:B------:R-:W5:Y:S03]  /*f890*/  LDL R16, [R1+0x4b0] ;  /* 0x0004b00001107983 */ /* 0x000f660000100800 */
[----:B--2---:R-:W-:-:S02]  /*f8a0*/  IMAD.X R7, R15, 0x1, R3, P1 ;  /* 0x000000010f077824 */ /* 0x004fc400008e0603 */
[----:B------:R-:W2:Y:S04]  /*f8b0*/  LDL R15, [R1+0x1bc] ;  /* 0x0001bc00010f7983 */ /* 0x000ea80000100800 */
[----:B------:R0:W2:Y:S02]  /*f8c0*/  @!P0 LDG.E.U16 R13, desc[UR8][R6.64] ;  /* 0x00000008060d8981 */ /* 0x0000a4000c1e1500 */
[----:B0-----:R-:W-:Y:S02]  /*f8d0*/  IADD3 R6, P1, PT, R23, R5, RZ ;  /* 0x0000000517067210 */ /* 0x001fe40007f3e0ff */
[----:B------:R0:W-:Y:S03]  /*f8e0*/  STS.U16 [R29+UR4+0x4a00], R10 ;  /* 0x004a000a1d007988 */ /* 0x0001e60008000404 */
[----:B------:R-:W-:Y:S01]  /*f8f0*/  IMAD.X R7, R20, 0x1, R3, P1 ;  /* 0x0000000114077824 */ /* 0x000fe200008e0603 */
[----:B------:R-:W2:Y:S04]  /*f900*/  LDL R23, [R1+0x1ac] ;  /* 0x0001ac0001177983 */ /* 0x000ea80000100800 */
[----:B------:R-:W2:Y:S01]  /*f910*/  LDL R20, [R1+0x4a0] ;  /* 0x0004a00001147983 */ /* 0x000ea20000100800 */
[----:B0-----:R-:W-:-:S06]  /*f920*/  PRMT R10, RZ, 0x7610, R10 ;  /* 0x00007610ff0a7816 */ /* 0x001fcc000000000a */
[----:B------:R3:W2:Y:S04]  /*f930*/  @!P0 LDG.E.U16 R10, desc[UR8][R6.64] ;  /* 0x00000008060a8981 */ /* 0x0006a8000c1e1500 */
[----:B------:R0:W-:Y:S02]  /*f940*/  STS.U16 [R29+UR4+0x4e00], R8 ;  /* 0x004e00081d007988 */ /* 0x0001e40008000404 */
[----:B0-----:R-:W-:Y:S02]  /*f950*/  PRMT R8, RZ, 0x7610, R8 ;  /* 0x00007610ff087816 */ /* 0x001fe40000000008 */
[----:B------:R0:W-:Y:S02]  /*f960*/  STS.U16 [R29+UR4+0x5200], R11 ;  /* 0x0052000b1d007988 */ /* 0x0001e40008000404 */
[----:B0-----:R-:W-:-:S02]  /*f970*/  PRMT R11, RZ, 0x7610, R11 ;  /* 0x00007610ff0b7816 */ /* 0x001fc4000000000b */
[----:B------:R0:W-:Y:S02]  /*f980*/  STS.U16 [R29+UR4+0x5600], R14 ;  /* 0x0056000e1d007988 */ /* 0x0001e40008000404 */
[----:B0-----:R-:W-:Y:S02]  /*f990*/  PRMT R14, RZ, 0x7610, R14 ;  /* 0x00007610ff0e7816 */ /* 0x001fe4000000000e */
[-C--:B---3--:R-:W-:Y:S02]  /*f9a0*/  IADD3 R6, P1, PT, R19, R5.reuse, RZ ;  /* 0x0000000513067210 */ /* 0x088fe40007f3e0ff */
[----:B------:R-:W3:Y:S03]  /*f9b0*/  LDL R19, [R1+0x498] ;  /* 0x0004980001137983 */ /* 0x000ee60000100800 */
[----:B----4-:R-:W-:Y:S02]  /*f9c0*/  IMAD.X R7, R17, 0x1, R3, P1 ;  /* 0x0000000111077824 */ /* 0x010fe400008e0603 */
[----:B------:R-:W4:Y:S04]  /*f9d0*/  LDL R17, [R1+0x19c] ;  /* 0x00019c0001117983 */ /* 0x000f280000100800 */
[----:B------:R5:W4:Y:S02]  /*f9e0*/  @!P0 LDG.E.U16 R8, desc[UR8][R6.64] ;  /* 0x0000000806088981 */ /* 0x000b24000c1e1500 */
[----:B-----5:R-:W-:-:S02]  /*f9f0*/  IADD3 R6, P1, PT, R16, R5, RZ ;  /* 0x0000000510067210 */ /* 0x020fc40007f3e0ff */
[----:B------:R-:W5:Y:S03]  /*fa00*/  LDL R16, [R1+0x490] ;  /* 0x0004900001107983 */ /* 0x000f660000100800 */
[----:B------:R-:W-:Y:S02]  /*fa10*/  IMAD.X R7, R22, 0x1, R3, P1 ;  /* 0x0000000116077824 */ /* 0x000fe400008e0603 */
[----:B------:R-:W5:Y:S04]  /*fa20*/  LDL R22, [R1+0x1a0] ;  /* 0x0001a00001167983 */ /* 0x000f680000100800 */
[----:B------:R0:W5:Y:S02]  /*fa30*/  @!P0 LDG.E.U16 R11, desc[UR8][R6.64] ;  /* 0x00000008060b8981 */ /* 0x000164000c1e1500 */
[----:B0-----:R-:W-:-:S02]  /*fa40*/  IADD3 R6, P1, PT, R21, R5, RZ ;  /* 0x0000000515067210 */ /* 0x001fc40007f3e0ff */
[----:B------:R-:W5:Y:S03]  /*fa50*/  LDL R21, [R1+0x488] ;  /* 0x0004880001157983 */ /* 0x000f660000100800 */
[----:B--2---:R-:W-:Y:S02]  /*fa60*/  IMAD.X R7, R15, 0x1, R3, P1 ;  /* 0x000000010f077824 */ /* 0x004fe400008e0603 */
[----:B------:R-:W2:Y:S04]  /*fa70*/  LDL R15, [R1+0x1b0] ;  /* 0x0001b000010f7983 */ /* 0x000ea80000100800 */
[----:B------:R0:W2:Y:S02]  /*fa80*/  @!P0 LDG.E.U16 R14, desc[UR8][R6.64] ;  /* 0x00000008060e8981 */ /* 0x0000a4000c1e1500 */
[----:B0-----:R-:W-:-:S02]  /*fa90*/  IADD3 R6, P1, PT, R20, R5, RZ ;  /* 0x0000000514067210 */ /* 0x001fc40007f3e0ff */
[----:B------:R-:W2:Y:S04]  /*faa0*/  LDL R20, [R1+0x480] ;  /* 0x0004800001147983 */ /* 0x000ea80000100800 */
[----:B------:R0:W-:Y:S01]  /*fab0*/  STS.U16 [R29+UR4+0x5a00], R12 ;  /* 0x005a000c1d007988 */ /* 0x0001e20008000404 */
[----:B------:R-:W-:-:S03]  /*fac0*/  IMAD.X R7, R23, 0x1, R3, P1 ;  /* 0x0000000117077824 */ /* 0x000fc600008e0603 */
[----:B------:R1:W-:Y:S04]  /*fad0*/  STS.U16 [R29+UR4+0x5e00], R9 ;  /* 0x005e00091d007988 */ /* 0x0003e80008000404 */
[----:B------:R-:W2:Y:S01]  /*fae0*/  LDL R23, [R1+0x1c0] ;  /* 0x0001c00001177983 */ /* 0x000ea20000100800 */
[----:B0-----:R-:W-:-:S06]  /*faf0*/  PRMT R12, RZ, 0x7610, R12 ;  /* 0x00007610ff0c7816 */ /* 0x001fcc000000000c */
[----:B------:R3:W2:Y:S01]  /*fb00*/  @!P0 LDG.E.U16 R12, desc[UR8][R6.64] ;  /* 0x00000008060c8981 */ /* 0x0006a2000c1e1500 */
[----:B-1----:R-:W-:-:S03]  /*fb10*/  PRMT R9, RZ, 0x7610, R9 ;  /* 0x00007610ff097816 */ /* 0x002fc60000000009 */
        /* <DEDUP_REMOVED lines=9> */
[----:B-----5:R-:W-:Y:S02]  /*fbb0*/  IADD3 R6, P1, PT, R16, R5, RZ ;  /* 0x0000000510067210 */ /* 0x020fe40007f3e0ff */
[----:B------:R-:W5:Y:S03]  /*fbc0*/  LDL R16, [R1+0x470] ;  /* 0x0004700001107983 */ /* 0x000f660000100800 */
[----:B------:R-:W-:-:S02]  /*fbd0*/  IMAD.X R7, R22, 0x1, R3, P1 ;  /* 0x0000000116077824 */ /* 0x000fc400008e0603 */
        /* <DEDUP_REMOVED lines=8> */
[----:B------:R-:W2:Y:S04]  /*fc60*/  LDL R20, [R1+0x200] ;  /* 0x0002000001147983 */ /* 0x000ea80000100800 */
[----:B------:R-:W2:Y:S04]  /*fc70*/  LDL.LU R28, [R1+0x460] ;  /* 0x00046000011c7983 */ /* 0x000ea80000300800 */
[----:B------:R0:W-:Y:S01]  /*fc80*/  STS.U16 [R29+UR4+0x6a00], R10 ;  /* 0x006a000a1d007988 */ /* 0x0001e20008000404 */
[----:B------:R-:W-:Y:S01]  /*fc90*/  IMAD.X R7, R23, 0x1, R3, P1 ;  /* 0x0000000117077824 */ /* 0x000fe200008e0603 */
[----:B0-----:R-:W-:-:S02]  /*fca0*/  PRMT R10, RZ, 0x7610, R10 ;  /* 0x00007610ff0a7816 */ /* 0x001fc4000000000a */
        /* <DEDUP_REMOVED lines=14> */
[----:B--2---:R-:W-:-:S02]  /*fd90*/  IMAD.X R7, R15, 0x1, R3, P1 ;  /* 0x000000010f077824 */ /* 0x004fc400008e0603 */
[----:B------:R-:W2:Y:S04]  /*fda0*/  LDL R15, [R1+0x448] ;  /* 0x00044800010f7983 */ /* 0x000ea80000100800 */
[----:B------:R0:W2:Y:S02]  /*fdb0*/  @!P0 LDG.E.U16 R11, desc[UR8][R6.64] ;  /* 0x00000008060b8981 */ /* 0x0000a4000c1e1500 */
[----:B0-----:R-:W-:-:S05]  /*fdc0*/  IADD3 R6, P1, PT, R22, R5, RZ ;  /* 0x0000000516067210 */ /* 0x001fca0007f3e0ff */
[----:B------:R-:W-:-:S05]  /*fdd0*/  IMAD.X R7, R21, 0x1, R3, P1 ;  /* 0x0000000115077824 */ /* 0x000fca00008e0603 */
[----:B------:R0:W2:Y:S04]  /*fde0*/  @!P0 LDG.E.U16 R14, desc[UR8][R6.64] ;  /* 0x00000008060e8981 */ /* 0x0000a8000c1e1500 */
[----:B------:R1:W-:Y:S01]  /*fdf0*/  STL [R1+0x9a8], R28 ;  /* 0x0009a81c01007387 */ /* 0x0003e20000100800 */
[----:B0-----:R-:W-:-:S03]  /*fe00*/  IADD3 R6, P1, PT, R28, R5, RZ ;  /* 0x000000051c067210 */ /* 0x001fc60007f3e0ff */
[----:B-1----:R-:W2:Y:S02]  /*fe10*/  LDL.LU R28, [R1+0x450] ;  /* 0x00045000011c7983 */ /* 0x002ea40000300800 */
[----:B------:R-:W-:Y:S02]  /*fe20*/  IMAD.X R7, R20, 0x1, R3, P1 ;  /* 0x0000000114077824 */ /* 0x000fe400008e0603 */
[----:B------:R0:W-:Y:S04]  /*fe30*/  STS.U16 [R29+UR4+0x7a00], R12 ;  /* 0x007a000c1d007988 */ /* 0x0001e80008000404 */
[----:B------:R-:W5:Y:S04]  /*fe40*/  LDL R23, [R1+0x230] ;  /* 0x0002300001177983 */ /* 0x000f680000100800 */
[----:B------:R-:W5:Y:S01]  /*fe50*/  LDL R22, [R1+0x440] ;  /* 0x0004400001167983 */ /* 0x000f620000100800 */
[----:B0-----:R-:W-:-:S03]  /*fe60*/  PRMT R12, RZ, 0x7610, R12 ;  /* 0x00007610ff0c7816 */ /* 0x001fc6000000000c */
[----:B------:R0:W-:Y:S04]  /*fe70*/  STS.U16 [R29+UR4+0x7e00], R9 ;  /* 0x007e00091d007988 */ /* 0x0001e80008000404 */
[----:B------:R3:W5:Y:S04]  /*fe80*/  @!P0 LDG.E.U16 R12, desc[UR8][R6.64] ;  /* 0x00000008060c8981 */ /* 0x000768000c1e1500 */
[----:B------:R-:W5:Y:S01]  /*fe90*/  LDL R21, [R1+0x240] ;  /* 0x0002400001157983 */ /* 0x000f620000100800 */
[----:B0-----:R-:W-:-:S03]  /*fea0*/  PRMT R9, RZ, 0x7610, R9 ;  /* 0x00007610ff097816 */ /* 0x001fc60000000009 */
[----:B------:R-:W5:Y:S01]  /*feb0*/  LDL R20, [R1+0x250] ;  /* 0x0002500001147983 */ /* 0x000f620000100800 */
[----:B---3--:R-:W-:-:S05]  /*fec0*/  IADD3 R6, P1, PT, R19, R5, RZ ;  /* 0x0000000513067210 */ /* 0x008fca0007f3e0ff */
[----:B----4-:R-:W-:-:S05]  /*fed0*/  IMAD.X R7, R17, 0x1, R3, P1 ;  /* 0x0000000111077824 */ /* 0x010fca00008e0603 */
[----:B------:R2:W3:Y:S02]  /*fee0*/  @!P0 LDG.E.U16 R9, desc[UR8][R6.64] ;  /* 0x0000000806098981 */ /* 0x0004e4000c1e1500 */
[----:B--2---:R-:W-:Y:S02]  /*fef0*/  IADD3 R6, P1, PT, R28, R5, RZ ;  /* 0x000000051c067210 */ /* 0x004fe40007f3e0ff */
[----:B------:R0:W-:Y:S04]  /*ff00*/  STL [R1+0x9ac], R28 ;  /* 0x0009ac1c01007387 */ /* 0x0001e80000100800 */
[----:B0-----:R-:W2:Y:S01]  /*ff10*/  LDL.LU R28, [R1+0x438] ;  /* 0x00043800011c7983 */ /* 0x001ea20000300800 */
[----:B-----5:R-:W-:-:S03]  /*ff20*/  IMAD.X R7, R16, 0x1, R3, P1 ;  /* 0x0000000110077824 */ /* 0x020fc600008e0603 */
[----:B------:R0:W-:Y:S04]  /*ff30*/  STS.U16 [R29+UR4+0x8200], R4 ;  /* 0x008200041d007988 */ /* 0x0001e80008000404 */
[----:B------:R-:W4:Y:S04]  /*ff40*/  LDL R19, [R1+0x430] ;  /* 0x0004300001137983 */ /* 0x000f280000100800 */
[----:B------:R1:W-:Y:S01]  /*ff50*/  STS.U16 [R29+UR4+0x8600], R13 ;  /* 0x0086000d1d007988 */ /* 0x0003e20008000404 */
[----:B0-----:R-:W-:-:S03]  /*ff60*/  PRMT R4, RZ, 0x7610, R4 ;  /* 0x00007610ff047816 */ /* 0x001fc60000000004 */
[----:B------:R-:W5:Y:S04]  /*ff70*/  LDL R17, [R1+0x260] ;  /* 0x0002600001117983 */ /* 0x000f680000100800 */
[----:B------:R0:W3:Y:S01]  /*ff80*/  @!P0 LDG.E.U16 R4, desc[UR8][R6.64] ;  /* 0x0000000806048981 */ /* 0x0000e2000c1e1500 */
[----:B-1----:R-:W-:-:S03]  /*ff90*/  PRMT R13, RZ, 0x7610, R13 ;  /* 0x00007610ff0d7816 */ /* 0x002fc6000000000d */
[----:B------:R-:W3:Y:S01]  /*ffa0*/  LDL R16, [R1+0x428] ;  /* 0x0004280001107983 */ /* 0x000ee20000100800 */
[----:B0-----:R-:W-:-:S03]  /*ffb0*/  IADD3 R6, P1, PT, R15, R5, RZ ;  /* 0x000000050f067210 */ /* 0x001fc60007f3e0ff */
[----:B------:R0:W-:Y:S02]  /*ffc0*/  STS.U16 [R29+UR4+0x8a00], R10 ;  /* 0x008a000a1d007988 */ /* 0x0001e40008000404 */
[----:B------:R-:W-:Y:S02]  /*ffd0*/  IMAD.X R7, R23, 0x1, R3, P1 ;  /* 0x0000000117077824 */ /* 0x000fe400008e0603 */
[----:B------:R-:W3:Y:S04]  /*ffe0*/  LDL R15, [R1+0x270] ;  /* 0x00027000010f7983 */ /* 0x000ee80000100800 */
[----:B------:R1:W3:Y:S01]  /*fff0*/  @!P0 LDG.E.U16 R13, desc[UR8][R6.64] ;  /* 0x00000008060d8981 */ /* 0x0002e2000c1e1500 */
[----:B0-----:R-:W-:Y:S02]  /*10000*/  PRMT R10, RZ, 0x7610, R10 ;  /* 0x00007610ff0a7816 */ /* 0x001fe4000000000a */
[----:B-1----:R-:W-:-:S05]  /*10010*/  IADD3 R6, P1, PT, R22, R5, RZ ;  /* 0x0000000516067210 */ /* 0x002fca0007f3e0ff */
[----:B------:R-:W-:-:S05]  /*10020*/  IMAD.X R7, R21, 0x1, R3, P1 ;  /* 0x0000000115077824 */ /* 0x000fca00008e0603 */
[----:B------:R2:W3:Y:S02]  /*10030*/  @!P0 LDG.E.U16 R10, desc[UR8][R6.64] ;  /* 0x00000008060a8981 */ /* 0x0004e4000c1e1500 */
[----:B--2---:R-:W-:Y:S02]  /*10040*/  IADD3 R6, P1, PT, R28, R5, RZ ;  /* 0x000000051c067210 */ /* 0x004fe40007f3e0ff */
[----:B------:R0:W-:Y:S04]  /*10050*/  STL [R1+0x9b0], R28 ;  /* 0x0009b01c01007387 */ /* 0x0001e80000100800 */
[----:B0-----:R-:W2:Y:S01]  /*10060*/  LDL.LU R28, [R1+0x420] ;  /* 0x00042000011c7983 */ /* 0x001ea20000300800 */
[----:B------:R-:W-:-:S03]  /*10070*/  IMAD.X R7, R20, 0x1, R3, P1 ;  /* 0x0000000114077824 */ /* 0x000fc600008e0603 */
[----:B------:R0:W-:Y:S04]  /*10080*/  STS.U16 [R29+UR4+0x8e00], R8 ;  /* 0x008e00081d007988 */ /* 0x0001e80008000404 */
[----:B------:R-:W2:Y:S04]  /*10090*/  LDL R23, [R1+0x280] ;  /* 0x0002800001177983 */ /* 0x000ea80000100800 */
[----:B------:R-:W2:Y:S01]  /*100a0*/  LDL R22, [R1+0x418] ;  /* 0x0004180001167983 */ /* 0x000ea20000100800 */
[----:B0-----:R-:W-:-:S03]  /*100b0*/  PRMT R8, RZ, 0x7610, R8 ;  /* 0x00007610ff087816 */ /* 0x001fc60000000008 */
[----:B------:R0:W-:Y:S04]  /*100c0*/  STS.U16 [R29+UR4+0x9200], R11 ;  /* 0x0092000b1d007988 */ /* 0x0001e80008000404 */
[----:B------:R4:W2:Y:S04]  /*100d0*/  @!P0 LDG.E.U16 R8, desc[UR8][R6.64] ;  /* 0x0000000806088981 */ /* 0x0008a8000c1e1500 */
[----:B------:R-:W2:Y:S01]  /*100e0*/  LDL R21, [R1+0x290] ;  /* 0x0002900001157983 */ /* 0x000ea20000100800 */
[----:B0-----:R-:W-:-:S03]  /*100f0*/  PRMT R11, RZ, 0x7610, R11 ;  /* 0x00007610ff0b7816 */ /* 0x001fc6000000000b */
[----:B------:R-:W2:Y:S01]  /*10100*/  LDL R20, [R1+0x410] ;  /* 0x0004100001147983 */ /* 0x000ea20000100800 */
[----:B----4-:R-:W-:-:S03]  /*10110*/  IADD3 R6, P1, PT, R19, R5, RZ ;  /* 0x0000000513067210 */ /* 0x010fc60007f3e0ff */
[----:B------:R0:W-:Y:S02]  /*10120*/  STS.U16 [R29+UR4+0x9600], R14 ;  /* 0x0096000e1d007988 */ /* 0x0001e40008000404 */
[----:B-----5:R-:W-:Y:S02]  /*10130*/  IMAD.X R7, R17, 0x1, R3, P1 ;  /* 0x0000000111077824 */ /* 0x020fe400008e0603 */
[----:B------:R-:W4:Y:S04]  /*10140*/  LDL R19, [R1+0x2a0] ;  /* 0x0002a00001137983 */ /* 0x000f280000100800 */
[----:B------:R3:W5:Y:S01]  /*10150*/  @!P0 LDG.E.U16 R11, desc[UR8][R6.64] ;  /* 0x00000008060b8981 */ /* 0x000762000c1e1500 */
[----:B0-----:R-:W-:-:S03]  /*10160*/  PRMT R14, RZ, 0x7610, R14 ;  /* 0x00007610ff0e7816 */ /* 0x001fc6000000000e */
[----:B------:R-:W4:Y:S01]  /*10170*/  LDL R17, [R1+0x2c0] ;  /* 0x0002c00001117983 */ /* 0x000f220000100800 */
[----:B---3--:R-:W-:-:S03]  /*10180*/  IADD3 R6, P1, PT, R16, R5, RZ ;  /* 0x0000000510067210 */ /* 0x008fc60007f3e0ff */
[----:B------:R-:W3:Y:S02]  /*10190*/  LDL R16, [R1+0x400] ;  /* 0x0004000001107983 */ /* 0x000ee40000100800 */
[----:B------:R-:W-:Y:S02]  /*101a0*/  IMAD.X R7, R15, 0x1, R3, P1 ;  /* 0x000000010f077824 */ /* 0x000fe400008e0603 */
[----:B------:R-:W3:Y:S04]  /*101b0*/  LDL R15, [R1+0x2d0] ;  /* 0x0002d000010f7983 */ /* 0x000ee80000100800 */
[----:B------:R2:W3:Y:S02]  /*101c0*/  @!P0 LDG.E.U16 R14, desc[UR8][R6.64] ;  /* 0x00000008060e8981 */ /* 0x0004e4000c1e1500 */
[----:B--2---:R-:W-:-:S02]  /*101d0*/  IADD3 R6, P1, PT, R28, R5, RZ ;  /* 0x000000051c067210 */ /* 0x004fc40007f3e0ff */
[----:B------:R0:W-:Y:S04]  /*101e0*/  STL [R1+0x9d0], R28 ;  /* 0x0009d01c01007387 */ /* 0x0001e80000100800 */
[----:B0-----:R-:W2:Y:S01]  /*101f0*/  LDL.LU R28, [R1+0x408] ;  /* 0x00040800011c7983 */ /* 0x001ea20000300800 */
[----:B------:R-:W-:-:S03]  /*10200*/  IMAD.X R7, R23, 0x1, R3, P1 ;  /* 0x0000000117077824 */ /* 0x000fc600008e0603 */
[----:B------:R0:W-:Y:S04]  /*10210*/  STS.U16 [R29+UR4+0x9a00], R12 ;  /* 0x009a000c1d007988 */ /* 0x0001e80008000404 */
[----:B------:R-:W3:Y:S01]  /*10220*/  LDL R23, [R1+0x3f8] ;  /* 0x0003f80001177983 */ /* 0x000ee20000100800 */
[----:B0-----:R-:W-:-:S03]  /*10230*/  PRMT R12, RZ, 0x7610, R12 ;  /* 0x00007610ff0c7816 */ /* 0x001fc6000000000c */
[----:B------:R0:W-:Y:S04]  /*10240*/  STS.U16 [R29+UR4+0x9e00], R9 ;  /* 0x009e00091d007988 */ /* 0x0001e80008000404 */
[----:B------:R1:W3:Y:S01]  /*10250*/  @!P0 LDG.E.U16 R12, desc[UR8][R6.64] ;  /* 0x00000008060c8981 */ /* 0x0002e2000c1e1500 */
[----:B0-----:R-:W-:Y:S02]  /*10260*/  PRMT R9, RZ, 0x7610, R9 ;  /* 0x00007610ff097816 */ /* 0x001fe40000000009 */
[----:B-1----:R-:W-:Y:S02]  /*10270*/  IADD3 R6, P1, PT, R22, R5, RZ ;  /* 0x0000000516067210 */ /* 0x002fe40007f3e0ff */
[----:B------:R-:W5:Y:S03]  /*10280*/  LDL R22, [R1+0x2e0] ;  /* 0x0002e00001167983 */ /* 0x000f660000100800 */
[----:B------:R-:W-:-:S02]  /*10290*/  IMAD.X R7, R21, 0x1, R3, P1 ;  /* 0x0000000115077824 */ /* 0x000fc400008e0603 */
[----:B------:R-:W5:Y:S04]  /*102a0*/  LDL R21, [R1+0x3f0] ;  /* 0x0003f00001157983 */ /* 0x000f680000100800 */
[----:B------:R0:W5:Y:S04]  /*102b0*/  @!P0 LDG.E.U16 R9, desc[UR8][R6.64] ;  /* 0x0000000806098981 */ /* 0x000168000c1e1500 */
[----:B------:R1:W-:Y:S01]  /*102c0*/  STS.U16 [R29+UR4+0xa200], R4 ;  /* 0x00a200041d007988 */ /* 0x0003e20008000404 */
[----:B0-----:R-:W-:-:S03]  /*102d0*/  IADD3 R6, P1, PT, R20, R5, RZ ;  /* 0x0000000514067210 */ /* 0x001fc60007f3e0ff */
[----:B------:R-:W5:Y:S01]  /*102e0*/  LDL R20, [R1+0x2f0] ;  /* 0x0002f00001147983 */ /* 0x000f620000100800 */
[----:B-1----:R-:W-:Y:S01]  /*102f0*/  PRMT R4, RZ, 0x7610, R4 ;  /* 0x00007610ff047816 */ /* 0x002fe20000000004 */
[----:B----4-:R-:W-:Y:S02]  /*10300*/  IMAD.X R7, R19, 0x1, R3, P1 ;  /* 0x0000000113077824 */ /* 0x010fe400008e0603 */
[----:B------:R-:W4:Y:S04]  /*10310*/  LDL R19, [R1+0x3e8] ;  /* 0x0003e80001137983 */ /* 0x000f280000100800 */
[----:B------:R2:W4:Y:S04]  /*10320*/  @!P0 LDG.E.U16 R4, desc[UR8][R6.64] ;  /* 0x0000000806048981 */ /* 0x000528000c1e1500 */
[----:B------:R0:W-:Y:S02]  /*10330*/  STS.U16 [R29+UR4+0xa600], R13 ;  /* 0x00a6000d1d007988 */ /* 0x0001e40008000404 */
[----:B0-----:R-:W-:-:S02]  /*10340*/  PRMT R13, RZ, 0x7610, R13 ;  /* 0x00007610ff0d7816 */ /* 0x001fc4000000000d */
[----:B--2---:R-:W-:-:S05]  /*10350*/  IADD3 R6, P1, PT, R28, R5, RZ ;  /* 0x000000051c067210 */ /* 0x004fca0007f3e0ff */
[--C-:B------:R-:W-:Y:S02]  /*10360*/  IMAD.X R7, R17, 0x1, R3.reuse, P1 ;  /* 0x0000000111077824 */ /* 0x100fe400008e0603 */
[----:B------:R-:W2:Y:S04]  /*10370*/  LDL R17, [R1+0x300] ;  /* 0x0003000001117983 */ /* 0x000ea80000100800 */
[----:B------:R3:W2:Y:S02]  /*10380*/  @!P0 LDG.E.U16 R13, desc[UR8][R6.64] ;  /* 0x00000008060d8981 */ /* 0x0006a4000c1e1500 */
[----:B---3--:R-:W-:Y:S02]  /*10390*/  IADD3 R6, P1, PT, R16, R5, RZ ;  /* 0x0000000510067210 */ /* 0x008fe40007f3e0ff */
[----:B------:R-:W3:Y:S03]  /*103a0*/  LDL R16, [R1+0x3e0] ;  /* 0x0003e00001107983 */ /* 0x000ee60000100800 */
[----:B------:R-:W-:-:S02]  /*103b0*/  IMAD.X R7, R15, 0x1, R3, P1 ;  /* 0x000000010f077824 */ /* 0x000fc400008e0603 */
[----:B------:R-:W3:Y:S04]  /*103c0*/  LDL R15, [R1+0x310] ;  /* 0x00031000010f7983 */ /* 0x000ee80000100800 */
[----:B------:R0:W-:Y:S02]  /*103d0*/  STS.U16 [R29+UR4+0xaa00], R10 ;  /* 0x00aa000a1d007988 */ /* 0x0001e40008000404 */
[----:B0-----:R-:W-:Y:S02]  /*103e0*/  PRMT R10, RZ, 0x7610, R10 ;  /* 0x00007610ff0a7816 */ /* 0x001fe4000000000a */
[----:B------:R0:W-:Y:S04]  /*103f0*/  STS.U16 [R29+UR4+0xae00], R8 ;  /* 0x00ae00081d007988 */ /* 0x0001e80008000404 */
[----:B------:R1:W3:Y:S01]  /*10400*/  @!P0 LDG.E.U16 R10, desc[UR8][R6.64] ;  /* 0x00000008060a8981 */ /* 0x0002e2000c1e1500 */
[----:B0-----:R-:W-:-:S02]  /*10410*/  PRMT R8, RZ, 0x7610, R8 ;  /* 0x00007610ff087816 */ /* 0x001fc40000000008 */
[-C--:B-1----:R-:W-:Y:S02]  /*10420*/  IADD3 R6, P1, PT, R23, R5.reuse, RZ ;  /* 0x0000000517067210 */ /* 0x082fe40007f3e0ff */
[----:B------:R-:W3:Y:S03]  /*10430*/  LDL R23, [R1+0x3d8] ;  /* 0x0003d80001177983 */ /* 0x000ee60000100800 */
[----:B-----5:R-:W-:Y:S02]  /*10440*/  IMAD.X R7, R22, 0x1, R3, P1 ;  /* 0x0000000116077824 */ /* 0x020fe400008e0603 */
[----:B------:R-:W5:Y:S04]  /*10450*/  LDL R22, [R1+0x320] ;  /* 0x0003200001167983 */ /* 0x000f680000100800 */
[----:B------:R0:W5:Y:S04]  /*10460*/  @!P0 LDG.E.U16 R8, desc[UR8][R6.64] ;  /* 0x0000000806088981 */ /* 0x000168000c1e1500 */
[----:B------:R1:W-:Y:S01]  /*10470*/  STS.U16 [R29+UR4+0xb200], R11 ;  /* 0x00b2000b1d007988 */ /* 0x0003e20008000404 */
[----:B0-----:R-:W-:-:S03]  /*10480*/  IADD3 R6, P1, PT, R21, R5, RZ ;  /* 0x0000000515067210 */ /* 0x001fc60007f3e0ff */
[----:B------:R-:W5:Y:S01]  /*10490*/  LDL R21, [R1+0x3d0] ;  /* 0x0003d00001157983 */ /* 0x000f620000100800 */
[----:B-1----:R-:W-:Y:S01]  /*104a0*/  PRMT R11, RZ, 0x7610, R11 ;  /* 0x00007610ff0b7816 */ /* 0x002fe2000000000b */
[----:B------:R-:W-:Y:S02]  /*104b0*/  IMAD.X R7, R20, 0x1, R3, P1 ;  /* 0x0000000114077824 */ /* 0x000fe400008e0603 */
[----:B------:R-:W5:Y:S04]  /*104c0*/  LDL R20, [R1+0x330] ;  /* 0x0003300001147983 */ /* 0x000f680000100800 */
[----:B------:R4:W5:Y:S04]  /*104d0*/  @!P0 LDG.E.U16 R11, desc[UR8][R6.64] ;  /* 0x00000008060b8981 */ /* 0x000968000c1e1500 */
[----:B------:R0:W-:Y:S01]  /*104e0*/  STS.U16 [R29+UR4+0xb600], R14 ;  /* 0x00b6000e1d007988 */ /* 0x0001e20008000404 */
[----:B----4-:R-:W-:-:S03]  /*104f0*/  IADD3 R6, P1, PT, R19, R5, RZ ;  /* 0x0000000513067210 */ /* 0x010fc60007f3e0ff */
[----:B------:R-:W4:Y:S01]  /*10500*/  LDL R19, [R1+0x3c8] ;  /* 0x0003c80001137983 */ /* 0x000f220000100800 */
[----:B0-----:R-:W-:Y:S01]  /*10510*/  PRMT R14, RZ, 0x7610, R14 ;  /* 0x00007610ff0e7816 */ /* 0x001fe2000000000e */
[----:B--2---:R-:W-:Y:S02]  /*10520*/  IMAD.X R7, R17, 0x1, R3, P1 ;  /* 0x0000000111077824 */ /* 0x004fe400008e0603 */
[----:B------:R-:W2:Y:S04]  /*10530*/  LDL R17, [R1+0x340] ;  /* 0x0003400001117983 */ /* 0x000ea80000100800 */
[----:B------:R3:W2:Y:S02]  /*10540*/  @!P0 LDG.E.U16 R14, desc[UR8][R6.64] ;  /* 0x00000008060e8981 */ /* 0x0006a4000c1e1500 */
[----:B---3--:R-:W-:-:S02]  /*10550*/  IADD3 R6, P1, PT, R16, R5, RZ ;  /* 0x0000000510067210 */ /* 0x008fc40007f3e0ff */
[----:B------:R-:W3:Y:S03]  /*10560*/  LDL R16, [R1+0x3c0] ;  /* 0x0003c00001107983 */ /* 0x000ee60000100800 */
[----:B------:R-:W-:Y:S02]  /*10570*/  IMAD.X R7, R15, 0x1, R3, P1 ;  /* 0x000000010f077824 */ /* 0x000fe400008e0603 */
[----:B------:R-:W3:Y:S04]  /*10580*/  LDL R15, [R1+0x350] ;  /* 0x00035000010f7983 */ /* 0x000ee80000100800 */
[----:B------:R0:W-:Y:S02]  /*10590*/  STS.U16 [R29+UR4+0xba00], R12 ;  /* 0x00ba000c1d007988 */ /* 0x0001e40008000404 */
[----:B0-----:R-:W-:-:S02]  /*105a0*/  PRMT R12, RZ, 0x7610, R12 ;  /* 0x00007610ff0c7816 */ /* 0x001fc4000000000c */
[----:B------:R0:W-:Y:S04]  /*105b0*/  STS.U16 [R29+UR4+0xbe00], R9 ;  /* 0x00be00091d007988 */ /* 0x0001e80008000404 */
[----:B------:R1:W3:Y:S01]  /*105c0*/  @!P0 LDG.E.U16 R12, desc[UR8][R6.64] ;  /* 0x00000008060c8981 */ /* 0x0002e2000c1e1500 */
[----:B0-----:R-:W-:Y:S02]  /*105d0*/  PRMT R9, RZ, 0x7610, R9 ;  /* 0x00007610ff097816 */ /* 0x001fe40000000009 */
[----:B-1----:R-:W-:Y:S02]  /*105e0*/  IADD3 R6, P1, PT, R23, R5, RZ ;  /* 0x0000000517067210 */ /* 0x002fe40007f3e0ff */
[----:B------:R-:W3:Y:S03]  /*105f0*/  LDL R23, [R1+0x3b8] ;  /* 0x0003b80001177983 */ /* 0x000ee60000100800 */
[----:B-----5:R-:W-:-:S02]  /*10600*/  IMAD.X R7, R22, 0x1, R3, P1 ;  /* 0x0000000116077824 */ /* 0x020fc400008e0603 */
        /* <DEDUP_REMOVED lines=25> */
[----:B-1----:R-:W-:-:S05]  /*107a0*/  IADD3 R6, P1, PT, R23, R5, RZ ;  /* 0x0000000517067210 */ /* 0x002fca0007f3e0ff */
[----:B-----5:R-:W-:Y:S01]  /*107b0*/  IMAD.X R7, R22, 0x1, R3, P1 ;  /* 0x0000000116077824 */ /* 0x020fe200008e0603 */
[----:B------:R0:W-:Y:S04]  /*107c0*/  STS.U16 [R29+UR4+0xd200], R11 ;  /* 0x00d2000b1d007988 */ /* 0x0001e80008000404 */
[----:B------:R1:W5:Y:S01]  /*107d0*/  @!P0 LDG.E.U16 R8, desc[UR8][R6.64] ;  /* 0x0000000806088981 */ /* 0x000362000c1e1500 */
[----:B0-----:R-:W-:Y:S02]  /*107e0*/  PRMT R11, RZ, 0x7610, R11 ;  /* 0x00007610ff0b7816 */ /* 0x001fe4000000000b */
[----:B-1----:R-:W-:-:S05]  /*107f0*/  IADD3 R6, P1, PT, R21, R5, RZ ;  /* 0x0000000515067210 */ /* 0x002fca0007f3e0ff */
[----:B------:R-:W-:Y:S01]  /*10800*/  IMAD.X R7, R20, 0x1, R3, P1 ;  /* 0x0000000114077824 */ /* 0x000fe200008e0603 */
[----:B------:R0:W-:Y:S04]  /*10810*/  STS.U16 [R29+UR4+0xd600], R14 ;  /* 0x00d6000e1d007988 */ /* 0x0001e80008000404 */
[----:B------:R4:W5:Y:S04]  /*10820*/  @!P0 LDG.E.U16 R11, desc[UR8][R6.64] ;  /* 0x00000008060b8981 */ /* 0x000968000c1e1500 */
[----:B------:R-:W5:Y:S01]  /*10830*/  LDL.LU.64 R20, [R1+0x5c0] ;  /* 0x0005c00001147983 */ /* 0x000f620000300a00 */
[----:B0-----:R-:W-:-:S03]  /*10840*/  PRMT R14, RZ, 0x7610, R14 ;  /* 0x00007610ff0e7816 */ /* 0x001fc6000000000e */
[----:B------:R-:W5:Y:S01]  /*10850*/  LDL.LU.64 R22, [R1+0x5c8] ;  /* 0x0005c80001167983 */ /* 0x000f620000300a00 */
[----:B----4-:R-:W-:-:S03]  /*10860*/  IADD3 R6, P1, PT, R19, R5, RZ ;  /* 0x0000000513067210 */ /* 0x010fc60007f3e0ff */
[----:B------:R-:W4:Y:S04]  /*10870*/  LDL.LU.64 R24, [R1+0x5d0] ;  /* 0x0005d00001187983 */ /* 0x000f280000300a00 */
[----:B------:R-:W4:Y:S01]  /*10880*/  LDL.LU.64 R26, [R1+0x5d8] ;  /* 0x0005d800011a7983 */ /* 0x000f220000300a00 */
[----:B--2---:R-:W-:-:S05]  /*10890*/  IMAD.X R7, R17, 0x1, R3, P1 ;  /* 0x0000000111077824 */ /* 0x004fca00008e0603 */
[----:B------:R3:W2:Y:S02]  /*108a0*/  @!P0 LDG.E.U16 R14, desc[UR8][R6.64] ;  /* 0x00000008060e8981 */ /* 0x0006a4000c1e1500 */
[----:B---3--:R-:W-:-:S05]  /*108b0*/  IADD3 R6, P1, PT, R16, R5, RZ ;  /* 0x0000000510067210 */ /* 0x008fca0007f3e0ff */
[--C-:B------:R-:W-:Y:S01]  /*108c0*/  IMAD.X R7, R15, 0x1, R3.reuse, P1 ;  /* 0x000000010f077824 */ /* 0x100fe200008e0603 */
[----:B------:R-:W-:-:S06]  /*108d0*/  PRMT R3, RZ, 0x7610, R3 ;  /* 0x00007610ff037816 */ /* 0x000fcc0000000003 */
[----:B------:R-:W3:Y:S04]  /*108e0*/  @!P0 LDG.E.U16 R3, desc[UR8][R6.64] ;  /* 0x0000000806038981 */ /* 0x000ee8000c1e1500 */
[----:B------:R-:W-:Y:S04]  /*108f0*/  STS.U16 [R29+UR4+0xfe00], R18 ;  /* 0x00fe00121d007988 */ /* 0x000fe80008000404 */
[----:B------:R-:W-:Y:S04]  /*10900*/  STS.U16 [R29+UR4+0xda00], R12 ;  /* 0x00da000c1d007988 */ /* 0x000fe80008000404 */
[----:B------:R-:W-:Y:S04]  /*10910*/  STS.U16 [R29+UR4+0xde00], R9 ;  /* 0x00de00091d007988 */ /* 0x000fe80008000404 */
[----:B------:R-:W-:Y:S04]  /*10920*/  STS.U16 [R29+UR4+0xe200], R4 ;  /* 0x00e200041d007988 */ /* 0x000fe80008000404 */
[----:B------:R-:W-:Y:S04]  /*10930*/  STS.U16 [R29+UR4+0xe600], R13 ;  /* 0x00e6000d1d007988 */ /* 0x000fe80008000404 */
[----:B------:R-:W-:Y:S04]  /*10940*/  STS.U16 [R29+UR4+0xea00], R10 ;  /* 0x00ea000a1d007988 */ /* 0x000fe80008000404 */
[----:B-----5:R-:W-:Y:S04]  /*10950*/  STS.U16 [R29+UR4+0xee00], R8 ;  /* 0x00ee00081d007988 */ /* 0x020fe80008000404 */
[----:B------:R-:W-:Y:S04]  /*10960*/  STS.U16 [R29+UR4+0xf200], R11 ;  /* 0x00f2000b1d007988 */ /* 0x000fe80008000404 */
[----:B------:R-:W-:Y:S04]  /*10970*/  STL [R1+0x9e8], R28 ;  /* 0x0009e81c01007387 */ /* 0x000fe80000100800 */
[----:B--2---:R-:W-:Y:S04]  /*10980*/  STS.U16 [R29+UR4+0xf600], R14 ;  /* 0x00f6000e1d007988 */ /* 0x004fe80008000404 */
[----:B---3--:R-:W-:Y:S01]  /*10990*/  STS.U16 [R29+UR4+0xfa00], R3 ;  /* 0x00fa00031d007988 */ /* 0x008fe20008000404 */
[----:B------:R-:W-:Y:S06]  /*109a0*/  BAR.SYNC.DEFER_BLOCKING 0x0 ;  /* 0x0000000000007b1d */ /* 0x000fec0000010000 */
[----:B------:R-:W-:Y:S04]  /*109b0*/  LDSM.16.MT88.4 R16, [R2+0x10000] ;  /* 0x010000000210783b */ /* 0x000fe80000004200 */
[----:B------:R-:W0:Y:S04]  /*109c0*/  LDSM.16.M88.4 R12, [R0+UR4] ;  /* 0x00000004000c783b */ /* 0x000e280008000200 */
[----:B------:R-:W4:Y:S01]  /*109d0*/  LDSM.16.M88.4 R4, [R0+UR4+0x2000] ;  /* 0x002000040004783b */ /* 0x000f220008000200 */
[C---:B0-----:R-:W-:Y:S03]  /*109e0*/  HMMA.16816.F32 R8, R16.reuse, R12, R20 ;  /* 0x0000000c1008723c */ /* 0x041fe60000001814 */
[----:B------:R-:W0:Y:S05]  /*109f0*/  LDSM.16.MT88.4 R20, [R2+0x10200] ;  /* 0x010200000214783b */ /* 0x000e2a0000004200 */
[----:B----4-:R-:W-:-:S12]  /*10a00*/  HMMA.16816.F32 R24, R16, R4, R24 ;  /* 0x000000041018723c */ /* 0x010fd80000001818 */
[C---:B0-----:R-:W-:Y:S01]  /*10a10*/  HMMA.16816.F32 R12, R20.reuse, R14, R8 ;  /* 0x0000000e140c723c */ /* 0x041fe20000001808 */
[----:B------:R-:W0:Y:S07]  /*10a20*/  LDSM.16.M88.4 R8, [R0+UR4+0x4000] ;  /* 0x004000040008783b */ /* 0x000e2e0008000200 */
[----:B------:R-:W-:Y:S11]  /*10a30*/  HMMA.16816.F32 R4, R20, R6, R24 ;  /* 0x000000061404723c */ /* 0x000ff60000001818 */
[----:B------:R-:W-:Y:S04]  /*10a40*/  STL.64 [R1+0xa70], R14 ;  /* 0x000a700e01007387 */ /* 0x000fe80000100a00 */
[----:B------:R1:W-:Y:S04]  /*10a50*/  STL.64 [R1+0xa68], R12 ;  /* 0x000a680c01007387 */ /* 0x0003e80000100a00 */
[----:B-1----:R-:W2:Y:S04]  /*10a60*/  LDL.LU.64 R12, [R1+0x2b0] ;  /* 0x0002b000010c7983 */ /* 0x002ea80000300a00 */
[----:B------:R-:W2:Y:S04]  /*10a70*/  LDL.LU.64 R14, [R1+0x2b8] ;  /* 0x0002b800010e7983 */ /* 0x000ea80000300a00 */
[----:B------:R-:W0:Y:S04]  /*10a80*/  LDL.LU.64 R24, [R1+0x600] ;  /* 0x0006000001187983 */ /* 0x000e280000300a00 */
[----:B------:R-:W0:Y:S04]  /*10a90*/  LDL.LU.64 R26, [R1+0x608] ;  /* 0x00060800011a7983 */ /* 0x000e280000300a00 */
[----:B------:R-:W-:Y:S04]  /*10aa0*/  STL.64 [R1+0x60], R4 ;  /* 0x0000600401007387 */ /* 0x000fe80000100a00 */
[----:B------:R-:W-:Y:S04]  /*10ab0*/  STL.64 [R1+0x68], R6 ;  /* 0x0000680601007387 */ /* 0x000fe80000100a00 */
[----:B------:R-:W1:Y:S01]  /*10ac0*/  LDSM.16.M88.4 R4, [R0+UR4+0x6000] ;  /* 0x006000040004783b */ /* 0x000e620008000200 */
[----:B0-----:R-:W-:-:S15]  /*10ad0*/  HMMA.16816.F32 R24, R16, R8, R24 ;  /* 0x000000081018723c */ /* 0x001fde0000001818 */
[----:B------:R-:W-:-:S05]  /*10ae0*/  NOP ;  /* 0x0000000000007918 */ /* 0x000fca0000000000 */
[----:B------:R-:W-:Y:S01]  /*10af0*/  HMMA.16816.F32 R8, R20, R10, R24 ;  /* 0x0000000a1408723c */ /* 0x000fe20000001818 */
[----:B------:R-:W1:Y:S04]  /*10b00*/  LDL.LU.64 R24, [R1+0x5f0] ;  /* 0x0005f00001187983 */ /* 0x000e680000300a00 */
[----:B------:R-:W1:-:S14]  /*10b10*/  LDL.LU.64 R26, [R1+0x5f8] ;  /* 0x0005f800011a7983 */ /* 0x000e5c0000300a00 */
[----:B------:R-:W-:Y:S04]  /*10b20*/  STL.64 [R1+0x50], R8 ;  /* 0x0000500801007387 */ /* 0x000fe80000100a00 */
[----:B------:R-:W-:Y:S04]  /*10b30*/  STL.64 [R1+0x58], R10 ;  /* 0x0000580a01007387 */ /* 0x000fe80000100a00 */
[----:B------:R-:W0:Y:S01]  /*10b40*/  LDSM.16.M88.4 R8, [R0+UR4+0x8000] ;  /* 0x008000040008783b */ /* 0x000e220008000200 */
[----:B-1----:R-:W-:-:S15]  /*10b50*/  HMMA.16816.F32 R24, R16, R4, R24 ;  /* 0x000000041018723c */ /* 0x002fde0000001818 */
[----:B------:R-:W-:-:S05]  /*10b60*/  NOP ;  /* 0x0000000000007918 */ /* 0x000fca0000000000 */
[----:B------:R-:W-:Y:S01]  /*10b70*/  HMMA.16816.F32 R4, R20, R6, R24 ;  /* 0x000000061404723c */ /* 0x000fe20000001818 */
[----:B------:R-:W0:Y:S04]  /*10b80*/  LDL.LU.64 R24, [R1+0x5e0] ;  /* 0x0005e00001187983 */ /* 0x000e280000300a00 */
[----:B------:R-:W0:-:S14]  /*10b90*/  LDL.LU.64 R26, [R1+0x5e8] ;  /* 0x0005e800011a7983 */ /* 0x000e1c0000300a00 */
        /* <DEDUP_REMOVED lines=8> */
[----:B------:R-:W-:Y:S04]  /*10c20*/  STL.64 [R1], R8 ;  /* 0x0000000801007387 */ /* 0x000fe80000100a00 */
        /* <DEDUP_REMOVED lines=9> */
[----:B------:R1:W2:Y:S02]  /*10cc0*/  LDSM.16.M88.4 R4, [R0+UR4+0xe000] ;  /* 0x00e000040004783b */ /* 0x0002a40008000200 */
[----:B-1----:R-:W-:Y:S01]  /*10cd0*/  LOP3.LUT R0, R0, 0x40, RZ, 0x3c, !PT ;  /* 0x0000004000007812 */ /* 0x002fe200078e3cff */
[C---:B0-----:R-:W-:Y:S08]  /*10ce0*/  HMMA.16816.F32 R24, R16.reuse, R8, R24 ;  /* 0x000000081018723c */ /* 0x041ff00000001818 */
[----:B--2---:R-:W-:Y:S01]  /*10cf0*/  HMMA.16816.F32 R16, R16, R4, R12 ;  /* 0x000000041010723c */ /* 0x004fe2000000180c */
[----:B------:R-:W2:Y:S04]  /*10d00*/  LDL.LU.64 R14, [R1+0xa70] ;  /* 0x000a7000010e7983 */ /* 0x000ea80000300a00 */
[----:B------:R-:W2:Y:S07]  /*10d10*/  LDL.LU.64 R12, [R1+0xa68] ;  /* 0x000a6800010c7983 */ /* 0x000eae0000300a00 */
[C---:B------:R-:W-:Y:S01]  /*10d20*/  HMMA.16816.F32 R8, R20.reuse, R10, R24 ;  /* 0x0000000a1408723c */ /* 0x040fe20000001818 */
[----:B------:R-:W-:Y:S07]  /*10d30*/  LDSM.16.MT88.4 R24, [R2+0x10400] ;  /* 0x010400000218783b */ /* 0x000fee0000004200 */
[----:B------:R-:W-:Y:S01]  /*10d40*/  HMMA.16816.F32 R4, R20, R6, R16 ;  /* 0x000000061404723c */ /* 0x000fe20000001810 */
[----:B------:R-:W-:Y:S10]  /*10d50*/  LDSM.16.M88.4 R16, [R0+UR4+0x2000] ;  /* 0x002000040010783b */ /* 0x000ff40008000200 */
[----:B------:R-:W-:Y:S04]  /*10d60*/  STL.64 [R1+0x20], R8 ;  /* 0x0000200801007387 */ /* 0x000fe80000100a00 */
[----:B------:R-:W-:Y:S04]  /*10d70*/  STL.64 [R1+0x28], R10 ;  /* 0x0000280a01007387 */ /* 0x000fe80000100a00 */
[----:B------:R-:W2:Y:S01]  /*10d80*/  LDSM.16.M88.4 R8, [R0+UR4] ;  /* 0x000000040008783b */ /* 0x000ea20008000200 */
[----:B------:R-:W-:-:S02]  /*10d90*/  IMAD.MOV.U32 R29, RZ, RZ, R5 ;  /* 0x000000ffff1d7224 */ /* 0x000fc400078e0005 */
[----:B------:R-:W-:Y:S01]  /*10da0*/  IMAD.MOV.U32 R28, RZ, RZ, R6 ;  /* 0x000000ffff1c7224 */ /* 0x000fe200078e0006 */
[----:B------:R-:W-:Y:S01]  /*10db0*/  STL [R1+0x10], R4 ;  /* 0x0000100401007387 */ /* 0x000fe20000100800 */
[----:B------:R-:W-:-:S03]  /*10dc0*/  IMAD.MOV.U32 R3, RZ, RZ, R7 ;  /* 0x000000ffff037224 */ /* 0x000fc600078e0007 */
[----:B------:R-:W0:Y:S04]  /*10dd0*/  LDSM.16.MT88.4 R4, [R2+0x10600] ;  /* 0x010600000204783b */ /* 0x000e280000004200 */
[----:B------:R-:W3:Y:S04]  /*10de0*/  LDL.LU R20, [R1+0x60] ;  /* 0x0000600001147983 */ /* 0x000ee80000300800 */
[----:B------:R-:W3:Y:S04]  /*10df0*/  LDL.LU R21, [R1+0x64] ;  /* 0x0000640001157983 */ /* 0x000ee80000300800 */
[----:B------:R-:W3:Y:S04]  /*10e00*/  LDL.LU R22, [R1+0x68] ;  /* 0x0000680001167983 */ /* 0x000ee80000300800 */
[----:B------:R-:W3:Y:S01]  /*10e10*/  LDL.LU R23, [R1+0x6c] ;  /* 0x00006c0001177983 */ /* 0x000ee20000300800 */
[----:B--2---:R-:W-:-:S15]  /*10e20*/  HMMA.16816.F32 R12, R24, R8, R12 ;  /* 0x00000008180c723c */ /* 0x004fde000000180c */
[----:B------:R-:W-:-:S05]  /*10e30*/  NOP ;  /* 0x0000000000007918 */ /* 0x000fca0000000000 */
[----:B0-----:R-:W-:Y:S01]  /*10e40*/  HMMA.16816.F32 R8, R4, R10, R12 ;  /* 0x0000000a0408723c */ /* 0x001fe2000000180c */
[----:B------:R-:W2:-:S15]  /*10e50*/  LDL.LU R12, [R1+0x50] ;  /* 0x00005000010c7983 */ /* 0x000e9e0000300800 */
[----:B------:R-:W-:-:S03]  /*10e60*/  NOP ;  /* 0x0000000000007918 */ /* 0x000fc60000000000 */
[----:B------:R-:W-:Y:S04]  /*10e70*/  STL.64 [R1+0x5c0], R8 ;  /* 0x0005c00801007387 */ /* 0x000fe80000100a00 */
[----:B------:R-:W-:Y:S04]  /*10e80*/  STL.64 [R1+0x5c8], R10 ;  /* 0x0005c80a01007387 */ /* 0x000fe80000100a00 */
[----:B------:R-:W2:Y:S04]  /*10e90*/  LDL.LU R13, [R1+0x54] ;  /* 0x00005400010d7983 */ /* 0x000ea80000300800 */
[----:B------:R-:W2:Y:S04]  /*10ea0*/  LDL.LU R14, [R1+0x58] ;  /* 0x00005800010e7983 */ /* 0x000ea80000300800 */
[----:B------:R-:W2:Y:S01]  /*10eb0*/  LDL.LU R15, [R1+0x5c] ;  /* 0x00005c00010f7983 */ /* 0x000ea20000300800 */
[----:B---3--:R-:W-:Y:S03]  /*10ec0*/  HMMA.16816.F32 R20, R24, R16, R20 ;  /* 0x000000101814723c */ /* 0x008fe60000001814 */
[----:B------:R-:W2:-:S15]  /*10ed0*/  LDSM.16.M88.4 R8, [R0+UR4+0x4000] ;  /* 0x004000040008783b */ /* 0x000e9e0008000200 */
[----:B------:R-:W-:Y:S02]  /*10ee0*/  NOP ;  /* 0x0000000000007918 */ /* 0x000fe40000000000 */
[----:B------:R-:W-:Y:S01]  /*10ef0*/  HMMA.16816.F32 R16, R4, R18, R20 ;  /* 0x000000120410723c */ /* 0x000fe20000001814 */
[----:B------:R-:W3:-:S15]  /*10f00*/  LDL.LU R20, [R1] ;  /* 0x0000000001147983 */ /* 0x000ede0000300800 */
[----:B------:R-:W-:-:S03]  /*10f10*/  NOP ;  /* 0x0000000000007918 */ /* 0x000fc60000000000 */
[----:B------:R-:W-:Y:S04]  /*10f20*/  STL.64 [R1+0x5d0], R16 ;  /* 0x0005d01001007387 */ /* 0x000fe80000100a00 */
[----:B------:R2:W-:Y:S04]  /*10f30*/  STL.64 [R1+0x5d8], R18 ;  /* 0x0005d81201007387 */ /* 0x0005e80000100a00 */
[----:B------:R-:W3:Y:S04]  /*10f40*/  LDL.LU R21, [R1+0x4] ;  /* 0x0000040001157983 */ /* 0x000ee80000300800 */
[----:B------:R-:W3:Y:S04]  /*10f50*/  LDL.LU R22, [R1+0x8] ;  /* 0x0000080001167983 */ /* 0x000ee80000300800 */
[----:B------:R-:W3:Y:S01]  /*10f60*/  LDL.LU R23, [R1+0xc] ;  /* 0x00000c0001177983 */ /* 0x000ee20000300800 */
[----:B--2---:R-:W-:Y:S03]  /*10f70*/  HMMA.16816.F32 R16, R24, R8, R12 ;  /* 0x000000081810723c */ /* 0x004fe6000000180c */
[----:B------:R-:W0:-:S15]  /*10f80*/  LDSM.16.M88.4 R12, [R0+UR4+0x6000] ;  /* 0x00600004000c783b */ /* 0x000e1e0008000200 */
[----:B------:R-:W-:Y:S02]  /*10f90*/  NOP ;  /* 0x0000000000007918 */ /* 0x000fe40000000000 */
[----:B------:R-:W-:Y:S01]  /*10fa0*/  HMMA.16816.F32 R8, R4, R10, R16 ;  /* 0x0000000a0408723c */ /* 0x000fe20000001810 */
[----:B------:R-:W0:-:S15]  /*10fb0*/  LDL.LU R16, [R1+0x40] ;  /* 0x0000400001107983 */ /* 0x000e1e0000300800 */
[----:B------:R-:W-:-:S03]  /*10fc0*/  NOP ;  /* 0x0000000000007918 */ /* 0x000fc60000000000 */
[----:B------:R-:W-:Y:S04]  /*10fd0*/  STL.64 [R1+0x600], R8 ;  /* 0x0006000801007387 */ /* 0x000fe80000100a00 */
[----:B------:R-:W-:Y:S04]  /*10fe0*/  STL.64 [R1+0x608], R10 ;  /* 0x0006080a01007387 */ /* 0x000fe80000100a00 */
[----:B------:R-:W0:Y:S04]  /*10ff0*/  LDL.LU R17, [R1+0x44] ;  /* 0x0000440001117983 */ /* 0x000e280000300800 */
[----:B------:R-:W0:Y:S04]  /*11000*/  LDL.LU R18, [R1+0x48] ;  /* 0x0000480001127983 */ /* 0x000e280000300800 */
[----:B------:R-:W0:Y:S04]  /*11010*/  LDL.LU R19, [R1+0x4c] ;  /* 0x00004c0001137983 */ /* 0x000e280000300800 */
[----:B------:R-:W-:Y:S04]  /*11020*/  STL.64 [R1+0xa60], R6 ;  /* 0x000a600601007387 */ /* 0x000fe80000100a00 */
[----:B------:R-:W3:Y:S04]  /*11030*/  LDSM.16.M88.4 R8, [R0+UR4+0x8000] ;  /* 0x008000040008783b */ /* 0x000ee80008000200 */
[----:B------:R-:W-:Y:S01]  /*11040*/  STL.64 [R1+0xa58], R4 ;  /* 0x000a580401007387 */ /* 0x000fe20000100a00 */
[----:B0-----:R-:W-:-:S15]  /*11050*/  HMMA.16816.F32 R16, R24, R12, R16 ;  /* 0x0000000c1810723c */ /* 0x001fde0000001810 */
[----:B------:R-:W-:-:S05]  /*11060*/  NOP ;  /* 0x0000000000007918 */ /* 0x000fca0000000000 */
[----:B------:R-:W-:Y:S01]  /*11070*/  HMMA.16816.F32 R12, R4, R14, R16 ;  /* 0x0000000e040c723c */ /* 0x000fe20000001810 */
[----:B------:R-:W0:-:S15]  /*11080*/  LDSM.16.M88.4 R4, [R0+UR4+0xa000] ;  /* 0x00a000040004783b */ /* 0x000e1e0008000200 */
[----:B------:R-:W-:-:S03]  /*11090*/  NOP ;  /* 0x0000000000007918 */ /* 0x000fc60000000000 */
[----:B------:R-:W-:Y:S04]  /*110a0*/  STL.64 [R1+0x5f0], R12 ;  /* 0x0005f00c01007387 */ /* 0x000fe80000100a00 */
[----:B------:R3:W-:Y:S04]  /*110b0*/  STL.64 [R1+0x5f8], R14 ;  /* 0x0005f80e01007387 */ /* 0x0007e80000100a00 */
[----:B------:R-:W2:Y:S04]  /*110c0*/  LDL.LU R16, [R1+0x20] ;  /* 0x0000200001107983 */ /* 0x000ea80000300800 */
[----:B------:R-:W2:Y:S04]  /*110d0*/  LDL.LU R17, [R1+0x24] ;  /* 0x0000240001117983 */ /* 0x000ea80000300800 */
[----:B------:R-:W2:Y:S01]  /*110e0*/  LDL.LU R18, [R1+0x28] ;  /* 0x0000280001127983 */ /* 0x000ea20000300800 */
[----:B---3--:R-:W-:Y:S03]  /*110f0*/  HMMA.16816.F32 R12, R24, R8, R20 ;  /* 0x00000008180c723c */ /* 0x008fe60000001814 */
[----:B------:R-:W2:Y:S01]  /*11100*/  LDL.LU R19, [R1+0x2c] ;  /* 0x00002c0001137983 */ /* 0x000ea20000300800 */
[----:B0-----:R-:W-:-:S02]  /*11110*/  IMAD.MOV.U32 R21, RZ, RZ, R6 ;  /* 0x000000ffff157224 */ /* 0x001fc400078e0006 */
[----:B------:R-:W-:Y:S02]  /*11120*/  IMAD.MOV.U32 R20, RZ, RZ, R7 ;  /* 0x000000ffff147224 */ /* 0x000fe400078e0007 */
[----:B------:R-:W-:Y:S01]  /*11130*/  IMAD.MOV.U32 R22, RZ, RZ, R4 ;  /* 0x000000ffff167224 */ /* 0x000fe200078e0004 */
[----:B------:R-:W3:Y:S01]  /*11140*/  LDL.LU.64 R6, [R1+0xa60] ;  /* 0x000a600001067983 */ /* 0x000ee20000300a00 */
[----:B------:R-:W-:-:S03]  /*11150*/  IMAD.MOV.U32 R2, RZ, RZ, R5 ;  /* 0x000000ffff027224 */ /* 0x000fc600078e0005 */
[----:B------:R-:W3:Y:S04]  /*11160*/  LDL.LU.64 R4, [R1+0xa58] ;  /* 0x000a580001047983 */ /* 0x000ee80000300a00 */
[----:B------:R-:W4:Y:S03]  /*11170*/  LDL.LU R8, [R1+0x30] ;  /* 0x0000300001087983 */ /* 0x000f260000300800 */
[----:B---3--:R-:W-:-:S15]  /*11180*/  HMMA.16816.F32 R12, R4, R10, R12 ;  /* 0x0000000a040c723c */ /* 0x008fde000000180c */
[----:B------:R-:W-:-:S04]  /*11190*/  NOP ;  /* 0x0000000000007918 */ /* 0x000fc80000000000 */
[----:B------:R0:W-:Y:S04]  /*111a0*/  STL.64 [R1+0x5e0], R12 ;  /* 0x0005e00c01007387 */ /* 0x0001e80000100a00 */
[----:B------:R-:W-:Y:S04]  /*111b0*/  STL.64 [R1+0x5e8], R14 ;  /* 0x0005e80e01007387 */ /* 0x000fe80000100a00 */
[----:B------:R-:W4:Y:S04]  /*111c0*/  LDL.LU R9, [R1+0x34] ;  /* 0x0000340001097983 */ /* 0x000f280000300800 */
[----:B------:R-:W4:Y:S01]  /*111d0*/  LDL.LU R10, [R1+0x38] ;  /* 0x00003800010a7983 */ /* 0x000f220000300800 */
[----:B0-----:R-:W-:-:S03]  /*111e0*/  IMAD.MOV.U32 R13, RZ, RZ, R2 ;  /* 0x000000ffff0d7224 */ /* 0x001fc600078e0002 */
[----:B------:R-:W4:Y:S04]  /*111f0*/  LDL.LU R11, [R1+0x3c] ;  /* 0x00003c00010b7983 */ /* 0x000f280000300800 */
[----:B------:R0:W-:Y:S04]  /*11200*/  STL.64 [R1+0xa50], R6 ;  /* 0x000a500601007387 */ /* 0x0001e80000100a00 */
[----:B------:R1:W-:Y:S01]  /*11210*/  STL.64 [R1+0xa48], R4 ;  /* 0x000a480401007387 */ /* 0x0003e20000100a00 */
[----:B0-----:R-:W-:Y:S02]  /*11220*/  IMAD.MOV.U32 R6, RZ, RZ, R28 ;  /* 0x000000ffff067224 */ /* 0x001fe400078e001c */
[----:B------:R-:W-:Y:S01]  /*11230*/  IMAD.MOV.U32 R7, RZ, RZ, R3 ;  /* 0x000000ffff077224 */ /* 0x000fe200078e0003 */
[----:B-1----:R-:W3:Y:S04]  /*11240*/  LDL.LU R4, [R1+0x10] ;  /* 0x0000100001047983 */ /* 0x002ee80000300800 */
[----:B------:R-:W5:Y:S04]  /*11250*/  LDL.LU R2, [R1+0x2f8] ;  /* 0x0002f80001027983 */ /* 0x000f680000300800 */
[----:B------:R-:W2:Y:S04]  /*11260*/  LDL.LU R28, [R1+0x3ec] ;  /* 0x0003ec00011c7983 */ /* 0x000ea80000300800 */
[----:B------:R-:W5:Y:S01]  /*11270*/  LDL.LU R3, [R1+0x2f0] ;  /* 0x0002f00001037983 */ /* 0x000f620000300800 */
[----:B------:R-:W-:-:S02]  /*11280*/  IMAD.MOV.U32 R5, RZ, RZ, R29 ;  /* 0x000000ffff057224 */ /* 0x000fc400078e001d */
[----:B------:R-:W-:Y:S01]  /*11290*/  IMAD.MOV.U32 R12, RZ, RZ, R22 ;  /* 0x000000ffff0c7224 */ /* 0x000fe200078e0016 */
[----:B-----5:R-:W-:Y:S04]  /*112a0*/  STL.64 [R1+0x9f0], R2 ;  /* 0x0009f00201007387 */ /* 0x020fe80000100a00 */
[----:B------:R-:W5:Y:S02]  /*112b0*/  LDL.LU R29, [R1+0x3f0] ;  /* 0x0003f000011d7983 */ /* 0x000f640000300800 */
[C---:B----4-:R-:W-:Y:S02]  /*112c0*/  HMMA.16816.F32 R8, R24.reuse, R12, R8 ;  /* 0x0000000c1808723c */ /* 0x050fe40000001808 */
[----:B------:R-:W2:Y:S06]  /*112d0*/  LDSM.16.M88.4 R12, [R0+UR4+0xc000] ;  /* 0x00c00004000c783b */ /* 0x000eac0008000200 */
[----:B--2---:R-:W-:Y:S01]  /*112e0*/  HMMA.16816.F32 R16, R24, R12, R16 ;  /* 0x0000000c1810723c */ /* 0x004fe20000001810 */
[----:B-----5:R-:W-:-:S15]  /*112f0*/  STL.64 [R1+0x9f8], R28 ;  /* 0x0009f81c01007387 */ /* 0x020fde0000100a00 */
[----:B------:R-:W-:-:S03]  /*11300*/  NOP ;  /* 0x0000000000007918 */ /* 0x000fc60000000000 */
[----:B------:R0:W-:Y:S04]  /*11310*/  STL.64 [R1+0xa40], R18 ;  /* 0x000a401201007387 */ /* 0x0001e80000100a00 */
[----:B------:R-:W-:Y:S04]  /*11320*/  STL.64 [R1+0xa38], R16 ;  /* 0x000a381001007387 */ /* 0x000fe80000100a00 */
[----:B------:R-:W2:Y:S04]  /*11330*/  LDL.LU R12, [R1+0x300] ;  /* 0x00030000010c7983 */ /* 0x000ea80000300800 */
[----:B------:R-:W2:Y:S01]  /*11340*/  LDL.LU R13, [R1+0x3e8] ;  /* 0x0003e800010d7983 */ /* 0x000ea20000300800 */
[----:B0-----:R-:W-:-:S02]  /*11350*/  IMAD.MOV.U32 R18, RZ, RZ, R21 ;  /* 0x000000ffff127224 */ /* 0x001fc400078e0015 */
[----:B------:R-:W-:Y:S02]  /*11360*/  IMAD.MOV.U32 R19, RZ, RZ, R20 ;  /* 0x000000ffff137224 */ /* 0x000fe400078e0014 */
[----:B------:R-:W3:Y:S02]  /*11370*/  LDSM.16.M88.4 R20, [R0+UR4+0xe000] ;  /* 0x00e000040014783b */ /* 0x000ee40008000200 */
[----:B---3--:R-:W-:Y:S02]  /*11380*/  HMMA.16816.F32 R24, R24, R20, R4 ;  /* 0x000000141818723c */ /* 0x008fe40000001804 */
[----:B--2---:R0:W-:Y:S04]  /*11390*/  STL.64 [R1+0xa00], R12 ;  /* 0x000a000c01007387 */ /* 0x0041e80000100a00 */
[----:B------:R-:W2:Y:S04]  /*113a0*/  LDL.LU R0, [R1+0x3e4] ;  /* 0x0003e40001007983 */ /* 0x000ea80000300800 */
[----:B------:R-:W3:Y:S04]  /*113b0*/  LDL.LU.64 R6, [R1+0xa50] ;  /* 0x000a500001067983 */ /* 0x000ee80000300a00 */
[----:B------:R-:W3:Y:S04]  /*113c0*/  LDL.LU.64 R4, [R1+0xa48] ;  /* 0x000a480001047983 */ /* 0x000ee80000300a00 */
[----:B0-----:R-:W4:Y:S04]  /*113d0*/  LDL.LU R12, [R1+0x370] ;  /* 0x00037000010c7983 */ /* 0x001f280000300800 */
[----:B------:R-:W4:Y:S04]  /*113e0*/  LDL.LU R13, [R1+0x3b0] ;  /* 0x0003b000010d7983 */ /* 0x000f280000300800 */
[----:B----4-:R0:W-:Y:S04]  /*113f0*/  STL.64 [R1+0xa08], R12 ;  /* 0x000a080c01007387 */ /* 0x0101e80000100a00 */
        /* <DEDUP_REMOVED lines=13> */
[----:B------:R-:W4:Y:S01]  /*114d0*/  LDL.LU R13, [R1+0x59c] ;  /* 0x00059c00010d7983 */ /* 0x000f220000300800 */
[C---:B---3--:R-:W-:Y:S03]  /*114e0*/  HMMA.16816.F32 R8, R4.reuse, R18, R8 ;  /* 0x000000120408723c */ /* 0x048fe60000001808 */
[----:B----4-:R0:W-:Y:S04]  /*114f0*/  STL.64 [R1+0xa30], R12 ;  /* 0x000a300c01007387 */ /* 0x0101e80000100a00 */
[----:B0-----:R-:W3:Y:S04]  /*11500*/  LDL.LU R12, [R1+0x3a0] ;  /* 0x0003a000010c7983 */ /* 0x001ee80000300800 */
[----:B------:R-:W3:Y:S04]  /*11510*/  LDL.LU R13, [R1+0x3a8] ;  /* 0x0003a800010d7983 */ /* 0x000ee80000300800 */
[----:B------:R-:W4:Y:S04]  /*11520*/  LDL.LU R28, [R1+0x368] ;  /* 0x00036800011c7983 */ /* 0x000f280000300800 */
[----:B------:R-:W4:Y:S04]  /*11530*/  LDL.LU R29, [R1+0x3b4] ;  /* 0x0003b400011d7983 */ /* 0x000f280000300800 */
[----:B------:R-:W5:Y:S04]  /*11540*/  LDL.LU R2, [R1+0x360] ;  /* 0x0003600001027983 */ /* 0x000f680000300800 */
[----:B------:R-:W5:Y:S04]  /*11550*/  LDL.LU R3, [R1+0x3b8] ;  /* 0x0003b80001037983 */ /* 0x000f680000300800 */
[----:B------:R-:W2:Y:S04]  /*11560*/  LDL.LU R20, [R1+0x3e0] ;  /* 0x0003e00001147983 */ /* 0x000ea80000300800 */
[----:B------:R-:W2:Y:S04]  /*11570*/  LDL.LU R21, [R1+0x308] ;  /* 0x0003080001157983 */ /* 0x000ea80000300800 */
[----:B------:R-:W2:Y:S04]  /*11580*/  LDL.LU.64 R18, [R1+0xa40] ;  /* 0x000a400001127983 */ /* 0x000ea80000300a00 */
[----:B------:R-:W2:Y:S01]  /*11590*/  LDL.LU.64 R16, [R1+0xa38] ;  /* 0x000a380001107983 */ /* 0x000ea20000300a00 */
[----:B------:R-:W-:Y:S03]  /*115a0*/  HMMA.16816.F32 R24, R4, R22, R24 ;  /* 0x000000160418723c */ /* 0x000fe60000001818 */
[----:B------:R0:W-:Y:S04]  /*115b0*/  STL.64 [R1+0x570], R8 ;  /* 0x0005700801007387 */ /* 0x0001e80000100a00 */
[----:B------:R1:W-:Y:S04]  /*115c0*/  STL.64 [R1+0x578], R10 ;  /* 0x0005780a01007387 */ /* 0x0003e80000100a00 */
[----:B0-----:R-:W4:Y:S04]  /*115d0*/  LDL.LU R8, [R1+0x3d8] ;  /* 0x0003d80001087983 */ /* 0x001f280000300800 */
[----:B------:R-:W4:Y:S04]  /*115e0*/  LDL.LU R9, [R1+0x318] ;  /* 0x0003180001097983 */ /* 0x000f280000300800 */
[----:B-1----:R-:W4:Y:S04]  /*115f0*/  LDL.LU R10, [R1+0x3dc] ;  /* 0x0003dc00010a7983 */ /* 0x002f280000300800 */
[----:B------:R-:W4:Y:S01]  /*11600*/  LDL.LU R11, [R1+0x310] ;  /* 0x00031000010b7983 */ /* 0x000f220000300800 */
[----:B---3--:R-:W-:-:S04]  /*11610*/  LOP3.LUT R13, R13, R12, RZ, 0x3c, !PT ;  /* 0x0000000c0d0d7212 */ /* 0x008fc800078e3cff */
[C---:B------:R-:W-:Y:S01]  /*11620*/  LOP3.LUT R12, R13.reuse, R12, RZ, 0x3c, !PT ;  /* 0x0000000c0d0c7212 */ /* 0x040fe200078e3cff */
[----:B--2---:R-:W-:Y:S01]  /*11630*/  HMMA.16816.F32 R16, R4, R14, R16 ;  /* 0x0000000e0410723c */ /* 0x004fe20000001810 */
[----:B------:R-:W2:Y:S04]  /*11640*/  LDL.LU R14, [R1+0x3cc] ;  /* 0x0003cc00010e7983 */ /* 0x000ea80000300800 */
[----:B------:R-:W3:Y:S01]  /*11650*/  LDL.LU R15, [R1+0x330] ;  /* 0x00033000010f7983 */ /* 0x000ee20000300800 */
[----:B------:R-:W-:-:S13]  /*11660*/  LOP3.LUT R13, R13, R12, RZ, 0x3c, !PT ;  /* 0x0000000c0d0d7212 */ /* 0x000fda00078e3cff */
[----:B------:R0:W-:Y:S04]  /*11670*/  STL.64 [R1+0x5a0], R16 ;  /* 0x0005a01001007387 */ /* 0x0001e80000100a00 */
[----:B------:R1:W-:Y:S04]  /*11680*/  STL.64 [R1+0x5a8], R18 ;  /* 0x0005a81201007387 */ /* 0x0003e80000100a00 */
[----:B0-----:R-:W2:Y:S04]  /*11690*/  LDL.LU R16, [R1+0x3d0] ;  /* 0x0003d00001107983 */ /* 0x001ea80000300800 */
[----:B------:R-:W2:Y:S04]  /*116a0*/  LDL.LU R17, [R1+0x328] ;  /* 0x0003280001117983 */ /* 0x000ea80000300800 */
[----:B-1----:R-:W2:Y:S04]  /*116b0*/  LDL.LU R18, [R1+0x3d4] ;  /* 0x0003d40001127983 */ /* 0x002ea80000300800 */
[----:B------:R-:W2:Y:S04]  /*116c0*/  LDL.LU R19, [R1+0x320] ;  /* 0x0003200001137983 */ /* 0x000ea80000300800 */
[----:B------:R-:W2:Y:S04]  /*116d0*/  LDL.LU R5, [R1+0x358] ;  /* 0x0003580001057983 */ /* 0x000ea80000300800 */
[----:B------:R-:W2:Y:S04]  /*116e0*/  LDL.LU R6, [R1+0x3bc] ;  /* 0x0003bc0001067983 */ /* 0x000ea80000300800 */
[----:B------:R0:W-:Y:S04]  /*116f0*/  STL.64 [R1+0x2b0], R24 ;  /* 0x0002b01801007387 */ /* 0x0001e80000100a00 */
[----:B------:R1:W-:Y:S04]  /*11700*/  STL.64 [R1+0x2b8], R26 ;  /* 0x0002b81a01007387 */ /* 0x0003e80000100a00 */
[----:B------:R-:W2:Y:S04]  /*11710*/  LDL.LU R7, [R1+0x350] ;  /* 0x0003500001077983 */ /* 0x000ea80000300800 */
[----:B------:R-:W2:Y:S04]  /*11720*/  LDL.LU R22, [R1+0x3c0] ;  /* 0x0003c00001167983 */ /* 0x000ea80000300800 */
[----:B------:R-:W2:Y:S04]  /*11730*/  LDL.LU R23, [R1+0x348] ;  /* 0x0003480001177983 */ /* 0x000ea80000300800 */
[----:B0-----:R-:W2:Y:S04]  /*11740*/  LDL.LU R24, [R1+0x3c4] ;  /* 0x0003c40001187983 */ /* 0x001ea80000300800 */
[----:B------:R-:W2:Y:S04]  /*11750*/  LDL.LU R25, [R1+0x340] ;  /* 0x0003400001197983 */ /* 0x000ea80000300800 */
[----:B-1----:R-:W2:Y:S04]  /*11760*/  LDL.LU R26, [R1+0x3c8] ;  /* 0x0003c800011a7983 */ /* 0x002ea80000300800 */
[----:B------:R-:W2:Y:S04]  /*11770*/  LDL.LU R27, [R1+0x338] ;  /* 0x00033800011b7983 */ /* 0x000ea80000300800 */
[----:B------:R0:W-:Y:S04]  /*11780*/  STL.64 [R1+0x120], R12 ;  /* 0x0001200c01007387 */ /* 0x0001e80000100a00 */
[----:B0-----:R-:W2:Y:S02]  /*11790*/  LDL.LU.64 R12, [R1+0xa30] ;  /* 0x000a3000010c7983 */ /* 0x001ea40000300a00 */
[----:B--2---:R-:W-:-:S04]  /*117a0*/  LOP3.LUT R13, R13, R12, RZ, 0x3c, !PT ;  /* 0x0000000c0d0d7212 */ /* 0x004fc800078e3cff */
[----:B------:R-:W-:-:S04]  /*117b0*/  LOP3.LUT R12, R13, R12, RZ, 0x3c, !PT ;  /* 0x0000000c0d0c7212 */ /* 0x000fc800078e3cff */
[----:B------:R-:W-:-:S05]  /*117c0*/  LOP3.LUT R13, R13, R12, RZ, 0x3c, !PT ;  /* 0x0000000c0d0d7212 */ /* 0x000fca00078e3cff */
        /* <DEDUP_REMOVED lines=21> */
[----:B0-----:R-:W2:Y:S01]  /*11920*/  LDL.LU.64 R12, [R1+0xa08] ;  /* 0x000a0800010c7983 */ /* 0x001ea20000300a00 */
[----:B----4-:R-:W-:Y:S02]  /*11930*/  LOP3.LUT R29, R29, R28, RZ, 0x3c, !PT ;  /* 0x0000001c1d1d7212 */ /* 0x010fe400078e3cff */
[----:B-----5:R-:W-:Y:S02]  /*11940*/  LOP3.LUT R3, R3, R2, RZ, 0x3c, !PT ;  /* 0x0000000203037212 */ /* 0x020fe400078e3cff */
[----:B------:R-:W-:Y:S02]  /*11950*/  LOP3.LUT R28, R29, R28, RZ, 0x3c, !PT ;  /* 0x0000001c1d1c7212 */ /* 0x000fe400078e3cff */
[----:B------:R-:W-:-:S02]  /*11960*/  LOP3.LUT R2, R3, R2, RZ, 0x3c, !PT ;  /* 0x0000000203027212 */ /* 0x000fc400078e3cff */
[----:B------:R-:W-:Y:S02]  /*11970*/  LOP3.LUT R29, R29, R28, RZ, 0x3c, !PT ;  /* 0x0000001c1d1d7212 */ /* 0x000fe400078e3cff */
[----:B------:R-:W-:Y:S01]  /*11980*/  LOP3.LUT R3, R3, R2, RZ, 0x3c, !PT ;  /* 0x0000000203037212 */ /* 0x000fe200078e3cff */
[----:B------:R-:W-:Y:S01]  /*11990*/  IMAD.MOV.U32 R4, RZ, RZ, R6 ;  /* 0x000000ffff047224 */ /* 0x000fe200078e0006 */
[----:B--2---:R-:W-:-:S04]  /*119a0*/  LOP3.LUT R13, R13, R12, RZ, 0x3c, !PT ;  /* 0x0000000c0d0d7212 */ /* 0x004fc800078e3cff */
[----:B------:R-:W-:-:S04]  /*119b0*/  LOP3.LUT R12, R13, R12, RZ, 0x3c, !PT ;  /* 0x0000000c0d0c7212 */ /* 0x000fc800078e3cff */
[----:B------:R-:W-:-:S05]  /*119c0*/  LOP3.LUT R13, R13, R12, RZ, 0x3c, !PT ;  /* 0x0000000c0d0d7212 */ /* 0x000fca00078e3cff */
[----:B------:R0:W-:Y:S04]  /*119d0*/  STL.64 [R1+0xf0], R12 ;  /* 0x0000f00c01007387 */ /* 0x0001e80000100a00 */
[----:B0-----:R-:W2:Y:S04]  /*119e0*/  LDL.LU.64 R12, [R1+0xa00] ;  /* 0x000a0000010c7983 */ /* 0x001ea80000300a00 */
[----:B------:R0:W-:Y:S04]  /*119f0*/  STL.64 [R1+0xe8], R28 ;  /* 0x0000e81c01007387 */ /* 0x0001e80000100a00 */
[----:B0-----:R-:W4:Y:S04]  /*11a00*/  LDL.LU.64 R28, [R1+0x9f8] ;  /* 0x0009f800011c7983 */ /* 0x001f280000300a00 */
[----:B------:R0:W-:Y:S04]  /*11a10*/  STL.64 [R1+0xe0], R2 ;  /* 0x0000e00201007387 */ /* 0x0001e80000100a00 */
[----:B0-----:R-:W5:Y:S04]  /*11a20*/  LDL.LU.64 R2, [R1+0x9f0] ;  /* 0x0009f00001027983 */ /* 0x001f680000300a00 */
[----:B------:R0:W-:Y:S01]  /*11a30*/  STL.64 [R1+0xd8], R4 ;  /* 0x0000d80401007387 */ /* 0x0001e20000100a00 */
[----:B------:R-:W-:-:S02]  /*11a40*/  IMAD.MOV.U32 R6, RZ, RZ, R24 ;  /* 0x000000ffff067224 */ /* 0x000fc400078e0018 */
[----:B0-----:R-:W-:Y:S02]  /*11a50*/  IMAD.MOV.U32 R4, RZ, RZ, R22 ;  /* 0x000000ffff047224 */ /* 0x001fe400078e0016 */
[----:B------:R-:W-:Y:S02]  /*11a60*/  IMAD.MOV.U32 R5, RZ, RZ, R7 ;  /* 0x000000ffff057224 */ /* 0x000fe400078e0007 */
[----:B------:R-:W-:-:S03]  /*11a70*/  IMAD.MOV.U32 R7, RZ, RZ, R23 ;  /* 0x000000ffff077224 */ /* 0x000fc600078e0017 */
[----:B------:R0:W-:Y:S01]  /*11a80*/  STL.64 [R1+0xd0], R4 ;  /* 0x0000d00401007387 */ /* 0x0001e20000100a00 */
[----:B------:R-:W-:Y:S02]  /*11a90*/  IMAD.MOV.U32 R22, RZ, RZ, R14 ;  /* 0x000000ffff167224 */ /* 0x000fe400078e000e */
[----:B------:R-:W-:Y:S01]  /*11aa0*/  IMAD.MOV.U32 R23, RZ, RZ, R27 ;  /* 0x000000ffff177224 */ /* 0x000fe200078e001b */
[----:B------:R1:W-:Y:S01]  /*11ab0*/  STL.64 [R1+0xc8], R6 ;  /* 0x0000c80601007387 */ /* 0x0003e20000100a00 */
[----:B0-----:R-:W-:Y:S02]  /*11ac0*/  IMAD.MOV.U32 R4, RZ, RZ, R26 ;  /* 0x000000ffff047224 */ /* 0x001fe400078e001a */
[----:B------:R-:W-:Y:S02]  /*11ad0*/  IMAD.MOV.U32 R5, RZ, RZ, R25 ;  /* 0x000000ffff057224 */ /* 0x000fe400078e0019 */
[----:B-1----:R-:W-:Y:S02]  /*11ae0*/  IMAD.MOV.U32 R6, RZ, RZ, R16 ;  /* 0x000000ffff067224 */ /* 0x002fe400078e0010 */
[----:B---3--:R-:W-:Y:S01]  /*11af0*/  IMAD.MOV.U32 R7, RZ, RZ, R15 ;  /* 0x000000ffff077224 */ /* 0x008fe200078e000f */
[----:B------:R0:W-:Y:S01]  /*11b00*/  STL.64 [R1+0xc0], R4 ;  /* 0x0000c00401007387 */ /* 0x0001e20000100a00 */
[----:B------:R-:W-:-:S02]  /*11b10*/  IMAD.MOV.U32 R14, RZ, RZ, R8 ;  /* 0x000000ffff0e7224 */ /* 0x000fc400078e0008 */
[----:B------:R-:W-:Y:S01]  /*11b20*/  IMAD.MOV.U32 R15, RZ, RZ, R19 ;  /* 0x000000ffff0f7224 */ /* 0x000fe200078e0013 */
[----:B------:R-:W-:Y:S04]  /*11b30*/  STL.64 [R1+0xb8], R22 ;  /* 0x0000b81601007387 */ /* 0x000fe80000100a00 */
[----:B------:R1:W-:Y:S01]  /*11b40*/  STL.64 [R1+0xb0], R6 ;  /* 0x0000b00601007387 */ /* 0x0003e20000100a00 */
[----:B0-----:R-:W-:Y:S02]  /*11b50*/  IMAD.MOV.U32 R4, RZ, RZ, R18 ;  /* 0x000000ffff047224 */ /* 0x001fe400078e0012 */
[----:B------:R-:W-:-:S05]  /*11b60*/  IMAD.MOV.U32 R5, RZ, RZ, R17 ;  /* 0x000000ffff057224 */ /* 0x000fca00078e0011 */
[----:B------:R0:W-:Y:S01]  /*11b70*/  STL.64 [R1+0xa8], R4 ;  /* 0x0000a80401007387 */ /* 0x0001e20000100a00 */
[----:B-1----:R-:W-:Y:S02]  /*11b80*/  IMAD.MOV.U32 R6, RZ, RZ, R10 ;  /* 0x000000ffff067224 */ /* 0x002fe400078e000a */
[----:B------:R-:W-:Y:S01]  /*11b90*/  IMAD.MOV.U32 R7, RZ, RZ, R9 ;  /* 0x000000ffff077224 */ /* 0x000fe200078e0009 */
[----:B------:R-:W-:Y:S01]  /*11ba0*/  STL.64 [R1+0xa0], R14 ;  /* 0x0000a00e01007387 */ /* 0x000fe20000100a00 */
[----:B------:R-:W-:Y:S02]  /*11bb0*/  IMAD.MOV.U32 R8, RZ, RZ, R0 ;  /* 0x000000ffff087224 */ /* 0x000fe400078e0000 */
[----:B------:R-:W-:Y:S01]  /*11bc0*/  IMAD.MOV.U32 R9, RZ, RZ, R21 ;  /* 0x000000ffff097224 */ /* 0x000fe200078e0015 */
[----:B------:R2:W-:Y:S01]  /*11bd0*/  STL.64 [R1+0x98], R6 ;  /* 0x0000980601007387 */ /* 0x0005e20000100a00 */
[----:B0-----:R-:W-:Y:S02]  /*11be0*/  IMAD.MOV.U32 R4, RZ, RZ, R20 ;  /* 0x000000ffff047224 */ /* 0x001fe400078e0014 */
[----:B------:R-:W-:-:S05]  /*11bf0*/  IMAD.MOV.U32 R5, RZ, RZ, R11 ;  /* 0x000000ffff057224 */ /* 0x000fca00078e000b */
[----:B------:R4:W-:Y:S04]  /*11c00*/  STL.64 [R1+0x90], R4 ;  /* 0x0000900401007387 */ /* 0x0009e80000100a00 */
[----:B------:R-:W-:Y:S01]  /*11c10*/  STL.64 [R1+0x88], R8 ;  /* 0x0000880801007387 */ /* 0x000fe20000100a00 */
[----:B--2---:R-:W-:Y:S02]  /*11c20*/  IMAD.MOV.U32 R6, RZ, RZ, R13 ;  /* 0x000000ffff067224 */ /* 0x004fe400078e000d */
[----:B------:R-:W-:-:S05]  /*11c30*/  IMAD.MOV.U32 R7, RZ, RZ, R12 ;  /* 0x000000ffff077224 */ /* 0x000fca00078e000c */
[----:B------:R-:W-:Y:S04]  /*11c40*/  STL.64 [R1+0x80], R6 ;  /* 0x0000800601007387 */ /* 0x000fe80000100a00 */
[----:B------:R-:W2:Y:S01]  /*11c50*/  LDL.LU R12, [R1+0x2e8] ;  /* 0x0002e800010c7983 */ /* 0x000ea20000300800 */
[----:B----4-:R-:W-:Y:S02]  /*11c60*/  IMAD.MOV.U32 R4, RZ, RZ, R28 ;  /* 0x000000ffff047224 */ /* 0x010fe400078e001c */
[----:B-----5:R-:W-:Y:S02]  /*11c70*/  IMAD.MOV.U32 R5, RZ, RZ, R2 ;  /* 0x000000ffff057224 */ /* 0x020fe400078e0002 */
[----:B------:R-:W-:-:S03]  /*11c80*/  IMAD.MOV.U32 R2, RZ, RZ, R29 ;  /* 0x000000ffff027224 */ /* 0x000fc600078e001d */
[----:B------:R0:W-:Y:S04]  /*11c90*/  STL.64 [R1+0x78], R4 ;  /* 0x0000780401007387 */ /* 0x0001e80000100a00 */
[----:B------:R-:W2:Y:S04]  /*11ca0*/  LDL.LU R13, [R1+0x3f4] ;  /* 0x0003f400010d7983 */ /* 0x000ea80000300800 */
[----:B------:R-:W-:Y:S04]  /*11cb0*/  STL.64 [R1+0x70], R2 ;  /* 0x0000700201007387 */ /* 0x000fe80000100a00 */
[----:B------:R-:W3:Y:S04]  /*11cc0*/  LDL.LU R28, [R1+0x2e0] ;  /* 0x0002e000011c7983 */ /* 0x000ee80000300800 */
[----:B------:R-:W3:Y:S04]  /*11cd0*/  LDL.LU R29, [R1+0x3f8] ;  /* 0x0003f800011d7983 */ /* 0x000ee80000300800 */
[----:B0-----:R-:W4:Y:S04]  /*11ce0*/  LDL.LU R4, [R1+0x414] ;  /* 0x0004140001047983 */ /* 0x001f280000300800 */
[----:B------:R-:W5:Y:S04]  /*11cf0*/  LDL.LU R5, [R1+0x290] ;  /* 0x0002900001057983 */ /* 0x000f680000300800 */
[----:B-----5:R0:W-:Y:S04]  /*11d00*/  STL [R1+0x9b4], R5 ;  /* 0x0009b40501007387 */ /* 0x0201e80000100800 */
[----:B0-----:R-:W4:Y:S04]  /*11d10*/  LDL.LU R5, [R1+0x298] ;  /* 0x0002980001057983 */ /* 0x001f280000300800 */
        /* <DEDUP_REMOVED lines=8> */
[----:B------:R-:W5:Y:S04]  /*11da0*/  LDL.LU R5, [R1+0x2c0] ;  /* 0x0002c00001057983 */ /* 0x000f680000300800 */
[----:B-----5:R0:W-:Y:S04]  /*11db0*/  STL [R1+0x9d4], R5 ;  /* 0x0009d40501007387 */ /* 0x0201e80000100800 */
[----:B0-----:R-:W4:Y:S04]  /*11dc0*/  LDL.LU R5, [R1+0x2c8] ;  /* 0x0002c80001057983 */ /* 0x001f280000300800 */
[----:B----4-:R0:W-:Y:S04]  /*11dd0*/  STL.64 [R1+0x9d8], R4 ;  /* 0x0009d80401007387 */ /* 0x0101e80000100a00 */
[----:B0-----:R-:W4:Y:S04]  /*11de0*/  LDL.LU R4, [R1+0x2d0] ;  /* 0x0002d00001047983 */ /* 0x001f280000300800 */
[----:B------:R-:W4:Y:S01]  /*11df0*/  LDL.LU R5, [R1+0x400] ;  /* 0x0004000001057983 */ /* 0x000f220000300800 */
[----:B--2---:R-:W-:-:S04]  /*11e00*/  LOP3.LUT R13, R13, R12, RZ, 0x3c, !PT ;  /* 0x0000000c0d0d7212 */ /* 0x004fc800078e3cff */
[C---:B------:R-:W-:Y:S01]  /*11e10*/  LOP3.LUT R12, R13.reuse, R12, RZ, 0x3c, !PT ;  /* 0x0000000c0d0c7212 */ /* 0x040fe200078e3cff */
[----:B----4-:R0:W-:Y:S04]  /*11e20*/  STL.64 [R1+0x9e0], R4 ;  /* 0x0009e00401007387 */ /* 0x0101e80000100a00 */
[----:B0-----:R-:W2:Y:S04]  /*11e30*/  LDL.LU R4, [R1+0x2d8] ;  /* 0x0002d80001047983 */ /* 0x001ea80000300800 */
[----:B------:R-:W2:Y:S04]  /*11e40*/  LDL.LU R5, [R1+0x3fc] ;  /* 0x0003fc0001057983 */ /* 0x000ea80000300800 */
[----:B------:R-:W4:Y:S04]  /*11e50*/  LDL.LU R6, [R1+0x418] ;  /* 0x0004180001067983 */ /* 0x000f280000300800 */
[----:B------:R-:W5:Y:S04]  /*11e60*/  LDL.LU R7, [R1+0x288] ;  /* 0x0002880001077983 */ /* 0x000f680000300800 */
[----:B------:R-:W4:Y:S04]  /*11e70*/  LDL.LU R22, [R1+0x41c] ;  /* 0x00041c0001167983 */ /* 0x000f280000300800 */
[----:B------:R-:W4:Y:S04]  /*11e80*/  LDL.LU R23, [R1+0x280] ;  /* 0x0002800001177983 */ /* 0x000f280000300800 */
[----:B------:R-:W4:Y:S04]  /*11e90*/  LDL.LU R24, [R1+0x278] ;  /* 0x0002780001187983 */ /* 0x000f280000300800 */
[----:B------:R-:W4:Y:S04]  /*11ea0*/  LDL.LU R25, [R1+0x424] ;  /* 0x0004240001197983 */ /* 0x000f280000300800 */
[----:B------:R-:W4:Y:S04]  /*11eb0*/  LDL.LU R26, [R1+0x270] ;  /* 0x00027000011a7983 */ /* 0x000f280000300800 */
[----:B------:R-:W4:Y:S01]  /*11ec0*/  LDL.LU R27, [R1+0x428] ;  /* 0x00042800011b7983 */ /* 0x000f220000300800 */
[----:B------:R-:W-:-:S03]  /*11ed0*/  LOP3.LUT R13, R13, R12, RZ, 0x3c, !PT ;  /* 0x0000000c0d0d7212 */ /* 0x000fc600078e3cff */
[----:B------:R-:W4:Y:S04]  /*11ee0*/  LDL.LU R2, [R1+0x268] ;  /* 0x0002680001027983 */ /* 0x000f280000300800 */
[----:B------:R-:W4:Y:S01]  /*11ef0*/  LDL.LU R3, [R1+0x42c] ;  /* 0x00042c0001037983 */ /* 0x000f220000300800 */
[----:B---3--:R-:W-:-:S03]  /*11f00*/  LOP3.LUT R29, R29, R28, RZ, 0x3c, !PT ;  /* 0x0000001c1d1d7212 */ /* 0x008fc600078e3cff */
[----:B------:R-:W3:Y:S04]  /*11f10*/  LDL.LU R14, [R1+0x260] ;  /* 0x00026000010e7983 */ /* 0x000ee80000300800 */
[----:B------:R-:W3:Y:S04]  /*11f20*/  LDL.LU R15, [R1+0x430] ;  /* 0x00043000010f7983 */ /* 0x000ee80000300800 */
[----:B------:R-:W3:Y:S04]  /*11f30*/  LDL.LU R16, [R1+0x258] ;  /* 0x0002580001107983 */ /* 0x000ee80000300800 */
[----:B------:R-:W3:Y:S01]  /*11f40*/  LDL.LU R8, [R1+0x434] ;  /* 0x0004340001087983 */ /* 0x000ee20000300800 */
[----:B------:R-:W-:-:S03]  /*11f50*/  LOP3.LUT R28, R29, R28, RZ, 0x3c, !PT ;  /* 0x0000001c1d1c7212 */ /* 0x000fc600078e3cff */
[----:B------:R-:W3:Y:S04]  /*11f60*/  LDL.LU R9, [R1+0x250] ;  /* 0x0002500001097983 */ /* 0x000ee80000300800 */
[----:B------:R-:W3:Y:S04]  /*11f70*/  LDL.LU R10, [R1+0x248] ;  /* 0x00024800010a7983 */ /* 0x000ee80000300800 */
[----:B------:R0:W-:Y:S04]  /*11f80*/  STL.64 [R1+0x68], R12 ;  /* 0x0000680c01007387 */ /* 0x0001e80000100a00 */
[----:B------:R-:W3:Y:S01]  /*11f90*/  LDL.LU R11, [R1+0x43c] ;  /* 0x00043c00010b7983 */ /* 0x000ee20000300800 */
[----:B------:R-:W-:-:S03]  /*11fa0*/  LOP3.LUT R29, R29, R28, RZ, 0x3c, !PT ;  /* 0x0000001c1d1d7212 */ /* 0x000fc600078e3cff */
[----:B0-----:R-:W3:Y:S04]  /*11fb0*/  LDL.LU R12, [R1+0x240] ;  /* 0x00024000010c7983 */ /* 0x001ee80000300800 */
[----:B------:R-:W3:Y:S04]  /*11fc0*/  LDL.LU R13, [R1+0x440] ;  /* 0x00044000010d7983 */ /* 0x000ee80000300800 */
[----:B------:R-:W3:Y:S04]  /*11fd0*/  LDL.LU R17, [R1+0x238] ;  /* 0x0002380001117983 */ /* 0x000ee80000300800 */
[----:B------:R-:W3:Y:S04]  /*11fe0*/  LDL.LU R18, [R1+0x444] ;  /* 0x0004440001127983 */ /* 0x000ee80000300800 */
[----:B------:R-:W3:Y:S04]  /*11ff0*/  LDL.LU R19, [R1+0x230] ;  /* 0x0002300001137983 */ /* 0x000ee80000300800 */
[----:B------:R-:W3:Y:S04]  /*12000*/  LDL.LU R20, [R1+0x448] ;  /* 0x0004480001147983 */ /* 0x000ee80000300800 */
[----:B------:R-:W3:Y:S04]  /*12010*/  LDL.LU R21, [R1+0x228] ;  /* 0x0002280001157983 */ /* 0x000ee80000300800 */
[----:B------:R-:W3:Y:S04]  /*12020*/  LDL.LU R0, [R1+0x44c] ;  /* 0x00044c0001007983 */ /* 0x000ee80000300800 */
[----:B------:R0:W-:Y:S04]  /*12030*/  STL.64 [R1+0x60], R28 ;  /* 0x0000601c01007387 */ /* 0x0001e80000100a00 */
[----:B0-----:R-:W3:Y:S04]  /*12040*/  LDL.LU R28, [R1+0x9e8] ;  /* 0x0009e800011c7983 */ /* 0x001ee80000300800 */
[----:B------:R-:W3:Y:S01]  /*12050*/  LDL.LU R29, [R1+0x220] ;  /* 0x00022000011d7983 */ /* 0x000ee20000300800 */
        /* <DEDUP_REMOVED lines=9> */
[----:B0-----:R-:W2:Y:S04]  /*120f0*/  LDL.LU.64 R4, [R1+0x9d8] ;  /* 0x0009d80001047983 */ /* 0x001ea80000300a00 */
[----:B--2---:R0:W-:Y:S04]  /*12100*/  STL.64 [R1+0x48], R4 ;  /* 0x0000480401007387 */ /* 0x0041e80000100a00 */
[----:B0-----:R-:W2:Y:S01]  /*12110*/  LDL.LU R5, [R1+0x9d4] ;  /* 0x0009d40001057983 */ /* 0x001ea20000300800 */
[----:B---3--:R-:W-:-:S03]  /*12120*/  IMAD.MOV.U32 R4, RZ, RZ, R28 ;  /* 0x000000ffff047224 */ /* 0x008fc600078e001c */
[----:B------:R-:W3:Y:S04]  /*12130*/  LDL.LU R28, [R1+0x9d0] ;  /* 0x0009d000011c7983 */ /* 0x000ee80000300800 */
[----:B--2---:R0:W-:Y:S04]  /*12140*/  STL.64 [R1+0x40], R4 ;  /* 0x0000400401007387 */ /* 0x0041e80000100a00 */
        /* <DEDUP_REMOVED lines=13> */
[----:B----4-:R-:W-:Y:S01]  /*12220*/  IMAD.MOV.U32 R4, RZ, RZ, R6 ;  /* 0x000000ffff047224 */ /* 0x010fe200078e0006 */
[----:B------:R-:W-:Y:S01]  /*12230*/  LOP3.LUT R3, R3, R2, RZ, 0x3c, !PT ;  /* 0x0000000203037212 */ /* 0x000fe200078e3cff */
[----:B------:R-:W-:-:S03]  /*12240*/  IMAD.MOV.U32 R6, RZ, RZ, R25 ;  /* 0x000000ffff067224 */ /* 0x000fc600078e0019 */
[----:B------:R-:W-:-:S04]  /*12250*/  LOP3.LUT R2, R3, R2, RZ, 0x3c, !PT ;  /* 0x0000000203027212 */ /* 0x000fc800078e3cff */
[----:B------:R-:W-:Y:S01]  /*12260*/  LOP3.LUT R3, R3, R2, RZ, 0x3c, !PT ;  /* 0x0000000203037212 */ /* 0x000fe200078e3cff */
[----:B--2---:R0:W-:Y:S02]  /*12270*/  STL.64 [R1+0x20], R4 ;  /* 0x0000200401007387 */ /* 0x0041e40000100a00 */
[----:B0-----:R-:W-:Y:S02]  /*12280*/  IMAD.MOV.U32 R4, RZ, RZ, R22 ;  /* 0x000000ffff047224 */ /* 0x001fe400078e0016 */
[----:B---3--:R-:W-:Y:S02]  /*12290*/  IMAD.MOV.U32 R22, RZ, RZ, R28 ;  /* 0x000000ffff167224 */ /* 0x008fe400078e001c */
[----:B------:R-:W2:Y:S01]  /*122a0*/  LDL.LU R28, [R1+0x9b0] ;  /* 0x0009b000011c7983 */ /* 0x000ea20000300800 */
[----:B-----5:R-:W-:Y:S02]  /*122b0*/  IMAD.MOV.U32 R5, RZ, RZ, R7 ;  /* 0x000000ffff057224 */ /* 0x020fe400078e0007 */
[----:B------:R-:W-:-:S03]  /*122c0*/  IMAD.MOV.U32 R7, RZ, RZ, R24 ;  /* 0x000000ffff077224 */ /* 0x000fc600078e0018 */
[----:B------:R0:W-:Y:S04]  /*122d0*/  STL.64 [R1+0x18], R4 ;  /* 0x0000180401007387 */ /* 0x0001e80000100a00 */
[----:B------:R-:W-:Y:S04]  /*122e0*/  STL.64 [R1+0x10], R22 ;  /* 0x0000101601007387 */ /* 0x000fe80000100a00 */
[----:B------:R1:W-:Y:S01]  /*122f0*/  STL.64 [R1+0x8], R6 ;  /* 0x0000080601007387 */ /* 0x0003e20000100a00 */
[----:B0-----:R-:W-:Y:S02]  /*12300*/  IMAD.MOV.U32 R4, RZ, RZ, R27 ;  /* 0x000000ffff047224 */ /* 0x001fe400078e001b */
[----:B------:R-:W-:Y:S01]  /*12310*/  IMAD.MOV.U32 R5, RZ, RZ, R26 ;  /* 0x000000ffff057224 */ /* 0x000fe200078e001a */
[----:B------:R-:W-:Y:S04]  /*12320*/  STL.64 [R1+0x768], R2 ;  /* 0x0007680201007387 */ /* 0x000fe80000100a00 */
[----:B------:R0:W-:Y:S01]  /*12330*/  STL.64 [R1], R4 ;  /* 0x0000000401007387 */ /* 0x0001e20000100a00 */
[----:B-1----:R-:W-:-:S02]  /*12340*/  IMAD.MOV.U32 R6, RZ, RZ, R8 ;  /* 0x000000ffff067224 */ /* 0x002fc400078e0008 */
[----:B------:R-:W-:Y:S02]  /*12350*/  IMAD.MOV.U32 R7, RZ, RZ, R16 ;  /* 0x000000ffff077224 */ /* 0x000fe400078e0010 */
[----:B0-----:R-:W-:Y:S02]  /*12360*/  IMAD.MOV.U32 R4, RZ, RZ, R15 ;  /* 0x000000ffff047224 */ /* 0x001fe400078e000f */
[----:B------:R-:W-:-:S05]  /*12370*/  IMAD.MOV.U32 R5, RZ, RZ, R14 ;  /* 0x000000ffff057224 */ /* 0x000fca00078e000e */
[----:B------:R-:W-:Y:S04]  /*12380*/  STL.64 [R1+0x770], R4 ;  /* 0x0007700401007387 */ /* 0x000fe80000100a00 */
[----:B------:R-:W-:Y:S01]  /*12390*/  STL.64 [R1+0x778], R6 ;  /* 0x0007780601007387 */ /* 0x000fe20000100a00 */
[----:B--2---:R-:W-:-:S03]  /*123a0*/  IMAD.MOV.U32 R8, RZ, RZ, R28 ;  /* 0x000000ffff087224 */ /* 0x004fc600078e001c */
[----:B------:R-:W2:Y:S01]  /*123b0*/  LDL.LU R28, [R1+0x9ac] ;  /* 0x0009ac00011c7983 */ /* 0x000ea20000300800 */
[----:B------:R-:W-:Y:S02]  /*123c0*/  LOP3.LUT R11, R11, R10, RZ, 0x3c, !PT ;  /* 0x0000000a0b0b7212 */ /* 0x000fe400078e3cff */
[----:B------:R-:W-:Y:S02]  /*123d0*/  LOP3.LUT R13, R13, R12, RZ, 0x3c, !PT ;  /* 0x0000000c0d0d7212 */ /* 0x000fe400078e3cff */
[----:B------:R-:W-:Y:S02]  /*123e0*/  LOP3.LUT R10, R11, R10, RZ, 0x3c, !PT ;  /* 0x0000000a0b0a7212 */ /* 0x000fe400078e3cff */
[----:B------:R-:W-:Y:S02]  /*123f0*/  LOP3.LUT R12, R13, R12, RZ, 0x3c, !PT ;  /* 0x0000000c0d0c7212 */ /* 0x000fe400078e3cff */
[----:B------:R-:W-:Y:S01]  /*12400*/  LOP3.LUT R11, R11, R10, RZ, 0x3c, !PT ;  /* 0x0000000a0b0b7212 */ /* 0x000fe200078e3cff */
[----:B------:R-:W-:Y:S01]  /*12410*/  IMAD.MOV.U32 R14, RZ, RZ, R18 ;  /* 0x000000ffff0e7224 */ /* 0x000fe200078e0012 */
[----:B------:R-:W-:Y:S01]  /*12420*/  LOP3.LUT R13, R13, R12, RZ, 0x3c, !PT ;  /* 0x0000000c0d0d7212 */ /* 0x000fe200078e3cff */
[----:B------:R-:W-:Y:S01]  /*12430*/  IMAD.MOV.U32 R15, RZ, RZ, R17 ;  /* 0x000000ffff0f7224 */ /* 0x000fe200078e0011 */
[----:B------:R-:W-:Y:S01]  /*12440*/  STL.64 [R1+0x780], R8 ;  /* 0x0007800801007387 */ /* 0x000fe20000100a00 */
[----:B------:R-:W-:-:S02]  /*12450*/  IMAD.MOV.U32 R16, RZ, RZ, R20 ;  /* 0x000000ffff107224 */ /* 0x000fc400078e0014 */
[----:B------:R-:W-:Y:S01]  /*12460*/  IMAD.MOV.U32 R17, RZ, RZ, R19 ;  /* 0x000000ffff117224 */ /* 0x000fe200078e0013 */
[----:B------:R-:W-:Y:S01]  /*12470*/  STL.64 [R1+0x788], R10 ;  /* 0x0007880a01007387 */ /* 0x000fe20000100a00 */
[----:B------:R-:W-:Y:S02]  /*12480*/  IMAD.MOV.U32 R18, RZ, RZ, R0 ;  /* 0x000000ffff127224 */ /* 0x000fe400078e0000 */
[----:B------:R-:W-:Y:S01]  /*12490*/  IMAD.MOV.U32 R19, RZ, RZ, R21 ;  /* 0x000000ffff137224 */ /* 0x000fe200078e0015 */
[----:B------:R-:W-:Y:S04]  /*124a0*/  STL.64 [R1+0x790], R12 ;  /* 0x0007900c01007387 */ /* 0x000fe80000100a00 */
[----:B------:R-:W-:Y:S04]  /*124b0*/  STL.64 [R1+0x798], R14 ;  /* 0x0007980e01007387 */ /* 0x000fe80000100a00 */
[----:B------:R-:W-:Y:S04]  /*124c0*/  STL.64 [R1+0x7a0], R16 ;  /* 0x0007a01001007387 */ /* 0x000fe80000100a00 */
[----:B------:R0:W-:Y:S01]  /*124d0*/  STL.64 [R1+0x7a8], R18 ;  /* 0x0007a81201007387 */ /* 0x0001e20000100a00 */
[----:B------:R-:W-:-:S02]  /*124e0*/  IMAD.MOV.U32 R21, RZ, RZ, R29 ;  /* 0x000000ffff157224 */ /* 0x000fc400078e001d */
[----:B--2---:R-:W-:Y:S02]  /*124f0*/  IMAD.MOV.U32 R20, RZ, RZ, R28 ;  /* 0x000000ffff147224 */ /* 0x004fe400078e001c */
[----:B------:R-:W2:Y:S04]  /*12500*/  LDL.LU R28, [R1+0x9a8] ;  /* 0x0009a800011c7983 */ /* 0x000ea80000300800 */
[----:B------:R-:W3:Y:S04]  /*12510*/  LDL.LU R22, [R1+0x218] ;  /* 0x0002180001167983 */ /* 0x000ee80000300800 */
[----:B------:R-:W3:Y:S04]  /*12520*/  LDL.LU R23, [R1+0x454] ;  /* 0x0004540001177983 */ /* 0x000ee80000300800 */
[----:B------:R-:W4:Y:S04]  /*12530*/  LDL.LU R24, [R1+0x210] ;  /* 0x0002100001187983 */ /* 0x000f280000300800 */
[----:B------:R-:W4:Y:S04]  /*12540*/  LDL.LU R25, [R1+0x458] ;  /* 0x0004580001197983 */ /* 0x000f280000300800 */
[----:B------:R-:W5:Y:S04]  /*12550*/  LDL.LU R26, [R1+0x208] ;  /* 0x00020800011a7983 */ /* 0x000f680000300800 */
[----:B------:R-:W5:Y:S04]  /*12560*/  LDL.LU R27, [R1+0x45c] ;  /* 0x00045c00011b7983 */ /* 0x000f680000300800 */
[----:B------:R-:W2:Y:S04]  /*12570*/  LDL.LU R29, [R1+0x200] ;  /* 0x00020000011d7983 */ /* 0x000ea80000300800 */
[----:B0-----:R-:W2:Y:S04]  /*12580*/  LDL.LU R18, [R1+0x498] ;  /* 0x0004980001127983 */ /* 0x001ea80000300800 */
[----:B------:R-:W2:Y:S04]  /*12590*/  LDL.LU R19, [R1+0x1a4] ;  /* 0x0001a40001137983 */ /* 0x000ea80000300800 */
[----:B--2---:R0:W-:Y:S04]  /*125a0*/  STL.64 [R1+0x960], R18 ;  /* 0x0009601201007387 */ /* 0x0041e80000100a00 */
        /* <DEDUP_REMOVED lines=22> */
[----:B------:R-:W2:Y:S01]  /*12710*/  LDL.LU R19, [R1+0x468] ;  /* 0x0004680001137983 */ /* 0x000ea20000300800 */
[----:B---3--:R-:W-:-:S02]  /*12720*/  LOP3.LUT R23, R23, R22, RZ, 0x3c, !PT ;  /* 0x0000001617177212 */ /* 0x008fc400078e3cff */
[----:B----4-:R-:W-:Y:S02]  /*12730*/  LOP3.LUT R25, R25, R24, RZ, 0x3c, !PT ;  /* 0x0000001819197212 */ /* 0x010fe400078e3cff */
[----:B------:R-:W-:Y:S01]  /*12740*/  LOP3.LUT R22, R23, R22, RZ, 0x3c, !PT ;  /* 0x0000001617167212 */ /* 0x000fe200078e3cff */
[----:B--2---:R0:W-:Y:S04]  /*12750*/  STL.64 [R1+0x9a0], R18 ;  /* 0x0009a01201007387 */ /* 0x0041e80000100a00 */
[----:B0-----:R-:W2:Y:S04]  /*12760*/  LDL.LU R18, [R1+0x1f8] ;  /* 0x0001f80001127983 */ /* 0x001ea80000300800 */
[----:B------:R-:W2:Y:S04]  /*12770*/  LDL.LU R19, [R1+0x464] ;  /* 0x0004640001137983 */ /* 0x000ea80000300800 */
[----:B------:R-:W3:Y:S04]  /*12780*/  LDL.LU R16, [R1+0x49c] ;  /* 0x00049c0001107983 */ /* 0x000ee80000300800 */
[----:B------:R-:W4:Y:S04]  /*12790*/  LDL.LU R17, [R1+0x1ac] ;  /* 0x0001ac0001117983 */ /* 0x000f280000300800 */
        /* <DEDUP_REMOVED lines=8> */
[----:B-----5:R-:W-:-:S03]  /*12820*/  LOP3.LUT R27, R27, R26, RZ, 0x3c, !PT ;  /* 0x0000001a1b1b7212 */ /* 0x020fc600078e3cff */
[----:B------:R-:W5:Y:S01]  /*12830*/  LDL.LU R6, [R1+0x4b0] ;  /* 0x0004b00001067983 */ /* 0x000f620000300800 */
[----:B------:R-:W-:-:S03]  /*12840*/  LOP3.LUT R24, R25, R24, RZ, 0x3c, !PT ;  /* 0x0000001819187212 */ /* 0x000fc600078e3cff */
[----:B------:R-:W3:Y:S01]  /*12850*/  LDL.LU R7, [R1+0x1d4] ;  /* 0x0001d40001077983 */ /* 0x000ee20000300800 */
[----:B------:R-:W-:-:S03]  /*12860*/  LOP3.LUT R23, R23, R22, RZ, 0x3c, !PT ;  /* 0x0000001617177212 */ /* 0x000fc600078e3cff */
[----:B------:R-:W3:Y:S04]  /*12870*/  LDL.LU R4, [R1+0x4b4] ;  /* 0x0004b40001047983 */ /* 0x000ee80000300800 */
[----:B------:R-:W3:Y:S01]  /*12880*/  LDL.LU R5, [R1+0x1dc] ;  /* 0x0001dc0001057983 */ /* 0x000ee20000300800 */
[----:B------:R-:W-:-:S03]  /*12890*/  LOP3.LUT R26, R27, R26, RZ, 0x3c, !PT ;  /* 0x0000001a1b1a7212 */ /* 0x000fc600078e3cff */
[----:B------:R-:W3:Y:S01]  /*128a0*/  LDL.LU R2, [R1+0x4b8] ;  /* 0x0004b80001027983 */ /* 0x000ee20000300800 */
[----:B------:R-:W-:-:S03]  /*128b0*/  LOP3.LUT R25, R25, R24, RZ, 0x3c, !PT ;  /* 0x0000001819197212 */ /* 0x000fc600078e3cff */
[----:B------:R-:W3:Y:S04]  /*128c0*/  LDL.LU R3, [R1+0x1e4] ;  /* 0x0001e40001037983 */ /* 0x000ee80000300800 */
[----:B------:R-:W3:Y:S04]  /*128d0*/  LDL.LU R0, [R1+0x4bc] ;  /* 0x0004bc0001007983 */ /* 0x000ee80000300800 */
[----:B------:R0:W-:Y:S01]  /*128e0*/  STL.64 [R1+0x7b0], R20 ;  /* 0x0007b01401007387 */ /* 0x0001e20000100a00 */
[----:B------:R-:W-:-:S03]  /*128f0*/  LOP3.LUT R27, R27, R26, RZ, 0x3c, !PT ;  /* 0x0000001a1b1b7212 */ /* 0x000fc600078e3cff */
[----:B0-----:R-:W3:Y:S04]  /*12900*/  LDL.LU R20, [R1+0x494] ;  /* 0x0004940001147983 */ /* 0x001ee80000300800 */
[----:B------:R-:W3:Y:S04]  /*12910*/  LDL.LU R21, [R1+0x19c] ;  /* 0x00019c0001157983 */ /* 0x000ee80000300800 */
[----:B------:R0:W-:Y:S04]  /*12920*/  STL.64 [R1+0x7b8], R22 ;  /* 0x0007b81601007387 */ /* 0x0001e80000100a00 */
        /* <DEDUP_REMOVED lines=9> */
[----:B0-----:R-:W3:Y:S01]  /*129c0*/  LDL.LU R29, [R1+0x1b0] ;  /* 0x0001b000011d7983 */ /* 0x001ee20000300800 */
        /* <DEDUP_REMOVED lines=45> */
[----:B---3--:R-:W-:Y:S02]  /*12ca0*/  IMAD.MOV.U32 R28, RZ, RZ, R26 ;  /* 0x000000ffff1c7224 */ /* 0x008fe400078e001a */
[----:B------:R-:W-:Y:S02]  /*12cb0*/  IMAD.MOV.U32 R26, RZ, RZ, R24 ;  /* 0x000000ffff1a7224 */ /* 0x000fe400078e0018 */
[----:B------:R-:W-:Y:S02]  /*12cc0*/  IMAD.MOV.U32 R24, RZ, RZ, R22 ;  /* 0x000000ffff187224 */ /* 0x000fe400078e0016 */
[----:B------:R-:W-:Y:S01]  /*12cd0*/  IMAD.MOV.U32 R22, RZ, RZ, R20 ;  /* 0x000000ffff167224 */ /* 0x000fe200078e0014 */
[----:B------:R0:W-:Y:S04]  /*12ce0*/  STL.64 [R1+0x178], R28 ;  /* 0x0001781c01007387 */ /* 0x0001e80000100a00 */
[----:B------:R-:W-:Y:S04]  /*12cf0*/  STL.64 [R1+0x180], R26 ;  /* 0x0001801a01007387 */ /* 0x000fe80000100a00 */
[----:B------:R-:W-:Y:S04]  /*12d00*/  STL.64 [R1+0x188], R24 ;  /* 0x0001881801007387 */ /* 0x000fe80000100a00 */
[----:B------:R-:W-:Y:S01]  /*12d10*/  STL.64 [R1+0x190], R22 ;  /* 0x0001901601007387 */ /* 0x000fe20000100a00 */
[----:B--2---:R-:W-:-:S02]  /*12d20*/  IMAD.MOV.U32 R20, RZ, RZ, R18 ;  /* 0x000000ffff147224 */ /* 0x004fc400078e0012 */
[----:B------:R-:W-:Y:S02]  /*12d30*/  IMAD.MOV.U32 R18, RZ, RZ, R16 ;  /* 0x000000ffff127224 */ /* 0x000fe400078e0010 */
[----:B------:R-:W-:Y:S02]  /*12d40*/  IMAD.MOV.U32 R16, RZ, RZ, R14 ;  /* 0x000000ffff107224 */ /* 0x000fe400078e000e */
[----:B------:R-:W-:Y:S01]  /*12d50*/  IMAD.MOV.U32 R14, RZ, RZ, R12 ;  /* 0x000000ffff0e7224 */ /* 0x000fe200078e000c */
[----:B------:R-:W-:Y:S01]  /*12d60*/  STL.64 [R1+0x3a8], R20 ;  /* 0x0003a81401007387 */ /* 0x000fe20000100a00 */
[----:B------:R-:W-:Y:S02]  /*12d70*/  IMAD.MOV.U32 R12, RZ, RZ, R10 ;  /* 0x000000ffff0c7224 */ /* 0x000fe400078e000a */
[----:B------:R-:W-:Y:S01]  /*12d80*/  IMAD.MOV.U32 R10, RZ, RZ, R8 ;  /* 0x000000ffff0a7224 */ /* 0x000fe200078e0008 */
[----:B------:R-:W-:Y:S01]  /*12d90*/  STL.64 [R1+0x3b0], R18 ;  /* 0x0003b01201007387 */ /* 0x000fe20000100a00 */
[----:B-----5:R-:W-:-:S02]  /*12da0*/  IMAD.MOV.U32 R8, RZ, RZ, R6 ;  /* 0x000000ffff087224 */ /* 0x020fc400078e0006 */
[----:B------:R-:W-:Y:S01]  /*12db0*/  IMAD.MOV.U32 R6, RZ, RZ, R4 ;  /* 0x000000ffff067224 */ /* 0x000fe200078e0004 */
[----:B----4-:R-:W-:Y:S01]  /*12dc0*/  STL.64 [R1+0x3b8], R16 ;  /* 0x0003b81001007387 */ /* 0x010fe20000100a00 */
[----:B------:R-:W-:-:S03]  /*12dd0*/  IMAD.MOV.U32 R4, RZ, RZ, R2 ;  /* 0x000000ffff047224 */ /* 0x000fc600078e0002 */
[----:B------:R-:W-:Y:S04]  /*12de0*/  STL.64 [R1+0x3c0], R14 ;  /* 0x0003c00e01007387 */ /* 0x000fe80000100a00 */
[----:B------:R-:W-:Y:S04]  /*12df0*/  STL.64 [R1+0x3c8], R12 ;  /* 0x0003c80c01007387 */ /* 0x000fe80000100a00 */
[----:B------:R-:W-:Y:S04]  /*12e00*/  STL.64 [R1+0x3d0], R10 ;  /* 0x0003d00a01007387 */ /* 0x000fe80000100a00 */
[----:B------:R-:W-:Y:S04]  /*12e10*/  STL.64 [R1+0x3d8], R8 ;  /* 0x0003d80801007387 */ /* 0x000fe80000100a00 */
[----:B------:R-:W-:Y:S04]  /*12e20*/  STL.64 [R1+0x3e0], R6 ;  /* 0x0003e00601007387 */ /* 0x000fe80000100a00 */
[----:B0-----:R-:W2:Y:S04]  /*12e30*/  LDL.LU R28, [R1+0x4fc] ;  /* 0x0004fc00011c7983 */ /* 0x001ea80000300800 */
[----:B------:R-:W-:Y:S04]  /*12e40*/  STL.64 [R1+0x3e8], R4 ;  /* 0x0003e80401007387 */ /* 0x000fe80000100a00 */
[----:B------:R-:W3:Y:S01]  /*12e50*/  LDL.LU R29, [R1+0x26c] ;  /* 0x00026c00011d7983 */ /* 0x000ee20000300800 */
[----:B------:R-:W-:-:S05]  /*12e60*/  IMAD.MOV.U32 R2, RZ, RZ, R0 ;  /* 0x000000ffff027224 */ /* 0x000fca00078e0000 */
[----:B------:R-:W-:Y:S04]  /*12e70*/  STL.64 [R1+0x3f0], R2 ;  /* 0x0003f00201007387 */ /* 0x000fe80000100a00 */
[----:B---3--:R0:W-:Y:S04]  /*12e80*/  STL [R1+0x8e0], R29 ;  /* 0x0008e01d01007387 */ /* 0x0081e80000100800 */
[----:B0-----:R-:W2:Y:S04]  /*12e90*/  LDL.LU R29, [R1+0x264] ;  /* 0x00026400011d7983 */ /* 0x001ea80000300800 */
        /* <DEDUP_REMOVED lines=149> */
[----:B---3--:R-:W-:-:S02]  /*137f0*/  IMAD.MOV.U32 R28, RZ, RZ, R26 ;  /* 0x000000ffff1c7224 */ /* 0x008fc400078e001a */
[----:B-----5:R-:W-:Y:S02]  /*13800*/  IMAD.MOV.U32 R26, RZ, RZ, R24 ;  /* 0x000000ffff1a7224 */ /* 0x020fe400078e0018 */
[----:B------:R-:W-:Y:S02]  /*13810*/  IMAD.MOV.U32 R24, RZ, RZ, R22 ;  /* 0x000000ffff187224 */ /* 0x000fe400078e0016 */
[----:B------:R-:W-:Y:S01]  /*13820*/  IMAD.MOV.U32 R22, RZ, RZ, R20 ;  /* 0x000000ffff167224 */ /* 0x000fe200078e0014 */
[----:B------:R-:W-:Y:S01]  /*13830*/  LOP3.LUT R5, R5, R4, RZ, 0x3c, !PT ;  /* 0x0000000405057212 */ /* 0x000fe200078e3cff */
[----:B------:R-:W-:Y:S02]  /*13840*/  IMAD.MOV.U32 R20, RZ, RZ, R18 ;  /* 0x000000ffff147224 */ /* 0x000fe400078e0012 */
[----:B------:R-:W-:Y:S02]  /*13850*/  IMAD.MOV.U32 R18, RZ, RZ, R16 ;  /* 0x000000ffff127224 */ /* 0x000fe400078e0010 */
[----:B------:R-:W-:-:S02]  /*13860*/  IMAD.MOV.U32 R16, RZ, RZ, R14 ;  /* 0x000000ffff107224 */ /* 0x000fc400078e000e */
[----:B------:R-:W-:Y:S01]  /*13870*/  IMAD.MOV.U32 R14, RZ, RZ, R12 ;  /* 0x000000ffff0e7224 */ /* 0x000fe200078e000c */
[C---:B------:R-:W-:Y:S01]  /*13880*/  LOP3.LUT R4, R5.reuse, R4, RZ, 0x3c, !PT ;  /* 0x0000000405047212 */ /* 0x040fe200078e3cff */
[----:B------:R-:W-:Y:S02]  /*13890*/  IMAD.MOV.U32 R12, RZ, RZ, R10 ;  /* 0x000000ffff0c7224 */ /* 0x000fe400078e000a */
[----:B------:R-:W-:Y:S02]  /*138a0*/  IMAD.MOV.U32 R10, RZ, RZ, R8 ;  /* 0x000000ffff0a7224 */ /* 0x000fe400078e0008 */
[----:B------:R-:W-:Y:S02]  /*138b0*/  IMAD.MOV.U32 R8, RZ, RZ, R6 ;  /* 0x000000ffff087224 */ /* 0x000fe400078e0006 */
[----:B------:R-:W-:Y:S01]  /*138c0*/  IMAD.MOV.U32 R6, RZ, RZ, R0 ;  /* 0x000000ffff067224 */ /* 0x000fe200078e0000 */
[----:B------:R-:W-:Y:S01]  /*138d0*/  LOP3.LUT R5, R5, R4, RZ, 0x3c, !PT ;  /* 0x0000000405057212 */ /* 0x000fe200078e3cff */
[----:B------:R-:W0:Y:S01]  /*138e0*/  LDC R0, c[0x0][0x3ac] ;  /* 0x0000eb00ff007b82 */ /* 0x000e220000000800 */
[----:B--2---:R1:W-:Y:S04]  /*138f0*/  STL.64 [R1+0x478], R28 ;  /* 0x0004781c01007387 */ /* 0x0043e80000100a00 */
[----:B----4-:R-:W-:Y:S04]  /*13900*/  STL.64 [R1+0x480], R26 ;  /* 0x0004801a01007387 */ /* 0x010fe80000100a00 */
[----:B------:R-:W-:Y:S04]  /*13910*/  STL.64 [R1+0x488], R24 ;  /* 0x0004881801007387 */ /* 0x000fe80000100a00 */
        /* <DEDUP_REMOVED lines=9> */
[----:B-1----:R-:W2:Y:S04]  /*139b0*/  LDL.LU R28, [R1+0x36c] ;  /* 0x00036c00011c7983 */ /* 0x002ea80000300800 */
[----:B------:R-:W-:Y:S04]  /*139c0*/  STL.64 [R1+0x4d8], R4 ;  /* 0x0004d80401007387 */ /* 0x000fe80000100a00 */
[----:B------:R-:W2:Y:S01]  /*139d0*/  LDL.LU R29, [R1+0x588] ;  /* 0x00058800011d7983 */ /* 0x000ea20000300800 */
[----:B------:R-:W-:-:S04]  /*139e0*/  LOP3.LUT R3, R3, R2, RZ, 0x3c, !PT ;  /* 0x0000000203037212 */ /* 0x000fc800078e3cff */
[----:B------:R-:W-:-:S04]  /*139f0*/  LOP3.LUT R2, R3, R2, RZ, 0x3c, !PT ;  /* 0x0000000203027212 */ /* 0x000fc800078e3cff */
[----:B------:R-:W-:-:S05]  /*13a00*/  LOP3.LUT R3, R3, R2, RZ, 0x3c, !PT ;  /* 0x0000000203037212 */ /* 0x000fca00078e3cff */
[----:B------:R-:W-:Y:S04]  /*13a10*/  STL.64 [R1+0x4e0], R2 ;  /* 0x0004e00201007387 */ /* 0x000fe80000100a00 */
[----:B--2---:R1:W-:Y:S04]  /*13a20*/  STL.64 [R1+0x860], R28 ;  /* 0x0008601c01007387 */ /* 0x0043e80000100a00 */
[----:B-1----:R-:W2:Y:S04]  /*13a30*/  LDL.LU R28, [R1+0x364] ;  /* 0x00036400011c7983 */ /* 0x002ea80000300800 */
[----:B------:R-:W2:Y:S04]  /*13a40*/  LDL.LU R29, [R1+0x584] ;  /* 0x00058400011d7983 */ /* 0x000ea80000300800 */
        /* <DEDUP_REMOVED lines=45> */
[----:B------:R-:W3:Y:S04]  /*13d20*/  LDL.LU R26, [R1+0x374] ;  /* 0x00037400011a7983 */ /* 0x000ee80000300800 */
[----:B------:R-:W3:Y:S04]  /*13d30*/  LDL.LU R27, [R1+0x58c] ;  /* 0x00058c00011b7983 */ /* 0x000ee80000300800 */
[----:B------:R-:W4:Y:S04]  /*13d40*/  LDL.LU R24, [R1+0x37c] ;  /* 0x00037c0001187983 */ /* 0x000f280000300800 */
[----:B------:R-:W4:Y:S04]  /*13d50*/  LDL.LU R25, [R1+0x590] ;  /* 0x0005900001197983 */ /* 0x000f280000300800 */
[----:B------:R-:W5:Y:S04]  /*13d60*/  LDL.LU R22, [R1+0x384] ;  /* 0x0003840001167983 */ /* 0x000f680000300800 */
        /* <DEDUP_REMOVED lines=9> */
[----:B------:R-:W3:Y:S04]  /*13e00*/  LDL.LU.64 R12, [R1+0x120] ;  /* 0x00012000010c7983 */ /* 0x000ee80000300a00 */
[----:B------:R-:W3:Y:S04]  /*13e10*/  LDL.LU.64 R10, [R1+0x118] ;  /* 0x00011800010a7983 */ /* 0x000ee80000300a00 */
[----:B------:R-:W3:Y:S04]  /*13e20*/  LDL.LU.64 R8, [R1+0x110] ;  /* 0x0001100001087983 */ /* 0x000ee80000300a00 */
[----:B------:R-:W3:Y:S04]  /*13e30*/  LDL.LU.64 R6, [R1+0x108] ;  /* 0x0001080001067983 */ /* 0x000ee80000300a00 */
[----:B------:R-:W3:Y:S04]  /*13e40*/  LDL.LU.64 R4, [R1+0x100] ;  /* 0x0001000001047983 */ /* 0x000ee80000300a00 */
[----:B------:R-:W3:Y:S01]  /*13e50*/  LDL.LU.64 R2, [R1+0xf8] ;  /* 0x0000f80001027983 */ /* 0x000ee20000300a00 */
[----:B--2---:R-:W-:-:S04]  /*13e60*/  LOP3.LUT R29, R29, R28, RZ, 0x3c, !PT ;  /* 0x0000001c1d1d7212 */ /* 0x004fc800078e3cff */
[----:B------:R-:W-:-:S04]  /*13e70*/  LOP3.LUT R28, R29, R28, RZ, 0x3c, !PT ;  /* 0x0000001c1d1c7212 */ /* 0x000fc800078e3cff */
[----:B------:R-:W-:-:S05]  /*13e80*/  LOP3.LUT R29, R29, R28, RZ, 0x3c, !PT ;  /* 0x0000001c1d1d7212 */ /* 0x000fca00078e3cff */
[----:B------:R1:W-:Y:S04]  /*13e90*/  STL.64 [R1+0x4e8], R28 ;  /* 0x0004e81c01007387 */ /* 0x0003e80000100a00 */
[----:B-1----:R-:W2:Y:S02]  /*13ea0*/  LDL.LU.64 R28, [R1+0x8d8] ;  /* 0x0008d800011c7983 */ /* 0x002ea40000300a00 */
        /* <DEDUP_REMOVED lines=74> */
[----:B-1----:R-:W2:Y:S01]  /*14350*/  LDL.LU.64 R28, [R1+0x860] ;  /* 0x00086000011c7983 */ /* 0x002ea20000300a00 */
[----:B---3--:R-:W-:Y:S02]  /*14360*/  LOP3.LUT R27, R27, R26, RZ, 0x3c, !PT ;  /* 0x0000001a1b1b7212 */ /* 0x008fe400078e3cff */
[----:B----4-:R-:W-:Y:S02]  /*14370*/  LOP3.LUT R25, R25, R24, RZ, 0x3c, !PT ;  /* 0x0000001819197212 */ /* 0x010fe400078e3cff */
[----:B-----5:R-:W-:Y:S02]  /*14380*/  LOP3.LUT R23, R23, R22, RZ, 0x3c, !PT ;  /* 0x0000001617177212 */ /* 0x020fe400078e3cff */
[----:B------:R-:W-:-:S02]  /*14390*/  LOP3.LUT R21, R21, R20, RZ, 0x3c, !PT ;  /* 0x0000001415157212 */ /* 0x000fc400078e3cff */
[----:B------:R-:W-:Y:S02]  /*143a0*/  LOP3.LUT R26, R27, R26, RZ, 0x3c, !PT ;  /* 0x0000001a1b1a7212 */ /* 0x000fe400078e3cff */
[----:B------:R-:W-:Y:S02]  /*143b0*/  LOP3.LUT R19, R19, R18, RZ, 0x3c, !PT ;  /* 0x0000001213137212 */ /* 0x000fe400078e3cff */
[----:B------:R-:W-:Y:S02]  /*143c0*/  LOP3.LUT R24, R25, R24, RZ, 0x3c, !PT ;  /* 0x0000001819187212 */ /* 0x000fe400078e3cff */
[----:B------:R-:W-:Y:S02]  /*143d0*/  LOP3.LUT R17, R17, R16, RZ, 0x3c, !PT ;  /* 0x0000001011117212 */ /* 0x000fe400078e3cff */
[----:B------:R-:W-:Y:S02]  /*143e0*/  LOP3.LUT R22, R23, R22, RZ, 0x3c, !PT ;  /* 0x0000001617167212 */ /* 0x000fe400078e3cff */
[----:B------:R-:W-:-:S02]  /*143f0*/  LOP3.LUT R15, R15, R14, RZ, 0x3c, !PT ;  /* 0x0000000e0f0f7212 */ /* 0x000fc400078e3cff */
[----:B------:R-:W-:Y:S02]  /*14400*/  LOP3.LUT R20, R21, R20, RZ, 0x3c, !PT ;  /* 0x0000001415147212 */ /* 0x000fe400078e3cff */
[----:B------:R-:W-:Y:S02]  /*14410*/  LOP3.LUT R27, R27, R26, RZ, 0x3c, !PT ;  /* 0x0000001a1b1b7212 */ /* 0x000fe400078e3cff */
[----:B------:R-:W-:Y:S02]  /*14420*/  LOP3.LUT R18, R19, R18, RZ, 0x3c, !PT ;  /* 0x0000001213127212 */ /* 0x000fe400078e3cff */
[----:B------:R-:W-:Y:S02]  /*14430*/  LOP3.LUT R25, R25, R24, RZ, 0x3c, !PT ;  /* 0x0000001819197212 */ /* 0x000fe400078e3cff */
[----:B------:R-:W-:Y:S01]  /*14440*/  LOP3.LUT R16, R17, R16, RZ, 0x3c, !PT ;  /* 0x0000001011107212 */ /* 0x000fe200078e3cff */
[----:B0-----:R-:W-:Y:S01]  /*14450*/  IMAD.SHL.U32 R0, R0, 0x40, RZ ;  /* 0x0000004000007824 */ /* 0x001fe200078e00ff */
[----:B------:R-:W-:-:S02]  /*14460*/  LOP3.LUT R23, R23, R22, RZ, 0x3c, !PT ;  /* 0x0000001617177212 */ /* 0x000fc400078e3cff */
[----:B------:R-:W-:Y:S02]  /*14470*/  LOP3.LUT R14, R15, R14, RZ, 0x3c, !PT ;  /* 0x0000000e0f0e7212 */ /* 0x000fe400078e3cff */
[----:B------:R-:W-:Y:S02]  /*14480*/  LOP3.LUT R21, R21, R20, RZ, 0x3c, !PT ;  /* 0x0000001415157212 */ /* 0x000fe400078e3cff */
[----:B------:R-:W-:Y:S02]  /*14490*/  LOP3.LUT R19, R19, R18, RZ, 0x3c, !PT ;  /* 0x0000001213137212 */ /* 0x000fe400078e3cff */
[----:B------:R-:W-:Y:S01]  /*144a0*/  LOP3.LUT R17, R17, R16, RZ, 0x3c, !PT ;  /* 0x0000001011117212 */ /* 0x000fe200078e3cff */
[----:B------:R-:W-:Y:S01]  /*144b0*/  IMAD.WIDE R12, R0, 0x2, R12 ;  /* 0x00000002000c7825 */ /* 0x000fe200078e020c */
[----:B------:R-:W-:-:S03]  /*144c0*/  LOP3.LUT R15, R15, R14, RZ, 0x3c, !PT ;  /* 0x0000000e0f0f7212 */ /* 0x000fc600078e3cff */
[----:B------:R-:W-:-:S04]  /*144d0*/  IMAD.WIDE R10, R0, 0x2, R10 ;  /* 0x00000002000a7825 */ /* 0x000fc800078e020a */
[----:B------:R-:W-:-:S04]  /*144e0*/  IMAD.WIDE R8, R0, 0x2, R8 ;  /* 0x0000000200087825 */ /* 0x000fc800078e0208 */
[----:B------:R-:W-:Y:S01]  /*144f0*/  IMAD.WIDE R6, R0, 0x2, R6 ;  /* 0x0000000200067825 */ /* 0x000fe200078e0206 */
[----:B--2---:R-:W-:-:S04]  /*14500*/  LOP3.LUT R29, R29, R28, RZ, 0x3c, !PT ;  /* 0x0000001c1d1d7212 */ /* 0x004fc800078e3cff */
[----:B------:R-:W-:-:S04]  /*14510*/  LOP3.LUT R28, R29, R28, RZ, 0x3c, !PT ;  /* 0x0000001c1d1c7212 */ /* 0x000fc800078e3cff */
[----:B------:R-:W-:-:S05]  /*14520*/  LOP3.LUT R29, R29, R28, RZ, 0x3c, !PT ;  /* 0x0000001c1d1d7212 */ /* 0x000fca00078e3cff */
[----:B------:R0:W-:Y:S04]  /*14530*/  STL.64 [R1+0x568], R28 ;  /* 0x0005681c01007387 */ /* 0x0001e80000100a00 */
        /* <DEDUP_REMOVED lines=11> */
[----:B0-----:R-:W2:Y:S01]  /*145f0*/  LDL.LU.64 R28, [R1+0x68] ;  /* 0x00006800011c7983 */ /* 0x001ea20000300a00 */
[----:B------:R-:W-:-:S04]  /*14600*/  IMAD.WIDE R4, R0, 0x2, R4 ;  /* 0x0000000200047825 */ /* 0x000fc800078e0204 */
[C---:B------:R-:W-:Y:S01]  /*14610*/  IMAD.WIDE R2, R0.reuse, 0x2, R2 ;  /* 0x0000000200027825 */ /* 0x040fe200078e0202 */
[----:B------:R-:W-:Y:S04]  /*14620*/  STL.64 [R1+0x380], R4 ;  /* 0x0003800401007387 */ /* 0x000fe80000100a00 */
[----:B--2---:R0:W-:Y:S04]  /*14630*/  STL.64 [R1+0x7d8], R28 ;  /* 0x0007d81c01007387 */ /* 0x0041e80000100a00 */
[----:B------:R-:W-:Y:S04]  /*14640*/  STL.64 [R1+0x378], R2 ;  /* 0x0003780201007387 */ /* 0x000fe80000100a00 */
[----:B0-----:R-:W2:Y:S04]  /*14650*/  LDL.LU.64 R28, [R1+0x70] ;  /* 0x00007000011c7983 */ /* 0x001ea80000300a00 */
[----:B--2---:R0:W-:Y:S04]  /*14660*/  STL.64 [R1+0x7e0], R28 ;  /* 0x0007e01c01007387 */ /* 0x0041e80000100a00 */
        /* <DEDUP_REMOVED lines=31> */
[----:B------:R-:W3:Y:S04]  /*14860*/  LDL.LU.64 R26, [R1+0x60] ;  /* 0x00006000011a7983 */ /* 0x000ee80000300a00 */
[----:B------:R-:W4:Y:S04]  /*14870*/  LDL.LU.64 R24, [R1+0x58] ;  /* 0x0000580001187983 */ /* 0x000f280000300a00 */
[----:B------:R-:W5:Y:S04]  /*14880*/  LDL.LU.64 R22, [R1+0x50] ;  /* 0x0000500001167983 */ /* 0x000f680000300a00 */
[----:B------:R-:W3:Y:S04]  /*14890*/  LDL.LU.64 R20, [R1+0x48] ;  /* 0x0000480001147983 */ /* 0x000ee80000300a00 */
        /* <DEDUP_REMOVED lines=8> */
[----:B------:R-:W3:Y:S01]  /*14920*/  LDL.LU.64 R2, [R1] ;  /* 0x0000000001027983 */ /* 0x000ee20000300a00 */
[----:B--2---:R-:W-:-:S05]  /*14930*/  IMAD.WIDE R28, R0, 0x2, R28 ;  /* 0x00000002001c7825 */ /* 0x004fca00078e021c */
[----:B------:R0:W-:Y:S04]  /*14940*/  STL.64 [R1+0x370], R28 ;  /* 0x0003701c01007387 */ /* 0x0001e80000100a00 */
[----:B0-----:R-:W2:Y:S02]  /*14950*/  LDL.LU.64 R28, [R1+0x858] ;  /* 0x00085800011c7983 */ /* 0x001ea40000300a00 */
        /* <DEDUP_REMOVED lines=47> */
[----:B0-----:R-:W2:Y:S01]  /*14c50*/  LDL.LU.64 R28, [R1+0x7d8] ;  /* 0x0007d800011c7983 */ /* 0x001ea20000300a00 */
[----:B---3--:R-:W-:-:S04]  /*14c60*/  IMAD.WIDE R26, R0, 0x2, R26 ;  /* 0x00000002001a7825 */ /* 0x008fc800078e021a */
[----:B----4-:R-:W-:-:S04]  /*14c70*/  IMAD.WIDE R24, R0, 0x2, R24 ;  /* 0x0000000200187825 */ /* 0x010fc800078e0218 */
[----:B-----5:R-:W-:-:S04]  /*14c80*/  IMAD.WIDE R22, R0, 0x2, R22 ;  /* 0x0000000200167825 */ /* 0x020fc800078e0216 */
[----:B------:R-:W-:-:S04]  /*14c90*/  IMAD.WIDE R20, R0, 0x2, R20 ;  /* 0x0000000200147825 */ /* 0x000fc800078e0214 */
        /* <DEDUP_REMOVED lines=9> */
[----:B--2---:R-:W-:-:S05]  /*14d30*/  IMAD.WIDE R28, R0, 0x2, R28 ;  /* 0x00000002001c7825 */ /* 0x004fca00078e021c */
[----:B------:R0:W-:Y:S04]  /*14d40*/  STL.64 [R1+0x2e8], R28 ;  /* 0x0002e81c01007387 */ /* 0x0001e80000100a00 */
[----:B0-----:R-:W2:Y:S04]  /*14d50*/  LDL.LU.64 R28, [R1+0x7d0] ;  /* 0x0007d000011c7983 */ /* 0x001ea80000300a00 */
[----:B------:R0:W-:Y:S04]  /*14d60*/  STL.64 [R1+0x2e0], R26 ;  /* 0x0002e01a01007387 */ /* 0x0001e80000100a00 */
[----:B0-----:R-:W3:Y:S04]  /*14d70*/  LDL.LU.64 R26, [R1+0x7c8] ;  /* 0x0007c800011a7983 */ /* 0x001ee80000300a00 */
[----:B------:R0:W-:Y:S04]  /*14d80*/  STL.64 [R1+0x2d8], R24 ;  /* 0x0002d81801007387 */ /* 0x0001e80000100a00 */
[----:B0-----:R-:W4:Y:S04]  /*14d90*/  LDL.LU.64 R24, [R1+0x7c0] ;  /* 0x0007c00001187983 */ /* 0x001f280000300a00 */
[----:B------:R0:W-:Y:S04]  /*14da0*/  STL.64 [R1+0x2d0], R22 ;  /* 0x0002d01601007387 */ /* 0x0001e80000100a00 */
[----:B0-----:R-:W5:Y:S04]  /*14db0*/  LDL.LU.64 R22, [R1+0x7b8] ;  /* 0x0007b80001167983 */ /* 0x001f680000300a00 */
        /* <DEDUP_REMOVED lines=19> */
[----:B0-----:R-:W5:Y:S01]  /*14ef0*/  LDL.LU.64 R2, [R1+0x768] ;  /* 0x0007680001027983 */ /* 0x001f620000300a00 */
[----:B--2---:R-:W-:-:S04]  /*14f00*/  IMAD.WIDE R20, R0, 0x2, R20 ;  /* 0x0000000200147825 */ /* 0x004fc800078e0214 */
        /* <DEDUP_REMOVED lines=8> */
[----:B------:R-:W-:-:S05]  /*14f90*/  IMAD.WIDE R2, R0, 0x2, R2 ;  /* 0x0000000200027825 */ /* 0x000fca00078e0202 */
        /* <DEDUP_REMOVED lines=19> */
[----:B0-----:R-:W2:Y:S01]  /*150d0*/  LDL.LU.64 R20, [R1+0x128] ;  /* 0x0001280001147983 */ /* 0x001ea20000300a00 */
[----:B------:R-:W-:-:S05]  /*150e0*/  IMAD.WIDE R22, R0, 0x2, R22 ;  /* 0x0000000200167825 */ /* 0x000fca00078e0216 */
[----:B------:R0:W-:Y:S01]  /*150f0*/  STL.64 [R1+0x218], R22 ;  /* 0x0002181601007387 */ /* 0x0001e20000100a00 */
[----:B------:R-:W-:-:S04]  /*15100*/  IMAD.WIDE R26, R0, 0x2, R26 ;  /* 0x00000002001a7825 */ /* 0x000fc800078e021a */
[----:B0-----:R-:W-:-:S04]  /*15110*/  IMAD.WIDE R22, R0, 0x2, R24 ;  /* 0x0000000200167825 */ /* 0x001fc800078e0218 */
[C---:B------:R-:W-:Y:S01]  /*15120*/  IMAD.WIDE R24, R0.reuse, 0x2, R28 ;  /* 0x0000000200187825 */ /* 0x040fe200078e021c */
[----:B------:R2:W-:Y:S04]  /*15130*/  STL.64 [R1+0x210], R22 ;  /* 0x0002101601007387 */ /* 0x0005e80000100a00 */
[----:B------:R-:W-:Y:S04]  /*15140*/  STL.64 [R1+0x208], R26 ;  /* 0x0002081a01007387 */ /* 0x000fe80000100a00 */
[----:B------:R-:W-:Y:S01]  /*15150*/  STL.64 [R1+0x200], R24 ;  /* 0x0002001801007387 */ /* 0x000fe20000100a00 */
[----:B---3--:R-:W-:-:S04]  /*15160*/  IMAD.WIDE R4, R0, 0x2, R4 ;  /* 0x0000000200047825 */ /* 0x008fc800078e0204 */
[----:B--2---:R-:W-:-:S04]  /*15170*/  IMAD.WIDE R22, R0, 0x2, R20 ;  /* 0x0000000200167825 */ /* 0x004fc800078e0214 */
[C---:B------:R-:W-:Y:S01]  /*15180*/  IMAD.WIDE R20, R0.reuse, 0x2, R18 ;  /* 0x0000000200147825 */ /* 0x040fe200078e0212 */
[----:B------:R-:W-:Y:S03]  /*15190*/  STL.64 [R1+0x1f8], R22 ;  /* 0x0001f81601007387 */ /* 0x000fe60000100a00 */
        /* <DEDUP_REMOVED lines=8> */
[C---:B-----5:R-:W-:Y:S01]  /*15220*/  IMAD.WIDE R10, R0.reuse, 0x2, R8 ;  /* 0x00000002000a7825 */ /* 0x060fe200078e0208 */
[----:B------:R-:W-:Y:S03]  /*15230*/  STL.64 [R1+0x1d0], R12 ;  /* 0x0001d00c01007387 */ /* 0x000fe60000100a00 */
[C---:B----4-:R-:W-:Y:S01]  /*15240*/  IMAD.WIDE R8, R0.reuse, 0x2, R6 ;  /* 0x0000000200087825 */ /* 0x050fe200078e0206 */
[----:B------:R-:W-:Y:S03]  /*15250*/  STL.64 [R1+0x1c8], R10 ;  /* 0x0001c80a01007387 */ /* 0x000fe60000100a00 */
[C---:B------:R-:W-:Y:S01]  /*15260*/  IMAD.WIDE R6, R0.reuse, 0x2, R2 ;  /* 0x0000000200067825 */ /* 0x040fe200078e0202 */
[----:B------:R-:W-:Y:S04]  /*15270*/  STL.64 [R1+0x1c0], R8 ;  /* 0x0001c00801007387 */ /* 0x000fe80000100a00 */
[----:B------:R-:W2:Y:S04]  /*15280*/  LDL.LU.64 R2, [R1+0x180] ;  /* 0x0001800001027983 */ /* 0x000ea80000300a00 */
[----:B------:R0:W-:Y:S04]  /*15290*/  STL.64 [R1+0x1b8], R4 ;  /* 0x0001b80401007387 */ /* 0x0001e80000100a00 */
[----:B0-----:R-:W3:Y:S04]  /*152a0*/  LDL.LU.64 R4, [R1+0x188] ;  /* 0x0001880001047983 */ /* 0x001ee80000300a00 */
[----:B------:R-:W-:Y:S04]  /*152b0*/  STL.64 [R1+0x1b0], R6 ;  /* 0x0001b00601007387 */ /* 0x000fe80000100a00 */
[----:B------:R-:W4:Y:S04]  /*152c0*/  LDL.LU.64 R10, [R1+0x3e0] ;  /* 0x0003e000010a7983 */ /* 0x000f280000300a00 */
[----:B----4-:R0:W-:Y:S04]  /*152d0*/  STL.64 [R1+0x728], R10 ;  /* 0x0007280a01007387 */ /* 0x0101e80000100a00 */
[----:B0-----:R-:W4:Y:S04]  /*152e0*/  LDL.LU.64 R10, [R1+0x3d8] ;  /* 0x0003d800010a7983 */ /* 0x001f280000300a00 */
        /* <DEDUP_REMOVED lines=14> */
[----:B------:R-:W5:Y:S04]  /*153d0*/  LDL.LU.64 R12, [R1+0x3e8] ;  /* 0x0003e800010c7983 */ /* 0x000f680000300a00 */
[----:B------:R-:W2:Y:S04]  /*153e0*/  LDL.LU.64 R28, [R1+0x418] ;  /* 0x00041800011c7983 */ /* 0x000ea80000300a00 */
[----:B--2---:R0:W-:Y:S04]  /*153f0*/  STL.64 [R1+0x700], R28 ;  /* 0x0007001c01007387 */ /* 0x0041e80000100a00 */
[----:B0-----:R-:W2:Y:S04]  /*15400*/  LDL.LU.64 R28, [R1+0x410] ;  /* 0x00041000011c7983 */ /* 0x001ea80000300a00 */
[----:B--2---:R0:W-:Y:S04]  /*15410*/  STL.64 [R1+0x708], R28 ;  /* 0x0007081c01007387 */ /* 0x0041e80000100a00 */
[----:B0-----:R-:W2:Y:S04]  /*15420*/  LDL.LU.64 R28, [R1+0x408] ;  /* 0x00040800011c7983 */ /* 0x001ea80000300a00 */
[----:B--2---:R0:W-:Y:S04]  /*15430*/  STL.64 [R1+0x710], R28 ;  /* 0x0007101c01007387 */ /* 0x0041e80000100a00 */
[----:B0-----:R-:W2:Y:S04]  /*15440*/  LDL.LU.64 R28, [R1+0x400] ;  /* 0x00040000011c7983 */ /* 0x001ea80000300a00 */
[----:B--2---:R0:W-:Y:S04]  /*15450*/  STL.64 [R1+0x718], R28 ;  /* 0x0007181c01007387 */ /* 0x0041e80000100a00 */
[----:B0-----:R-:W2:Y:S01]  /*15460*/  LDL.LU.64 R28, [R1+0x3f8] ;  /* 0x0003f800011c7983 */ /* 0x001ea20000300a00 */
[----:B------:R-:W-:-:S04]  /*15470*/  IMAD.WIDE R2, R0, 0x2, R2 ;  /* 0x0000000200027825 */ /* 0x000fc800078e0202 */
[----:B---3--:R-:W-:-:S04]  /*15480*/  IMAD.WIDE R4, R0, 0x2, R4 ;  /* 0x0000000200047825 */ /* 0x008fc800078e0204 */
[C---:B----4-:R-:W-:Y:S01]  /*15490*/  IMAD.WIDE R10, R0.reuse, 0x2, R10 ;  /* 0x00000002000a7825 */ /* 0x050fe200078e020a */
[----:B--2---:R0:W-:Y:S04]  /*154a0*/  STL.64 [R1+0x720], R28 ;  /* 0x0007201c01007387 */ /* 0x0041e80000100a00 */
[----:B0-----:R-:W2:Y:S04]  /*154b0*/  LDL.LU.64 R28, [R1+0x3f0] ;  /* 0x0003f000011c7983 */ /* 0x001ea80000300a00 */
[----:B------:R-:W3:Y:S04]  /*154c0*/  LDL.LU.64 R26, [R1+0x420] ;  /* 0x00042000011a7983 */ /* 0x000ee80000300a00 */
[----:B------:R-:W4:Y:S04]  /*154d0*/  LDL.LU.64 R24, [R1+0x428] ;  /* 0x0004280001187983 */ /* 0x000f280000300a00 */
[----:B------:R-:W2:Y:S04]  /*154e0*/  LDL.LU.64 R22, [R1+0x430] ;  /* 0x0004300001167983 */ /* 0x000ea80000300a00 */
[----:B------:R-:W2:Y:S04]  /*154f0*/  LDL.LU.64 R20, [R1+0x438] ;  /* 0x0004380001147983 */ /* 0x000ea80000300a00 */
[----:B------:R-:W2:Y:S04]  /*15500*/  LDL.LU.64 R18, [R1+0x440] ;  /* 0x0004400001127983 */ /* 0x000ea80000300a00 */
[----:B------:R-:W2:Y:S04]  /*15510*/  LDL.LU.64 R16, [R1+0x448] ;  /* 0x0004480001107983 */ /* 0x000ea80000300a00 */
[----:B------:R-:W2:Y:S04]  /*15520*/  LDL.LU.64 R14, [R1+0x450] ;  /* 0x00045000010e7983 */ /* 0x000ea80000300a00 */
[----:B------:R-:W2:Y:S04]  /*15530*/  LDL.LU.64 R8, [R1+0x458] ;  /* 0x0004580001087983 */ /* 0x000ea80000300a00 */
[----:B------:R-:W2:Y:S04]  /*15540*/  LDL.LU.64 R6, [R1+0x460] ;  /* 0x0004600001067983 */ /* 0x000ea80000300a00 */
[----:B------:R0:W-:Y:S04]  /*15550*/  STL.64 [R1+0x1a8], R2 ;  /* 0x0001a80201007387 */ /* 0x0001e80000100a00 */
[----:B0-----:R-:W2:Y:S04]  /*15560*/  LDL.LU.64 R2, [R1+0x468] ;  /* 0x0004680001027983 */ /* 0x001ea80000300a00 */
[----:B------:R0:W-:Y:S04]  /*15570*/  STL.64 [R1+0x1a0], R4 ;  /* 0x0001a00401007387 */ /* 0x0001e80000100a00 */
[----:B0-----:R-:W2:Y:S04]  /*15580*/  LDL.LU.64 R4, [R1+0x470] ;  /* 0x0004700001047983 */ /* 0x001ea80000300a00 */
        /* <DEDUP_REMOVED lines=23> */
[----:B-----5:R-:W-:-:S04]  /*15700*/  IMAD.WIDE R12, R0, 0x2, R12 ;  /* 0x00000002000c7825 */ /* 0x020fc800078e020c */
[----:B------:R-:W-:-:S04]  /*15710*/  IMAD.WIDE R28, R0, 0x2, R28 ;  /* 0x00000002001c7825 */ /* 0x000fc800078e021c */
[----:B--2---:R-:W-:-:S05]  /*15720*/  IMAD.WIDE R10, R0, 0x2, R10 ;  /* 0x00000002000a7825 */ /* 0x004fca00078e020a */
[----:B------:R0:W-:Y:S04]  /*15730*/  STL.64 [R1+0x158], R10 ;  /* 0x0001580a01007387 */ /* 0x0001e80000100a00 */
[----:B0-----:R-:W2:Y:S04]  /*15740*/  LDL.LU.64 R10, [R1+0x478] ;  /* 0x00047800010a7983 */ /* 0x001ea80000300a00 */
[----:B------:R0:W-:Y:S04]  /*15750*/  STL.64 [R1+0x150], R12 ;  /* 0x0001500c01007387 */ /* 0x0001e80000100a00 */
[----:B0-----:R-:W5:Y:S04]  /*15760*/  LDL.LU.64 R12, [R1+0x480] ;  /* 0x00048000010c7983 */ /* 0x001f680000300a00 */
        /* <DEDUP_REMOVED lines=14> */
[----:B------:R-:W-:-:S04]  /*15850*/  IMAD.WIDE R6, R0, 0x2, R6 ;  /* 0x0000000200067825 */ /* 0x000fc800078e0206 */
[----:B--2---:R-:W-:-:S05]  /*15860*/  IMAD.WIDE R28, R0, 0x2, R28 ;  /* 0x00000002001c7825 */ /* 0x004fca00078e021c */
[----:B------:R3:W-:Y:S02]  /*15870*/  STL.64 [R1+0x118], R28 ;  /* 0x0001181c01007387 */ /* 0x0007e40000100a00 */
[----:B---3--:R-:W-:-:S04]  /*15880*/  IMAD.WIDE R28, R0, 0x2, R26 ;  /* 0x00000002001c7825 */ /* 0x008fc800078e021a */
[C---:B----4-:R-:W-:Y:S01]  /*15890*/  IMAD.WIDE R26, R0.reuse, 0x2, R24 ;  /* 0x00000002001a7825 */ /* 0x050fe200078e0218 */
[----:B------:R-:W-:Y:S03]  /*158a0*/  STL.64 [R1+0x110], R28 ;  /* 0x0001101c01007387 */ /* 0x000fe60000100a00 */
[C---:B------:R-:W-:Y:S01]  /*158b0*/  IMAD.WIDE R24, R0.reuse, 0x2, R22 ;  /* 0x0000000200187825 */ /* 0x040fe200078e0216 */
[----:B------:R-:W-:Y:S03]  /*158c0*/  STL.64 [R1+0x108], R26 ;  /* 0x0001081a01007387 */ /* 0x000fe60000100a00 */
[C---:B------:R-:W-:Y:S01]  /*158d0*/  IMAD.WIDE R22, R0.reuse, 0x2, R20 ;  /* 0x0000000200167825 */ /* 0x040fe200078e0214 */
[----:B------:R-:W-:Y:S03]  /*158e0*/  STL.64 [R1+0x100], R24 ;  /* 0x0001001801007387 */ /* 0x000fe60000100a00 */
[C---:B------:R-:W-:Y:S01]  /*158f0*/  IMAD.WIDE R20, R0.reuse, 0x2, R18 ;  /* 0x0000000200147825 */ /* 0x040fe200078e0212 */
[----:B------:R0:W-:Y:S03]  /*15900*/  STL.64 [R1+0xf8], R22 ;  /* 0x0000f81601007387 */ /* 0x0001e60000100a00 */
[C---:B------:R-:W-:Y:S01]  /*15910*/  IMAD.WIDE R18, R0.reuse, 0x2, R16 ;  /* 0x0000000200127825 */ /* 0x040fe200078e0210 */
[----:B------:R-:W-:Y:S03]  /*15920*/  STL.64 [R1+0xf0], R20 ;  /* 0x0000f01401007387 */ /* 0x000fe60000100a00 */
[----:B------:R-:W-:-:S04]  /*15930*/  IMAD.WIDE R16, R0, 0x2, R14 ;  /* 0x0000000200107825 */ /* 0x000fc800078e020e */
[C---:B------:R-:W-:Y:S01]  /*15940*/  IMAD.WIDE R14, R0.reuse, 0x2, R8 ;  /* 0x00000002000e7825 */ /* 0x040fe200078e0208 */
[----:B0-----:R-:W2:Y:S03]  /*15950*/  LDL.LU.64 R22, [R1+0x488] ;  /* 0x0004880001167983 */ /* 0x001ea60000300a00 */
[C---:B------:R-:W-:Y:S01]  /*15960*/  IMAD.WIDE R8, R0.reuse, 0x2, R2 ;  /* 0x0000000200087825 */ /* 0x040fe200078e0202 */
[----:B------:R-:W-:Y:S04]  /*15970*/  STL.64 [R1+0xe8], R18 ;  /* 0x0000e81201007387 */ /* 0x000fe80000100a00 */
[----:B------:R-:W-:Y:S04]  /*15980*/  STL.64 [R1+0xe0], R16 ;  /* 0x0000e01001007387 */ /* 0x000fe80000100a00 */
[----:B------:R-:W-:Y:S04]  /*15990*/  STL.64 [R1+0xd8], R14 ;  /* 0x0000d80e01007387 */ /* 0x000fe80000100a00 */
[----:B------:R-:W3:Y:S04]  /*159a0*/  LDL.LU.64 R2, [R1+0x490] ;  /* 0x0004900001027983 */ /* 0x000ee80000300a00 */
[----:B------:R0:W-:Y:S04]  /*159b0*/  STL.64 [R1+0xd0], R6 ;  /* 0x0000d00601007387 */ /* 0x0001e80000100a00 */
[----:B------:R-:W-:Y:S01]  /*159c0*/  STL.64 [R1+0xc8], R8 ;  /* 0x0000c80801007387 */ /* 0x000fe20000100a00 */
[----:B0-----:R-:W-:-:S03]  /*159d0*/  IMAD.WIDE R6, R0, 0x2, R4 ;  /* 0x0000000200067825 */ /* 0x001fc600078e0204 */
[----:B------:R-:W4:Y:S04]  /*159e0*/  LDL.LU.64 R4, [R1+0x4a0] ;  /* 0x0004a00001047983 */ /* 0x000f280000300a00 */
[----:B----4-:R0:W-:Y:S04]  /*159f0*/  STL.64 [R1+0x6f8], R4 ;  /* 0x0006f80401007387 */ /* 0x0101e80000100a00 */
[----:B------:R1:W-:Y:S04]  /*15a00*/  STL.64 [R1+0xc0], R6 ;  /* 0x0000c00601007387 */ /* 0x0003e80000100a00 */
[----:B0-----:R-:W4:Y:S04]  /*15a10*/  LDL.LU.64 R4, [R1+0x498] ;  /* 0x0004980001047983 */ /* 0x001f280000300a00 */
[----:B-1----:R-:W2:Y:S04]  /*15a20*/  LDL.LU.64 R6, [R1+0x4b0] ;  /* 0x0004b00001067983 */ /* 0x002ea80000300a00 */
[----:B--2---:R0:W-:Y:S04]  /*15a30*/  STL.64 [R1+0x6f0], R6 ;  /* 0x0006f00601007387 */ /* 0x0041e80000100a00 */
[----:B0-----:R-:W2:Y:S04]  /*15a40*/  LDL.LU.64 R6, [R1+0x4a8] ;  /* 0x0004a80001067983 */ /* 0x001ea80000300a00 */
[----:B------:R-:W2:Y:S01]  /*15a50*/  LDL.LU.64 R8, [R1+0x4c0] ;  /* 0x0004c00001087983 */ /* 0x000ea20000300a00 */
[----:B------:R-:W-:-:S04]  /*15a60*/  IMAD.WIDE R14, R0, 0x2, R10 ;  /* 0x00000002000e7825 */ /* 0x000fc800078e020a */
[C---:B-----5:R-:W-:Y:S01]  /*15a70*/  IMAD.WIDE R16, R0.reuse, 0x2, R12 ;  /* 0x0000000200107825 */ /* 0x060fe200078e020c */
[----:B--2---:R0:W-:Y:S04]  /*15a80*/  STL.64 [R1+0x6e8], R8 ;  /* 0x0006e80801007387 */ /* 0x0041e80000100a00 */
[----:B0-----:R-:W2:Y:S04]  /*15a90*/  LDL.LU.64 R8, [R1+0x4b8] ;  /* 0x0004b80001087983 */ /* 0x001ea80000300a00 */
[----:B------:R-:W5:Y:S04]  /*15aa0*/  LDL.LU.64 R10, [R1+0x4c8] ;  /* 0x0004c800010a7983 */ /* 0x000f680000300a00 */
[----:B------:R0:W-:Y:S04]  /*15ab0*/  STL.64 [R1+0xb8], R14 ;  /* 0x0000b80e01007387 */ /* 0x0001e80000100a00 */
[----:B------:R-:W2:Y:S04]  /*15ac0*/  LDL.LU.64 R12, [R1+0x4d0] ;  /* 0x0004d000010c7983 */ /* 0x000ea80000300a00 */
[----:B0-----:R-:W2:Y:S04]  /*15ad0*/  LDL.LU.64 R14, [R1+0x4d8] ;  /* 0x0004d800010e7983 */ /* 0x001ea80000300a00 */
[----:B------:R0:W-:Y:S04]  /*15ae0*/  STL.64 [R1+0xb0], R16 ;  /* 0x0000b01001007387 */ /* 0x0001e80000100a00 */
[----:B0-----:R-:W2:Y:S04]  /*15af0*/  LDL.LU.64 R16, [R1+0x4f0] ;  /* 0x0004f00001107983 */ /* 0x001ea80000300a00 */
[----:B--2---:R0:W-:Y:S04]  /*15b00*/  STL.64 [R1+0x6d8], R16 ;  /* 0x0006d81001007387 */ /* 0x0041e80000100a00 */
[----:B0-----:R-:W2:Y:S04]  /*15b10*/  LDL.LU.64 R16, [R1+0x4e8] ;  /* 0x0004e80001107983 */ /* 0x001ea80000300a00 */
[----:B--2---:R0:W-:Y:S04]  /*15b20*/  STL.64 [R1+0x6e0], R16 ;  /* 0x0006e01001007387 */ /* 0x0041e80000100a00 */
[----:B0-----:R-:W2:Y:S04]  /*15b30*/  LDL.LU.64 R16, [R1+0x4e0] ;  /* 0x0004e00001107983 */ /* 0x001ea80000300a00 */
[----:B------:R-:W2:Y:S04]  /*15b40*/  LDL.LU.64 R18, [R1+0x4f8] ;  /* 0x0004f80001127983 */ /* 0x000ea80000300a00 */
[----:B------:R-:W2:Y:S04]  /*15b50*/  LDL.LU.64 R20, [R1+0x510] ;  /* 0x0005100001147983 */ /* 0x000ea80000300a00 */
        /* <DEDUP_REMOVED lines=9> */
[----:B------:R0:W-:Y:S04]  /*15bf0*/  STL.64 [R1+0xa8], R22 ;  /* 0x0000a81601007387 */ /* 0x0001e80000100a00 */
[----:B0-----:R-:W2:Y:S04]  /*15c00*/  LDL.LU.64 R22, [R1+0x528] ;  /* 0x0005280001167983 */ /* 0x001ea80000300a00 */
[----:B------:R-:W2:Y:S04]  /*15c10*/  LDL.LU.64 R24, [R1+0x530] ;  /* 0x0005300001187983 */ /* 0x000ea80000300a00 */
[----:B------:R0:W-:Y:S04]  /*15c20*/  STL.64 [R1+0xa0], R2 ;  /* 0x0000a00201007387 */ /* 0x0001e80000100a00 */
[----:B0-----:R-:W2:Y:S04]  /*15c30*/  LDL.LU.64 R2, [R1+0x538] ;  /* 0x0005380001027983 */ /* 0x001ea80000300a00 */
[----:B------:R0:W-:Y:S04]  /*15c40*/  STL.64 [R1+0x98], R4 ;  /* 0x0000980401007387 */ /* 0x0001e80000100a00 */
[----:B0-----:R-:W2:Y:S01]  /*15c50*/  LDL.LU.64 R4, [R1+0x6f8] ;  /* 0x0006f80001047983 */ /* 0x001ea20000300a00 */
[----:B------:R-:W-:-:S04]  /*15c60*/  IMAD.WIDE R6, R0, 0x2, R6 ;  /* 0x0000000200067825 */ /* 0x000fc800078e0206 */
[----:B--2---:R-:W-:-:S05]  /*15c70*/  IMAD.WIDE R4, R0, 0x2, R4 ;  /* 0x0000000200047825 */ /* 0x004fca00078e0204 */
        /* <DEDUP_REMOVED lines=10> */
[----:B-----5:R-:W-:-:S04]  /*15d20*/  IMAD.WIDE R10, R0, 0x2, R10 ;  /* 0x00000002000a7825 */ /* 0x020fc800078e020a */
[----:B------:R-:W-:-:S04]  /*15d30*/  IMAD.WIDE R12, R0, 0x2, R12 ;  /* 0x00000002000c7825 */ /* 0x000fc800078e020c */
[----:B------:R-:W-:-:S04]  /*15d40*/  IMAD.WIDE R14, R0, 0x2, R14 ;  /* 0x00000002000e7825 */ /* 0x000fc800078e020e */
[----:B------:R-:W-:-:S04]  /*15d50*/  IMAD.WIDE R16, R0, 0x2, R16 ;  /* 0x0000000200107825 */ /* 0x000fc800078e0210 */
[----:B--2---:R-:W-:-:S05]  /*15d60*/  IMAD.WIDE R8, R0, 0x2, R8 ;  /* 0x0000000200087825 */ /* 0x004fca00078e0208 */
[----:B------:R0:W-:Y:S04]  /*15d70*/  STL.64 [R1+0x70], R8 ;  /* 0x0000700801007387 */ /* 0x0001e80000100a00 */
[----:B0-----:R-:W2:Y:S04]  /*15d80*/  LDL.LU.64 R8, [R1+0x550] ;  /* 0x0005500001087983 */ /* 0x001ea80000300a00 */
[----:B------:R0:W-:Y:S04]  /*15d90*/  STL.64 [R1+0x68], R10 ;  /* 0x0000680a01007387 */ /* 0x0001e80000100a00 */
[----:B0-----:R-:W5:Y:S04]  /*15da0*/  LDL.LU.64 R10, [R1+0x558] ;  /* 0x00055800010a7983 */ /* 0x001f680000300a00 */
        /* <DEDUP_REMOVED lines=8> */
[----:B0-----:R-:W2:Y:S01]  /*15e30*/  LDL.LU.64 R16, [R1+0x6d8] ;  /* 0x0006d80001107983 */ /* 0x001ea20000300a00 */
[----:B------:R-:W-:-:S04]  /*15e40*/  IMAD.WIDE R18, R0, 0x2, R18 ;  /* 0x0000000200127825 */ /* 0x000fc800078e0212 */
[----:B------:R-:W-:-:S04]  /*15e50*/  IMAD.WIDE R20, R0, 0x2, R20 ;  /* 0x0000000200147825 */ /* 0x000fc800078e0214 */
[----:B--2---:R-:W-:-:S05]  /*15e60*/  IMAD.WIDE R16, R0, 0x2, R16 ;  /* 0x0000000200107825 */ /* 0x004fca00078e0210 */
        /* <DEDUP_REMOVED lines=9> */
[----:B---3--:R-:W-:-:S04]  /*15f00*/  IMAD.WIDE R28, R0, 0x2, R28 ;  /* 0x00000002001c7825 */ /* 0x008fc800078e021c */
[----:B----4-:R-:W-:-:S04]  /*15f10*/  IMAD.WIDE R26, R0, 0x2, R26 ;  /* 0x00000002001a7825 */ /* 0x010fc800078e021a */
[----:B------:R-:W-:-:S04]  /*15f20*/  IMAD.WIDE R2, R0, 0x2, R2 ;  /* 0x0000000200027825 */ /* 0x000fc800078e0202 */
[----:B--2---:R-:W-:-:S05]  /*15f30*/  IMAD.WIDE R20, R0, 0x2, R20 ;  /* 0x0000000200147825 */ /* 0x004fca00078e0214 */
[----:B------:R0:W-:Y:S04]  /*15f40*/  STL.64 [R1+0x20], R20 ;  /* 0x0000201401007387 */ /* 0x0001e80000100a00 */
[----:B0-----:R-:W2:Y:S04]  /*15f50*/  LDL.LU.64 R20, [R1+0x590] ;  /* 0x0005900001147983 */ /* 0x001ea80000300a00 */
[----:B------:R0:W-:Y:S02]  /*15f60*/  STL.64 [R1+0x18], R28 ;  /* 0x0000181c01007387 */ /* 0x0001e40000100a00 */
[----:B0-----:R-:W-:-:S02]  /*15f70*/  IMAD.WIDE R28, R0, 0x2, R22 ;  /* 0x00000002001c7825 */ /* 0x001fc400078e0216 */
[----:B------:R-:W3:Y:S04]  /*15f80*/  LDL.LU.64 R22, [R1+0x598] ;  /* 0x0005980001167983 */ /* 0x000ee80000300a00 */
[----:B------:R0:W-:Y:S01]  /*15f90*/  STL.64 [R1+0x10], R26 ;  /* 0x0000101a01007387 */ /* 0x0001e20000100a00 */
[----:B------:R-:W-:-:S03]  /*15fa0*/  IMAD.WIDE R4, R0, 0x2, R4 ;  /* 0x0000000200047825 */ /* 0x000fc600078e0204 */
[----:B------:R-:W-:Y:S01]  /*15fb0*/  STL.64 [R1+0x8], R28 ;  /* 0x0000081c01007387 */ /* 0x000fe20000100a00 */
[----:B------:R-:W-:-:S04]  /*15fc0*/  IMAD.WIDE R6, R0, 0x2, R6 ;  /* 0x0000000200067825 */ /* 0x000fc800078e0206 */
[C---:B0-----:R-:W-:Y:S02]  /*15fd0*/  IMAD.WIDE R26, R0.reuse, 0x2, R24 ;  /* 0x00000002001a7825 */ /* 0x041fe400078e0218 */
[----:B------:R-:W4:Y:S02]  /*15fe0*/  LDL.LU.64 R24, [R1+0x5b0] ;  /* 0x0005b00001187983 */ /* 0x000f240000300a00 */
[C---:B------:R-:W-:Y:S02]  /*15ff0*/  IMAD.WIDE R8, R0.reuse, 0x2, R8 ;  /* 0x0000000200087825 */ /* 0x040fe400078e0208 */
[----:B------:R0:W-:Y:S02]  /*16000*/  STL.64 [R1], R26 ;  /* 0x0000001a01007387 */ /* 0x0001e40000100a00 */
[C---:B-----5:R-:W-:Y:S02]  /*16010*/  IMAD.WIDE R10, R0.reuse, 0x2, R10 ;  /* 0x00000002000a7825 */ /* 0x060fe400078e020a */
[----:B------:R-:W-:Y:S02]  /*16020*/  STL.64 [R1+0x648], R2 ;  /* 0x0006480201007387 */ /* 0x000fe40000100a00 */
[----:B------:R-:W-:-:S02]  /*16030*/  IMAD.WIDE R12, R0, 0x2, R12 ;  /* 0x00000002000c7825 */ /* 0x000fc400078e020c */
[----:B0-----:R-:W5:Y:S02]  /*16040*/  LDL.LU.64 R26, [R1+0x5b8] ;  /* 0x0005b800011a7983 */ /* 0x001f640000300a00 */
[C---:B------:R-:W-:Y:S02]  /*16050*/  IMAD.WIDE R14, R0.reuse, 0x2, R14 ;  /* 0x00000002000e7825 */ /* 0x040fe400078e020e */
[----:B------:R-:W-:Y:S02]  /*16060*/  STL.64 [R1+0x650], R4 ;  /* 0x0006500401007387 */ /* 0x000fe40000100a00 */
[C---:B------:R-:W-:Y:S02]  /*16070*/  IMAD.WIDE R16, R0.reuse, 0x2, R16 ;  /* 0x0000000200107825 */ /* 0x040fe400078e0210 */
[----:B------:R-:W5:Y:S04]  /*16080*/  LDL.LU.64 R28, [R1+0x610] ;  /* 0x00061000011c7983 */ /* 0x000f680000300a00 */
[----:B------:R-:W-:Y:S01]  /*16090*/  STL.64 [R1+0x658], R6 ;  /* 0x0006580601007387 */ /* 0x000fe20000100a00 */
[----:B------:R-:W-:-:S03]  /*160a0*/  IMAD.WIDE R18, R0, 0x2, R18 ;  /* 0x0000000200127825 */ /* 0x000fc600078e0212 */
[----:B------:R-:W-:Y:S04]  /*160b0*/  STL.64 [R1+0x660], R8 ;  /* 0x0006600801007387 */ /* 0x000fe80000100a00 */
[----:B------:R-:W-:Y:S04]  /*160c0*/  STL.64 [R1+0x668], R10 ;  /* 0x0006680a01007387 */ /* 0x000fe80000100a00 */
[----:B------:R0:W-:Y:S04]  /*160d0*/  STL.64 [R1+0x670], R12 ;  /* 0x0006700c01007387 */ /* 0x0001e80000100a00 */
[----:B0-----:R-:W5:Y:S04]  /*160e0*/  LDL.LU.64 R12, [R1+0x388] ;  /* 0x00038800010c7983 */ /* 0x001f680000300a00 */
[----:B------:R0:W-:Y:S04]  /*160f0*/  STL.64 [R1+0x678], R14 ;  /* 0x0006780e01007387 */ /* 0x0001e80000100a00 */
[----:B0-----:R-:W5:Y:S04]  /*16100*/  LDL.LU.64 R14, [R1+0x3a0] ;  /* 0x0003a000010e7983 */ /* 0x001f680000300a00 */
[----:B------:R-:W-:Y:S04]  /*16110*/  STL.64 [R1+0x680], R16 ;  /* 0x0006801001007387 */ /* 0x000fe80000100a00 */
[----:B------:R-:W5:Y:S04]  /*16120*/  LDL.LU.64 R10, [R1+0x378] ;  /* 0x00037800010a7983 */ /* 0x000f680000300a00 */
[----:B------:R0:W-:Y:S04]  /*16130*/  STL.64 [R1+0x688], R18 ;  /* 0x0006881201007387 */ /* 0x0001e80000100a00 */
[----:B0-----:R-:W5:Y:S04]  /*16140*/  LDL.LU.64 R18, [R1+0x380] ;  /* 0x0003800001127983 */ /* 0x001f680000300a00 */
[----:B------:R-:W5:Y:S01]  /*16150*/  LDL.LU.64 R8, [R1+0x370] ;  /* 0x0003700001087983 */ /* 0x000f620000300a00 */
[----:B--2---:R-:W-:-:S05]  /*16160*/  IMAD.WIDE R20, R0, 0x2, R20 ;  /* 0x0000000200147825 */ /* 0x004fca00078e0214 */
[----:B------:R0:W-:Y:S04]  /*16170*/  STL.64 [R1+0x690], R20 ;  /* 0x0006901401007387 */ /* 0x0001e80000100a00 */
[----:B0-----:R-:W2:Y:S01]  /*16180*/  LDL.LU.64 R20, [R1+0x390] ;  /* 0x0003900001147983 */ /* 0x001ea20000300a00 */
[----:B---3--:R-:W-:-:S03]  /*16190*/  IMAD.WIDE R22, R0, 0x2, R22 ;  /* 0x0000000200167825 */ /* 0x008fc600078e0216 */
[----:B------:R-:W3:Y:S04]  /*161a0*/  LDL.LU.64 R6, [R1+0x368] ;  /* 0x0003680001067983 */ /* 0x000ee80000300a00 */
[----:B------:R0:W-:Y:S04]  /*161b0*/  STL.64 [R1+0x698], R22 ;  /* 0x0006981601007387 */ /* 0x0001e80000100a00 */
[----:B0-----:R-:W2:Y:S01]  /*161c0*/  LDL.LU.64 R22, [R1+0x398] ;  /* 0x0003980001167983 */ /* 0x001ea20000300a00 */
[----:B----4-:R-:W-:-:S03]  /*161d0*/  IMAD.WIDE R24, R0, 0x2, R24 ;  /* 0x0000000200187825 */ /* 0x010fc600078e0218 */
[----:B------:R-:W4:Y:S04]  /*161e0*/  LDL.LU.64 R4, [R1+0x360] ;  /* 0x0003600001047983 */ /* 0x000f280000300a00 */
[----:B------:R-:W-:Y:S04]  /*161f0*/  STL.64 [R1+0x6a0], R24 ;  /* 0x0006a01801007387 */ /* 0x000fe80000100a00 */
[----:B------:R-:W3:Y:S01]  /*16200*/  LDL.LU.64 R2, [R1+0x358] ;  /* 0x0003580001027983 */ /* 0x000ee20000300a00 */
[----:B-----5:R-:W-:-:S05]  /*16210*/  IMAD.WIDE R26, R0, 0x2, R26 ;  /* 0x00000002001a7825 */ /* 0x020fca00078e021a */
[----:B------:R-:W-:Y:S01]  /*16220*/  STL.64 [R1+0x6a8], R26 ;  /* 0x0006a81a01007387 */ /* 0x000fe20000100a00 */
[----:B------:R-:W-:-:S03]  /*16230*/  IMAD.WIDE R28, R0, 0x2, R28 ;  /* 0x00000002001c7825 */ /* 0x000fc600078e021c */
[----:B------:R-:W5:Y:S04]  /*16240*/  LDL.LU.64 R16, [R1+0x350] ;  /* 0x0003500001107983 */ /* 0x000f680000300a00 */
[----:B------:R-:W-:Y:S04]  /*16250*/  STL.64 [R1+0x6b0], R28 ;  /* 0x0006b01c01007387 */ /* 0x000fe80000100a00 */
[----:B------:R0:W-:Y:S01]  /*16260*/  STL [R1+0x3a8], R14 ;  /* 0x0003a80e01007387 */ /* 0x0001e20000100800 */
[----:B------:R-:W-:-:S03]  /*16270*/  IMAD.MOV.U32 R0, RZ, RZ, R15 ;  /* 0x000000ffff007224 */ /* 0x000fc600078e000f */
[----:B0-----:R-:W3:Y:S04]  /*16280*/  LDL.LU.64 R14, [R1+0x348] ;  /* 0x00034800010e7983 */ /* 0x001ee80000300a00 */
[----:B------:R0:W-:Y:S04]  /*16290*/  STL [R1+0x3a0], R0 ;  /* 0x0003a00001007387 */ /* 0x0001e80000100800 */
[----:B--2---:R1:W-:Y:S01]  /*162a0*/  STL [R1+0x59c], R22 ;  /* 0x00059c1601007387 */ /* 0x0043e20000100800 */
[----:B0-----:R-:W-:-:S03]  /*162b0*/  IMAD.MOV.U32 R0, RZ, RZ, R23 ;  /* 0x000000ffff007224 */ /* 0x001fc600078e0017 */
[----:B-1----:R-:W2:Y:S04]  /*162c0*/  LDL.LU.64 R22, [R1+0x340] ;  /* 0x0003400001167983 */ /* 0x002ea80000300a00 */
[----:B------:R0:W-:Y:S04]  /*162d0*/  STL [R1+0x398], R0 ;  /* 0x0003980001007387 */ /* 0x0001e80000100800 */
[----:B------:R1:W-:Y:S01]  /*162e0*/  STL [R1+0x5b4], R20 ;  /* 0x0005b41401007387 */ /* 0x0003e20000100800 */
        /* <DEDUP_REMOVED lines=19> */
[----:B---3--:R1:W-:Y:S01]  /*16420*/  STL [R1+0x3b4], R6 ;  /* 0x0003b40601007387 */ /* 0x0083e20000100800 */
[----:B0-----:R-:W-:-:S03]  /*16430*/  IMAD.MOV.U32 R0, RZ, RZ, R7 ;  /* 0x000000ffff007224 */ /* 0x001fc600078e0007 */
[----:B-1----:R-:W3:Y:S04]  /*16440*/  LDL.LU.64 R6, [R1+0x310] ;  /* 0x0003100001067983 */ /* 0x002ee80000300a00 */
[----:B------:R0:W-:Y:S04]  /*16450*/  STL [R1+0x368], R0 ;  /* 0x0003680001007387 */ /* 0x0001e80000100800 */
[----:B----4-:R1:W-:Y:S01]  /*16460*/  STL [R1+0x3b8], R4 ;  /* 0x0003b80401007387 */ /* 0x0103e20000100800 */
[----:B0-----:R-:W-:-:S03]  /*16470*/  IMAD.MOV.U32 R0, RZ, RZ, R5 ;  /* 0x000000ffff007224 */ /* 0x001fc600078e0005 */
[----:B-1----:R-:W4:Y:S04]  /*16480*/  LDL.LU.64 R4, [R1+0x308] ;  /* 0x0003080001047983 */ /* 0x002f280000300a00 */
[----:B------:R0:W-:Y:S04]  /*16490*/  STL [R1+0x360], R0 ;  /* 0x0003600001007387 */ /* 0x0001e80000100800 */
[----:B------:R1:W-:Y:S01]  /*164a0*/  STL [R1+0x3bc], R2 ;  /* 0x0003bc0201007387 */ /* 0x0003e20000100800 */
[----:B0-----:R-:W-:-:S03]  /*164b0*/  IMAD.MOV.U32 R0, RZ, RZ, R3 ;  /* 0x000000ffff007224 */ /* 0x001fc600078e0003 */
[----:B-1----:R-:W4:Y:S04]  /*164c0*/  LDL.LU.64 R2, [R1+0x300] ;  /* 0x0003000001027983 */ /* 0x002f280000300a00 */
[----:B------:R0:W-:Y:S04]  /*164d0*/  STL [R1+0x358], R0 ;  /* 0x0003580001007387 */ /* 0x0001e80000100800 */
[----:B-----5:R1:W-:Y:S01]  /*164e0*/  STL [R1+0x3c0], R16 ;  /* 0x0003c01001007387 */ /* 0x0203e20000100800 */
[----:B0-----:R-:W-:-:S03]  /*164f0*/  IMAD.MOV.U32 R0, RZ, RZ, R17 ;  /* 0x000000ffff007224 */ /* 0x001fc600078e0011 */
[----:B-1----:R-:W5:Y:S04]  /*16500*/  LDL.LU.64 R16, [R1+0x2f8] ;  /* 0x0002f80001107983 */ /* 0x002f680000300a00 */
[----:B------:R0:W-:Y:S04]  /*16510*/  STL [R1+0x350], R0 ;  /* 0x0003500001007387 */ /* 0x0001e80000100800 */
[----:B------:R1:W-:Y:S01]  /*16520*/  STL [R1+0x3c4], R14 ;  /* 0x0003c40e01007387 */ /* 0x0003e20000100800 */
[----:B0-----:R-:W-:-:S03]  /*16530*/  IMAD.MOV.U32 R0, RZ, RZ, R15 ;  /* 0x000000ffff007224 */ /* 0x001fc600078e000f */
[----:B-1----:R-:W5:Y:S04]  /*16540*/  LDL.LU.64 R14, [R1+0x2f0] ;  /* 0x0002f000010e7983 */ /* 0x002f680000300a00 */
        /* <DEDUP_REMOVED lines=145> */
[----:B------:R-:W-:Y:S04]  /*16e60*/  STL [R1+0x458], R18 ;  /* 0x0004581201007387 */ /* 0x000fe80000100800 */
[----:B------:R-:W2:Y:S01]  /*16e70*/  LDL.LU.64 R24, [R1+0x1b8] ;  /* 0x0001b80001187983 */ /* 0x000ea20000300a00 */
[----:B0-----:R-:W-:-:S05]  /*16e80*/  IMAD.MOV.U32 R0, RZ, RZ, R19 ;  /* 0x000000ffff007224 */ /* 0x001fca00078e0013 */
        /* <DEDUP_REMOVED lines=9> */
[----:B---3--:R-:W-:Y:S04]  /*16f20*/  STL [R1+0x464], R6 ;  /* 0x0004640601007387 */ /* 0x008fe80000100800 */
[----:B------:R-:W3:Y:S01]  /*16f30*/  LDL.LU.64 R18, [R1+0x1a0] ;  /* 0x0001a00001127983 */ /* 0x000ee20000300a00 */
[----:B0-----:R-:W-:-:S05]  /*16f40*/  IMAD.MOV.U32 R0, RZ, RZ, R7 ;  /* 0x000000ffff007224 */ /* 0x001fca00078e0007 */
[----:B------:R4:W-:Y:S02]  /*16f50*/  STL [R1+0x1f8], R0 ;  /* 0x0001f80001007387 */ /* 0x0009e40000100800 */
[----:B----4-:R-:W-:Y:S02]  /*16f60*/  IMAD.MOV.U32 R0, RZ, RZ, R5 ;  /* 0x000000ffff007224 */ /* 0x010fe400078e0005 */
[----:B------:R-:W-:Y:S04]  /*16f70*/  STL [R1+0x468], R4 ;  /* 0x0004680401007387 */ /* 0x000fe80000100800 */
[----:B------:R-:W4:Y:S04]  /*16f80*/  LDL.LU.64 R6, [R1+0x198] ;  /* 0x0001980001067983 */ /* 0x000f280000300a00 */
[----:B------:R0:W-:Y:S04]  /*16f90*/  STL [R1+0x1f0], R0 ;  /* 0x0001f00001007387 */ /* 0x0001e80000100800 */
[----:B------:R1:W-:Y:S01]  /*16fa0*/  STL [R1+0x46c], R2 ;  /* 0x00046c0201007387 */ /* 0x0003e20000100800 */
[----:B0-----:R-:W-:-:S03]  /*16fb0*/  IMAD.MOV.U32 R0, RZ, RZ, R3 ;  /* 0x000000ffff007224 */ /* 0x001fc600078e0003 */
[----:B------:R-:W4:Y:S04]  /*16fc0*/  LDL.LU.64 R4, [R1+0x190] ;  /* 0x0001900001047983 */ /* 0x000f280000300a00 */
[----:B-----5:R-:W-:Y:S04]  /*16fd0*/  STL [R1+0x470], R16 ;  /* 0x0004701001007387 */ /* 0x020fe80000100800 */
[----:B------:R0:W-:Y:S04]  /*16fe0*/  STL [R1+0x1e8], R0 ;  /* 0x0001e80001007387 */ /* 0x0001e80000100800 */
[----:B-1----:R-:W5:Y:S01]  /*16ff0*/  LDL.LU.64 R2, [R1+0x188] ;  /* 0x0001880001027983 */ /* 0x002f620000300a00 */
[----:B0-----:R-:W-:-:S03]  /*17000*/  IMAD.MOV.U32 R0, RZ, RZ, R17 ;  /* 0x000000ffff007224 */ /* 0x001fc600078e0011 */
[----:B------:R-:W-:Y:S04]  /*17010*/  STL [R1+0x474], R14 ;  /* 0x0004740e01007387 */ /* 0x000fe80000100800 */
[----:B------:R0:W-:Y:S04]  /*17020*/  STL [R1+0x1e0], R0 ;  /* 0x0001e00001007387 */ /* 0x0001e80000100800 */
[----:B------:R-:W5:Y:S01]  /*17030*/  LDL.LU.64 R16, [R1+0x180] ;  /* 0x0001800001107983 */ /* 0x000f620000300a00 */
[----:B0-----:R-:W-:-:S03]  /*17040*/  IMAD.MOV.U32 R0, RZ, RZ, R15 ;  /* 0x000000ffff007224 */ /* 0x001fc600078e000f */
[----:B--2---:R-:W-:Y:S04]  /*17050*/  STL [R1+0x478], R22 ;  /* 0x0004781601007387 */ /* 0x004fe80000100800 */
[----:B------:R0:W-:Y:S04]  /*17060*/  STL [R1+0x1d8], R0 ;  /* 0x0001d80001007387 */ /* 0x0001e80000100800 */
[----:B------:R-:W2:Y:S01]  /*17070*/  LDL.LU.64 R14, [R1+0x178] ;  /* 0x00017800010e7983 */ /* 0x000ea20000300a00 */
[----:B0-----:R-:W-:-:S03]  /*17080*/  IMAD.MOV.U32 R0, RZ, RZ, R23 ;  /* 0x000000ffff007224 */ /* 0x001fc600078e0017 */
[----:B------:R-:W-:Y:S04]  /*17090*/  STL [R1+0x47c], R20 ;  /* 0x00047c1401007387 */ /* 0x000fe80000100800 */
        /* <DEDUP_REMOVED lines=12> */
[----:B------:R0:W-:Y:S02]  /*17160*/  STL [R1+0x1b8], R0 ;  /* 0x0001b80001007387 */ /* 0x0001e40000100800 */
[----:B0-----:R-:W-:Y:S02]  /*17170*/  IMAD.MOV.U32 R0, RZ, RZ, R11 ;  /* 0x000000ffff007224 */ /* 0x001fe400078e000b */
[----:B------:R-:W2:Y:S04]  /*17180*/  LDL.LU.64 R10, [R1+0x158] ;  /* 0x00015800010a7983 */ /* 0x000ea80000300a00 */
        /* <DEDUP_REMOVED lines=11> */
[----:B------:R-:W-:Y:S04]  /*17240*/  STL [R1+0x498], R4 ;  /* 0x0004980401007387 */ /* 0x000fe80000100800 */
[----:B------:R0:W-:Y:S04]  /*17250*/  STL [R1+0x198], R0 ;  /* 0x0001980001007387 */ /* 0x0001e80000100800 */
[----:B-1----:R-:W4:Y:S01]  /*17260*/  LDL.LU.64 R6, [R1+0x140] ;  /* 0x0001400001067983 */ /* 0x002f220000300a00 */
[----:B0-----:R-:W-:-:S03]  /*17270*/  IMAD.MOV.U32 R0, RZ, RZ, R5 ;  /* 0x000000ffff007224 */ /* 0x001fc600078e0005 */
[----:B-----5:R-:W-:Y:S04]  /*17280*/  STL [R1+0x49c], R2 ;  /* 0x00049c0201007387 */ /* 0x020fe80000100800 */
[----:B------:R0:W-:Y:S04]  /*17290*/  STL [R1+0x19c], R0 ;  /* 0x00019c0001007387 */ /* 0x0001e80000100800 */
[----:B------:R-:W5:Y:S01]  /*172a0*/  LDL.LU.64 R4, [R1+0x138] ;  /* 0x0001380001047983 */ /* 0x000f620000300a00 */
        /* <DEDUP_REMOVED lines=16> */
[----:B0-----:R-:W-:-:S05]  /*173b0*/  IMAD.MOV.U32 R0, RZ, RZ, R21 ;  /* 0x000000ffff007224 */ /* 0x001fca00078e0015 */
[----:B------:R0:W-:Y:S04]  /*173c0*/  STL [R1+0x1c4], R0 ;  /* 0x0001c40001007387 */ /* 0x0001e80000100800 */
[----:B------:R1:W-:Y:S04]  /*173d0*/  STL [R1+0x4b0], R12 ;  /* 0x0004b00c01007387 */ /* 0x0003e80000100800 */
[----:B------:R-:W2:Y:S01]  /*173e0*/  LDL.LU.64 R24, [R1+0x108] ;  /* 0x0001080001187983 */ /* 0x000ea20000300a00 */
[----:B0-----:R-:W-:-:S03]  /*173f0*/  IMAD.MOV.U32 R0, RZ, RZ, R13 ;  /* 0x000000ffff007224 */ /* 0x001fc600078e000d */
[----:B-1----:R-:W2:Y:S04]  /*17400*/  LDL.LU.64 R12, [R1+0x100] ;  /* 0x00010000010c7983 */ /* 0x002ea80000300a00 */
[----:B------:R0:W-:Y:S04]  /*17410*/  STL [R1+0x1cc], R0 ;  /* 0x0001cc0001007387 */ /* 0x0001e80000100800 */
[----:B------:R1:W-:Y:S01]  /*17420*/  STL [R1+0x4b4], R10 ;  /* 0x0004b40a01007387 */ /* 0x0003e20000100800 */
[----:B0-----:R-:W-:-:S03]  /*17430*/  IMAD.MOV.U32 R0, RZ, RZ, R11 ;  /* 0x000000ffff007224 */ /* 0x001fc600078e000b */
[----:B------:R-:W2:Y:S04]  /*17440*/  LDL.LU.64 R22, [R1+0xf8] ;  /* 0x0000f80001167983 */ /* 0x000ea80000300a00 */
[----:B------:R-:W-:Y:S04]  /*17450*/  STL [R1+0x4b8], R8 ;  /* 0x0004b80801007387 */ /* 0x000fe80000100800 */
[----:B------:R0:W-:Y:S04]  /*17460*/  STL [R1+0x1d4], R0 ;  /* 0x0001d40001007387 */ /* 0x0001e80000100800 */
[----:B-1----:R-:W2:Y:S01]  /*17470*/  LDL.LU.64 R10, [R1+0xf0] ;  /* 0x0000f000010a7983 */ /* 0x002ea20000300a00 */
[----:B0-----:R-:W-:-:S03]  /*17480*/  IMAD.MOV.U32 R0, RZ, RZ, R9 ;  /* 0x000000ffff007224 */ /* 0x001fc600078e0009 */
[----:B---3--:R-:W-:Y:S04]  /*17490*/  STL [R1+0x4bc], R18 ;  /* 0x0004bc1201007387 */ /* 0x008fe80000100800 */
[----:B------:R0:W-:Y:S04]  /*174a0*/  STL [R1+0x1dc], R0 ;  /* 0x0001dc0001007387 */ /* 0x0001e80000100800 */
[----:B------:R-:W3:Y:S04]  /*174b0*/  LDL.LU.64 R8, [R1+0xe8] ;  /* 0x0000e80001087983 */ /* 0x000ee80000300a00 */
[----:B------:R-:W3:Y:S01]  /*174c0*/  LDL.LU.64 R20, [R1+0xe0] ;  /* 0x0000e00001147983 */ /* 0x000ee20000300a00 */
[----:B0-----:R-:W-:-:S05]  /*174d0*/  IMAD.MOV.U32 R0, RZ, RZ, R19 ;  /* 0x000000ffff007224 */ /* 0x001fca00078e0013 */
[----:B------:R0:W-:Y:S04]  /*174e0*/  STL [R1+0x1e4], R0 ;  /* 0x0001e40001007387 */ /* 0x0001e80000100800 */
[----:B----4-:R1:W-:Y:S01]  /*174f0*/  STL [R1+0x4c0], R6 ;  /* 0x0004c00601007387 */ /* 0x0103e20000100800 */
[----:B0-----:R-:W-:-:S03]  /*17500*/  IMAD.MOV.U32 R0, RZ, RZ, R7 ;  /* 0x000000ffff007224 */ /* 0x001fc600078e0007 */
[----:B-1----:R-:W4:Y:S04]  /*17510*/  LDL.LU.64 R6, [R1+0xd8] ;  /* 0x0000d80001067983 */ /* 0x002f280000300a00 */
[----:B------:R0:W-:Y:S04]  /*17520*/  STL [R1+0x1ec], R0 ;  /* 0x0001ec0001007387 */ /* 0x0001e80000100800 */
[----:B-----5:R1:W-:Y:S01]  /*17530*/  STL [R1+0x4c4], R4 ;  /* 0x0004c40401007387 */ /* 0x0203e20000100800 */
[----:B0-----:R-:W-:-:S03]  /*17540*/  IMAD.MOV.U32 R0, RZ, RZ, R5 ;  /* 0x000000ffff007224 */ /* 0x001fc600078e0005 */
[----:B-1----:R-:W5:Y:S04]  /*17550*/  LDL.LU.64 R4, [R1+0xd0] ;  /* 0x0000d00001047983 */ /* 0x002f680000300a00 */
[----:B------:R0:W-:Y:S04]  /*17560*/  STL [R1+0x1f4], R0 ;  /* 0x0001f40001007387 */ /* 0x0001e80000100800 */
[----:B------:R1:W-:Y:S04]  /*17570*/  STL [R1+0x4c8], R2 ;  /* 0x0004c80201007387 */ /* 0x0003e80000100800 */
[----:B------:R-:W5:Y:S01]  /*17580*/  LDL.LU.64 R18, [R1+0xc8] ;  /* 0x0000c80001127983 */ /* 0x000f620000300a00 */
[----:B0-----:R-:W-:-:S03]  /*17590*/  IMAD.MOV.U32 R0, RZ, RZ, R3 ;  /* 0x000000ffff007224 */ /* 0x001fc600078e0003 */
[----:B--2---:R-:W-:Y:S04]  /*175a0*/  STL [R1+0x4cc], R16 ;  /* 0x0004cc1001007387 */ /* 0x004fe80000100800 */
[----:B------:R0:W-:Y:S04]  /*175b0*/  STL [R1+0x1fc], R0 ;  /* 0x0001fc0001007387 */ /* 0x0001e80000100800 */
[----:B-1----:R-:W2:Y:S01]  /*175c0*/  LDL.LU.64 R2, [R1+0xc0] ;  /* 0x0000c00001027983 */ /* 0x002ea20000300a00 */
[----:B0-----:R-:W-:-:S03]  /*175d0*/  IMAD.MOV.U32 R0, RZ, RZ, R17 ;  /* 0x000000ffff007224 */ /* 0x001fc600078e0011 */
[----:B------:R-:W-:Y:S04]  /*175e0*/  STL [R1+0x4d0], R14 ;  /* 0x0004d00e01007387 */ /* 0x000fe80000100800 */
[----:B------:R0:W-:Y:S04]  /*175f0*/  STL [R1+0x204], R0 ;  /* 0x0002040001007387 */ /* 0x0001e80000100800 */
[----:B------:R-:W2:Y:S01]  /*17600*/  LDL.LU.64 R16, [R1+0xb8] ;  /* 0x0000b80001107983 */ /* 0x000ea20000300a00 */
[----:B0-----:R-:W-:-:S03]  /*17610*/  IMAD.MOV.U32 R0, RZ, RZ, R15 ;  /* 0x000000ffff007224 */ /* 0x001fc600078e000f */
[----:B------:R-:W2:Y:S04]  /*17620*/  LDL.LU.64 R14, [R1+0xb0] ;  /* 0x0000b000010e7983 */ /* 0x000ea80000300a00 */
[----:B------:R0:W-:Y:S04]  /*17630*/  STL [R1+0x20c], R0 ;  /* 0x00020c0001007387 */ /* 0x0001e80000100800 */
[----:B------:R-:W-:Y:S01]  /*17640*/  STL [R1+0x4d4], R26 ;  /* 0x0004d41a01007387 */ /* 0x000fe20000100800 */
[----:B0-----:R-:W-:-:S03]  /*17650*/  IMAD.MOV.U32 R0, RZ, RZ, R27 ;  /* 0x000000ffff007224 */ /* 0x001fc600078e001b */
[----:B------:R-:W-:Y:S04]  /*17660*/  STL [R1+0x4d8], R24 ;  /* 0x0004d81801007387 */ /* 0x000fe80000100800 */
[----:B------:R0:W-:Y:S04]  /*17670*/  STL [R1+0x214], R0 ;  /* 0x0002140001007387 */ /* 0x0001e80000100800 */
[----:B------:R-:W-:Y:S01]  /*17680*/  STL [R1+0x4dc], R12 ;  /* 0x0004dc0c01007387 */ /* 0x000fe20000100800 */
[----:B0-----:R-:W-:-:S05]  /*17690*/  IMAD.MOV.U32 R0, RZ, RZ, R25 ;  /* 0x000000ffff007224 */ /* 0x001fca00078e0019 */
[----:B------:R0:W-:Y:S04]  /*176a0*/  STL [R1+0x21c], R0 ;  /* 0x00021c0001007387 */ /* 0x0001e80000100800 */
[----:B------:R-:W-:Y:S01]  /*176b0*/  STL [R1+0x4e0], R22 ;  /* 0x0004e01601007387 */ /* 0x000fe20000100800 */
[----:B0-----:R-:W-:-:S05]  /*176c0*/  IMAD.MOV.U32 R0, RZ, RZ, R13 ;  /* 0x000000ffff007224 */ /* 0x001fca00078e000d */
        /* <DEDUP_REMOVED lines=8> */
[----:B---3--:R1:W-:Y:S01]  /*17750*/  STL [R1+0x4e8], R8 ;  /* 0x0004e80801007387 */ /* 0x0083e20000100800 */
[----:B0-----:R-:W-:-:S03]  /*17760*/  IMAD.MOV.U32 R0, RZ, RZ, R9 ;  /* 0x000000ffff007224 */ /* 0x001fc600078e0009 */
[----:B------:R-:W-:Y:S04]  /*17770*/  STL [R1+0x4ec], R20 ;  /* 0x0004ec1401007387 */ /* 0x000fe80000100800 */
[----:B------:R0:W-:Y:S04]  /*17780*/  STL [R1+0x23c], R0 ;  /* 0x00023c0001007387 */ /* 0x0001e80000100800 */
[----:B-1----:R-:W3:Y:S01]  /*17790*/  LDL.LU.64 R8, [R1+0x98] ;  /* 0x0000980001087983 */ /* 0x002ee20000300a00 */
[----:B0-----:R-:W-:-:S03]  /*177a0*/  IMAD.MOV.U32 R0, RZ, RZ, R21 ;  /* 0x000000ffff007224 */ /* 0x001fc600078e0015 */
[----:B----4-:R-:W-:Y:S04]  /*177b0*/  STL [R1+0x4f0], R6 ;  /* 0x0004f00601007387 */ /* 0x010fe80000100800 */
[----:B------:R0:W-:Y:S02]  /*177c0*/  STL [R1+0x244], R0 ;  /* 0x0002440001007387 */ /* 0x0001e40000100800 */
[----:B0-----:R-:W-:Y:S02]  /*177d0*/  IMAD.MOV.U32 R0, RZ, RZ, R7 ;  /* 0x000000ffff007224 */ /* 0x001fe400078e0007 */
[----:B------:R-:W4:Y:S04]  /*177e0*/  LDL.LU.64 R6, [R1+0x90] ;  /* 0x0000900001067983 */ /* 0x000f280000300a00 */
[----:B------:R0:W-:Y:S04]  /*177f0*/  STL [R1+0x24c], R0 ;  /* 0x00024c0001007387 */ /* 0x0001e80000100800 */
[----:B-----5:R1:W-:Y:S01]  /*17800*/  STL [R1+0x4f4], R4 ;  /* 0x0004f40401007387 */ /* 0x0203e20000100800 */
[----:B0-----:R-:W-:-:S03]  /*17810*/  IMAD.MOV.U32 R0, RZ, RZ, R5 ;  /* 0x000000ffff007224 */ /* 0x001fc600078e0005 */
[----:B------:R-:W-:Y:S04]  /*17820*/  STL [R1+0x4f8], R18 ;  /* 0x0004f81201007387 */ /* 0x000fe80000100800 */
[----:B------:R0:W-:Y:S04]  /*17830*/  STL [R1+0x254], R0 ;  /* 0x0002540001007387 */ /* 0x0001e80000100800 */
[----:B-1----:R-:W5:Y:S01]  /*17840*/  LDL.LU.64 R4, [R1+0x88] ;  /* 0x0000880001047983 */ /* 0x002f620000300a00 */
[----:B0-----:R-:W-:-:S03]  /*17850*/  IMAD.MOV.U32 R0, RZ, RZ, R19 ;  /* 0x000000ffff007224 */ /* 0x001fc600078e0013 */
[----:B--2---:R-:W-:Y:S04]  /*17860*/  STL [R1+0x4fc], R2 ;  /* 0x0004fc0201007387 */ /* 0x004fe80000100800 */
[----:B------:R0:W-:Y:S02]  /*17870*/  STL [R1+0x25c], R0 ;  /* 0x00025c0001007387 */ /* 0x0001e40000100800 */
[----:B0-----:R-:W-:Y:S02]  /*17880*/  IMAD.MOV.U32 R0, RZ, RZ, R3 ;  /* 0x000000ffff007224 */ /* 0x001fe400078e0003 */
[----:B------:R-:W2:Y:S04]  /*17890*/  LDL.LU.64 R2, [R1+0x80] ;  /* 0x0000800001027983 */ /* 0x000ea80000300a00 */
[----:B------:R0:W-:Y:S04]  /*178a0*/  STL [R1+0x264], R0 ;  /* 0x0002640001007387 */ /* 0x0001e80000100800 */
[----:B------:R-:W-:Y:S01]  /*178b0*/  STL [R1+0x500], R16 ;  /* 0x0005001001007387 */ /* 0x000fe20000100800 */
[----:B0-----:R-:W-:-:S03]  /*178c0*/  IMAD.MOV.U32 R0, RZ, RZ, R17 ;  /* 0x000000ffff007224 */ /* 0x001fc600078e0011 */
[----:B------:R-:W-:Y:S04]  /*178d0*/  STL [R1+0x504], R14 ;  /* 0x0005040e01007387 */ /* 0x000fe80000100800 */
[----:B------:R-:W-:Y:S04]  /*178e0*/  STL [R1+0x26c], R0 ;  /* 0x00026c0001007387 */ /* 0x000fe80000100800 */
[----:B------:R-:W2:Y:S04]  /*178f0*/  LDL.LU.64 R28, [R1+0x68] ;  /* 0x00006800011c7983 */ /* 0x000ea80000300a00 */
[----:B--2---:R0:W-:Y:S04]  /*17900*/  STL.64 [R1+0x6b8], R28 ;  /* 0x0006b81c01007387 */ /* 0x0041e80000100a00 */
[----:B0-----:R-:W2:Y:S01]  /*17910*/  LDL.LU.64 R28, [R1+0x70] ;  /* 0x00007000011c7983 */ /* 0x001ea20000300a00 */
[----:B------:R-:W-:-:S03]  /*17920*/  IMAD.MOV.U32 R0, RZ, RZ, R15 ;  /* 0x000000ffff007224 */ /* 0x000fc600078e000f */
[----:B--2---:R0:W-:Y:S04]  /*17930*/  STL.64 [R1+0x6c0], R28 ;  /* 0x0006c01c01007387 */ /* 0x0041e80000100a00 */
[----:B0-----:R-:W2:Y:S04]  /*17940*/  LDL.LU.64 R28, [R1+0x78] ;  /* 0x00007800011c7983 */ /* 0x001ea80000300a00 */
[----:B------:R-:W2:Y:S04]  /*17950*/  LDL.LU.64 R26, [R1+0x60] ;  /* 0x00006000011a7983 */ /* 0x000ea80000300a00 */
[----:B------:R0:W-:Y:S04]  /*17960*/  STL [R1+0x274], R0 ;  /* 0x0002740001007387 */ /* 0x0001e80000100800 */
[----:B------:R-:W-:Y:S04]  /*17970*/  STL [R1+0x508], R12 ;  /* 0x0005080c01007387 */ /* 0x000fe80000100800 */
[----:B------:R-:W2:Y:S01]  /*17980*/  LDL.LU.64 R24, [R1+0x58] ;  /* 0x0000580001187983 */ /* 0x000ea20000300a00 */
[----:B0-----:R-:W-:-:S03]  /*17990*/  IMAD.MOV.U32 R0, RZ, RZ, R13 ;  /* 0x000000ffff007224 */ /* 0x001fc600078e000d */
[----:B------:R-:W2:Y:S04]  /*179a0*/  LDL.LU.64 R22, [R1+0x50] ;  /* 0x0000500001167983 */ /* 0x000ea80000300a00 */
[----:B------:R0:W-:Y:S04]  /*179b0*/  STL [R1+0x27c], R0 ;  /* 0x00027c0001007387 */ /* 0x0001e80000100800 */
[----:B------:R-:W-:Y:S04]  /*179c0*/  STL [R1+0x50c], R10 ;  /* 0x00050c0a01007387 */ /* 0x000fe80000100800 */
[----:B------:R-:W2:Y:S01]  /*179d0*/  LDL.LU.64 R20, [R1+0x48] ;  /* 0x0000480001147983 */ /* 0x000ea20000300a00 */
[----:B0-----:R-:W-:-:S03]  /*179e0*/  IMAD.MOV.U32 R0, RZ, RZ, R11 ;  /* 0x000000ffff007224 */ /* 0x001fc600078e000b */
[----:B------:R-:W2:Y:S04]  /*179f0*/  LDL.LU.64 R18, [R1+0x40] ;  /* 0x0000400001127983 */ /* 0x000ea80000300a00 */
[----:B------:R0:W-:Y:S04]  /*17a00*/  STL [R1+0x284], R0 ;  /* 0x0002840001007387 */ /* 0x0001e80000100800 */
[----:B---3--:R-:W-:Y:S04]  /*17a10*/  STL [R1+0x510], R8 ;  /* 0x0005100801007387 */ /* 0x008fe80000100800 */
[----:B------:R-:W3:Y:S01]  /*17a20*/  LDL.LU.64 R16, [R1+0x38] ;  /* 0x0000380001107983 */ /* 0x000ee20000300a00 */
[----:B0-----:R-:W-:-:S03]  /*17a30*/  IMAD.MOV.U32 R0, RZ, RZ, R9 ;  /* 0x000000ffff007224 */ /* 0x001fc600078e0009 */
[----:B------:R-:W3:Y:S04]  /*17a40*/  LDL.LU.64 R14, [R1+0x30] ;  /* 0x00003000010e7983 */ /* 0x000ee80000300a00 */
[----:B------:R0:W-:Y:S04]  /*17a50*/  STL [R1+0x28c], R0 ;  /* 0x00028c0001007387 */ /* 0x0001e80000100800 */
[----:B----4-:R-:W-:Y:S04]  /*17a60*/  STL [R1+0x514], R6 ;  /* 0x0005140601007387 */ /* 0x010fe80000100800 */
[----:B------:R-:W4:Y:S01]  /*17a70*/  LDL.LU.64 R12, [R1+0x28] ;  /* 0x00002800010c7983 */ /* 0x000f220000300a00 */
[----:B0-----:R-:W-:-:S03]  /*17a80*/  IMAD.MOV.U32 R0, RZ, RZ, R7 ;  /* 0x000000ffff007224 */ /* 0x001fc600078e0007 */
[----:B------:R-:W3:Y:S04]  /*17a90*/  LDL.LU.64 R10, [R1+0x20] ;  /* 0x00002000010a7983 */ /* 0x000ee80000300a00 */
[----:B------:R0:W-:Y:S04]  /*17aa0*/  STL [R1+0x294], R0 ;  /* 0x0002940001007387 */ /* 0x0001e80000100800 */
[----:B-----5:R1:W-:Y:S04]  /*17ab0*/  STL [R1+0x518], R4 ;  /* 0x0005180401007387 */ /* 0x0203e80000100800 */
[----:B------:R-:W5:Y:S01]  /*17ac0*/  LDL.LU.64 R8, [R1+0x18] ;  /* 0x0000180001087983 */ /* 0x000f620000300a00 */
[----:B0-----:R-:W-:-:S03]  /*17ad0*/  IMAD.MOV.U32 R0, RZ, RZ, R5 ;  /* 0x000000ffff007224 */ /* 0x001fc600078e0005 */
[----:B------:R-:W3:Y:S04]  /*17ae0*/  LDL.LU.64 R6, [R1+0x10] ;  /* 0x0000100001067983 */ /* 0x000ee80000300a00 */
[----:B------:R0:W-:Y:S04]  /*17af0*/  STL [R1+0x29c], R0 ;  /* 0x00029c0001007387 */ /* 0x0001e80000100800 */
[----:B------:R0:W-:Y:S04]  /*17b00*/  STL [R1+0x51c], R2 ;  /* 0x00051c0201007387 */ /* 0x0001e80000100800 */
[----:B-1----:R-:W3:Y:S01]  /*17b10*/  LDL.LU.64 R4, [R1+0x8] ;  /* 0x0000080001047983 */ /* 0x002ee20000300a00 */
[----:B0-----:R-:W-:-:S03]  /*17b20*/  IMAD.MOV.U32 R0, RZ, RZ, R3 ;  /* 0x000000ffff007224 */ /* 0x001fc600078e0003 */
[----:B------:R-:W3:Y:S04]  /*17b30*/  LDL.LU.64 R2, [R1] ;  /* 0x0000000001027983 */ /* 0x000ee80000300a00 */
[----:B------:R0:W-:Y:S04]  /*17b40*/  STL [R1+0x2a4], R0 ;  /* 0x0002a40001007387 */ /* 0x0001e80000100800 */
[----:B--2---:R1:W-:Y:S01]  /*17b50*/  STL [R1+0x520], R28 ;  /* 0x0005201c01007387 */ /* 0x0043e20000100800 */
[----:B0-----:R-:W-:-:S03]  /*17b60*/  IMAD.MOV.U32 R0, RZ, RZ, R29 ;  /* 0x000000ffff007224 */ /* 0x001fc600078e001d */
[----:B-1----:R-:W2:Y:S04]  /*17b70*/  LDL.LU.64 R28, [R1+0x6c0] ;  /* 0x0006c000011c7983 */ /* 0x002ea80000300a00 */
[----:B--2---:R-:W-:Y:S04]  /*17b80*/  STL [R1+0x524], R28 ;  /* 0x0005241c01007387 */ /* 0x004fe80000100800 */
[----:B------:R0:W-:Y:S02]  /*17b90*/  STL [R1+0x2ac], R0 ;  /* 0x0002ac0001007387 */ /* 0x0001e40000100800 */
[----:B0-----:R-:W-:-:S02]  /*17ba0*/  IMAD.MOV.U32 R0, RZ, RZ, R29 ;  /* 0x000000ffff007224 */ /* 0x001fc400078e001d */
[----:B------:R-:W2:Y:S04]  /*17bb0*/  LDL.LU.64 R28, [R1+0x6b8] ;  /* 0x0006b800011c7983 */ /* 0x000ea80000300a00 */
[----:B--2---:R-:W-:Y:S04]  /*17bc0*/  STL [R1+0x528], R28 ;  /* 0x0005281c01007387 */ /* 0x004fe80000100800 */
[----:B------:R0:W-:Y:S02]  /*17bd0*/  STL [R1+0x2c4], R0 ;  /* 0x0002c40001007387 */ /* 0x0001e40000100800 */
[----:B0-----:R-:W-:-:S02]  /*17be0*/  IMAD.MOV.U32 R0, RZ, RZ, R29 ;  /* 0x000000ffff007224 */ /* 0x001fc400078e001d */
[----:B------:R-:W2:Y:S04]  /*17bf0*/  LDL.LU.64 R28, [R1+0x6b0] ;  /* 0x0006b000011c7983 */ /* 0x000ea80000300a00 */
[----:B------:R-:W-:Y:S04]  /*17c00*/  STL [R1+0x52c], R26 ;  /* 0x00052c1a01007387 */ /* 0x000fe80000100800 */
        /* <DEDUP_REMOVED lines=19> */
[----:B---3--:R-:W-:Y:S04]  /*17d40*/  STL [R1+0x540], R16 ;  /* 0x0005401001007387 */ /* 0x008fe80000100800 */
[----:B------:R0:W-:Y:S02]  /*17d50*/  STL [R1+0x2f4], R0 ;  /* 0x0002f40001007387 */ /* 0x0001e40000100800 */
[----:B0-----:R-:W-:-:S02]  /*17d60*/  IMAD.MOV.U32 R0, RZ, RZ, R17 ;  /* 0x000000ffff007224 */ /* 0x001fc400078e0011 */
[----:B------:R-:W3:Y:S04]  /*17d70*/  LDL.LU.64 R16, [R1+0x680] ;  /* 0x0006800001107983 */ /* 0x000ee80000300a00 */
[----:B------:R-:W-:Y:S04]  /*17d80*/  STL [R1+0x544], R14 ;  /* 0x0005440e01007387 */ /* 0x000fe80000100800 */
[----:B------:R0:W-:Y:S02]  /*17d90*/  STL [R1+0x2fc], R0 ;  /* 0x0002fc0001007387 */ /* 0x0001e40000100800 */
[----:B0-----:R-:W-:-:S02]  /*17da0*/  IMAD.MOV.U32 R0, RZ, RZ, R15 ;  /* 0x000000ffff007224 */ /* 0x001fc400078e000f */
[----:B------:R-:W2:Y:S04]  /*17db0*/  LDL.LU.64 R14, [R1+0x678] ;  /* 0x00067800010e7983 */ /* 0x000ea80000300a00 */
[----:B----4-:R-:W-:Y:S04]  /*17dc0*/  STL [R1+0x548], R12 ;  /* 0x0005480c01007387 */ /* 0x010fe80000100800 */
[----:B------:R0:W-:Y:S02]  /*17dd0*/  STL [R1+0x304], R0 ;  /* 0x0003040001007387 */ /* 0x0001e40000100800 */
[----:B0-----:R-:W-:-:S02]  /*17de0*/  IMAD.MOV.U32 R0, RZ, RZ, R13 ;  /* 0x000000ffff007224 */ /* 0x001fc400078e000d */
[----:B------:R-:W4:Y:S04]  /*17df0*/  LDL.LU.64 R12, [R1+0x670] ;  /* 0x00067000010c7983 */ /* 0x000f280000300a00 */
[----:B------:R-:W-:Y:S04]  /*17e00*/  STL [R1+0x54c], R10 ;  /* 0x00054c0a01007387 */ /* 0x000fe80000100800 */
[----:B------:R0:W-:Y:S02]  /*17e10*/  STL [R1+0x30c], R0 ;  /* 0x00030c0001007387 */ /* 0x0001e40000100800 */
[----:B0-----:R-:W-:-:S02]  /*17e20*/  IMAD.MOV.U32 R0, RZ, RZ, R11 ;  /* 0x000000ffff007224 */ /* 0x001fc400078e000b */
[----:B------:R-:W2:Y:S04]  /*17e30*/  LDL.LU.64 R10, [R1+0x668] ;  /* 0x00066800010a7983 */ /* 0x000ea80000300a00 */
[----:B-----5:R-:W-:Y:S04]  /*17e40*/  STL [R1+0x550], R8 ;  /* 0x0005500801007387 */ /* 0x020fe80000100800 */
[----:B------:R0:W-:Y:S02]  /*17e50*/  STL [R1+0x314], R0 ;  /* 0x0003140001007387 */ /* 0x0001e40000100800 */
[----:B0-----:R-:W-:-:S02]  /*17e60*/  IMAD.MOV.U32 R0, RZ, RZ, R9 ;  /* 0x000000ffff007224 */ /* 0x001fc400078e0009 */
[----:B------:R-:W5:Y:S04]  /*17e70*/  LDL.LU.64 R8, [R1+0x660] ;  /* 0x0006600001087983 */ /* 0x000f680000300a00 */
        /* <DEDUP_REMOVED lines=12> */
[----:B--2---:R-:W-:Y:S04]  /*17f40*/  STL [R1+0x560], R2 ;  /* 0x0005600201007387 */ /* 0x004fe80000100800 */
[----:B------:R0:W-:Y:S04]  /*17f50*/  STL [R1+0x334], R0 ;  /* 0x0003340001007387 */ /* 0x0001e80000100800 */
[----:B------:R1:W-:Y:S04]  /*17f60*/  STL [R1+0x33c], R3 ;  /* 0x00033c0301007387 */ /* 0x0003e80000100800 */
[----:B------:R2:W-:Y:S01]  /*17f70*/  STL [R1+0x564], R4 ;  /* 0x0005640401007387 */ /* 0x0005e20000100800 */
[----:B0-----:R-:W0:Y:S03]  /*17f80*/  LDC R0, c[0x0][0x3a8] ;  /* 0x0000ea00ff007b82 */ /* 0x001e260000000800 */
[----:B-1----:R-:W2:Y:S04]  /*17f90*/  LDL.LU.64 R2, [R1+0x130] ;  /* 0x0001300001027983 */ /* 0x002ea80000300a00 */
[----:B------:R1:W-:Y:S04]  /*17fa0*/  STL [R1+0x344], R5 ;  /* 0x0003440501007387 */ /* 0x0003e80000100800 */
[----:B------:R1:W-:Y:S04]  /*17fb0*/  STL [R1+0x568], R6 ;  /* 0x0005680601007387 */ /* 0x0003e80000100800 */
[----:B------:R1:W-:Y:S04]  /*17fc0*/  STL [R1+0x34c], R7 ;  /* 0x00034c0701007387 */ /* 0x0003e80000100800 */
[----:B-----5:R1:W-:Y:S04]  /*17fd0*/  STL [R1+0x56c], R8 ;  /* 0x00056c0801007387 */ /* 0x0203e80000100800 */
[----:B------:R1:W-:Y:S04]  /*17fe0*/  STL [R1+0x354], R9 ;  /* 0x0003540901007387 */ /* 0x0003e80000100800 */
[----:B------:R1:W-:Y:S04]  /*17ff0*/  STL [R1+0x580], R10 ;  /* 0x0005800a01007387 */ /* 0x0003e80000100800 */
[----:B------:R1:W-:Y:S04]  /*18000*/  STL [R1+0x35c], R11 ;  /* 0x00035c0b01007387 */ /* 0x0003e80000100800 */
[----:B----4-:R1:W-:Y:S04]  /*18010*/  STL [R1+0x584], R12 ;  /* 0x0005840c01007387 */ /* 0x0103e80000100800 */
[----:B------:R1:W-:Y:S04]  /*18020*/  STL [R1+0x364], R13 ;  /* 0x0003640d01007387 */ /* 0x0003e80000100800 */
[----:B------:R1:W-:Y:S04]  /*18030*/  STL [R1+0x588], R14 ;  /* 0x0005880e01007387 */ /* 0x0003e80000100800 */
[----:B------:R1:W-:Y:S04]  /*18040*/  STL [R1+0x36c], R15 ;  /* 0x00036c0f01007387 */ /* 0x0003e80000100800 */
[----:B---3--:R1:W-:Y:S04]  /*18050*/  STL [R1+0x58c], R16 ;  /* 0x00058c1001007387 */ /* 0x0083e80000100800 */
[----:B------:R1:W-:Y:S01]  /*18060*/  STL [R1+0x374], R17 ;  /* 0x0003741101007387 */ /* 0x0003e20000100800 */
[----:B0-----:R-:W-:-:S03]  /*18070*/  IMAD.SHL.U32 R0, R0, 0x40, RZ ;  /* 0x0000004000007824 */ /* 0x001fc600078e00ff */
[----:B------:R1:W-:Y:S04]  /*18080*/  STL [R1+0x590], R18 ;  /* 0x0005901201007387 */ /* 0x0003e80000100800 */
        /* <DEDUP_REMOVED lines=10> */
[----:B------:R1:W-:Y:S01]  /*18130*/  STL [R1+0x3a4], R29 ;  /* 0x0003a41d01007387 */ /* 0x0003e20000100800 */
[----:B------:R-:W-:-:S04]  /*18140*/  UIADD3 UR5, UPT, UPT, UR5, -0x1, URZ ;  /* 0xffffffff05057890 */ /* 0x000fc8000fffe0ff */
[----:B------:R-:W-:Y:S02]  /*18150*/  UISETP.NE.U32.AND UP0, UPT, UR5, URZ, UPT ;  /* 0x000000ff0500728c */ /* 0x000fe4000bf05070 */
[----:B------:R-:W-:Y:S01]  /*18160*/  UIADD3 UR7, UPT, UPT, UR7, -0x40, URZ ;  /* 0xffffffc007077890 */ /* 0x000fe2000fffe0ff */
[----:B--2---:R-:W-:-:S05]  /*18170*/  IMAD.WIDE R2, R0, 0x2, R2 ;  /* 0x0000000200027825 */ /* 0x004fca00078e0202 */
[----:B------:R1:W-:Y:S01]  /*18180*/  STL.64 [R1+0x130], R2 ;  /* 0x0001300201007387 */ /* 0x0003e20000100a00 */
[----:B------:R-:W-:Y:S05]  /*18190*/  BRA.U UP0, `(.L_x_2) ;  /* 0xffffff49009c7547 */ /* 0x000fea000b83ffff */
[----:B-1----:R-:W2:Y:S04]  /*181a0*/  LDL.LU R7, [R1+0x5ac] ;  /* 0x0005ac0001077983 */ /* 0x002ea80000300800 */
[----:B------:R-:W3:Y:S04]  /*181b0*/  LDL.LU R6, [R1+0x5ec] ;  /* 0x0005ec0001067983 */ /* 0x000ee80000300800 */
[----:B---3--:R0:W-:Y:S04]  /*181c0*/  STL [R1+0x650], R6 ;  /* 0x0006500601007387 */ /* 0x0081e80000100800 */
[----:B0-----:R-:W2:Y:S04]  /*181d0*/  LDL.LU R6, [R1+0x2bc] ;  /* 0x0002bc0001067983 */ /* 0x001ea80000300800 */
[----:B------:R-:W3:Y:S04]  /*181e0*/  LDL.LU R5, [R1+0x60c] ;  /* 0x00060c0001057983 */ /* 0x000ee80000300800 */
[----:B---3--:R0:W-:Y:S04]  /*181f0*/  STL [R1+0x64c], R5 ;  /* 0x00064c0501007387 */ /* 0x0081e80000100800 */
[----:B0-----:R-:W3:Y:S04]  /*18200*/  LDL.LU R5, [R1+0x57c] ;  /* 0x00057c0001057983 */ /* 0x001ee80000300800 */
[----:B------:R-:W4:Y:S01]  /*18210*/  LDL.LU R0, [R1+0x5dc] ;  /* 0x0005dc0001007983 */ /* 0x000f220000300800 */
[----:B--2---:R-:W-:-:S03]  /*18220*/  F2FP.F16.F32.PACK_AB R7, R6, R7 ;  /* 0x000000070607723e */ /* 0x004fc600000000ff */
[----:B----4-:R0:W-:Y:S04]  /*18230*/  STL [R1+0x648], R0 ;  /* 0x0006480001007387 */ /* 0x0101e80000100800 */
[----:B0-----:R-:W2:Y:S04]  /*18240*/  LDL.LU R0, [R1+0x5fc] ;  /* 0x0005fc0001007983 */ /* 0x001ea80000300800 */
[----:B------:R-:W4:Y:S04]  /*18250*/  LDL.LU R4, [R1+0x5cc] ;  /* 0x0005cc0001047983 */ /* 0x000f280000300800 */
[----:B------:R-:W5:Y:S04]  /*18260*/  LDL.LU R2, [R1+0x2b8] ;  /* 0x0002b80001027983 */ /* 0x000f680000300800 */
[----:B------:R-:W5:Y:S04]  /*18270*/  LDL.LU R11, [R1+0x5a8] ;  /* 0x0005a800010b7983 */ /* 0x000f680000300800 */
[----:B------:R-:W2:Y:S04]  /*18280*/  LDL.LU R3, [R1+0x578] ;  /* 0x0005780001037983 */ /* 0x000ea80000300800 */
        /* <DEDUP_REMOVED lines=21> */
[----:B------:R-:W3:Y:S02]  /*183e0*/  LDL.LU R6, [R1+0x650] ;  /* 0x0006500001067983 */ /* 0x000ee40000300800 */
[----:B---3--:R-:W-:-:S02]  /*183f0*/  F2FP.F16.F32.PACK_AB R6, R5, R6 ;  /* 0x000000060506723e */ /* 0x008fc400000000ff */
[----:B------:R-:W2:Y:S02]  /*18400*/  LDL.LU R5, [R1+0x64c] ;  /* 0x00064c0001057983 */ /* 0x000ea40000300800 */
[----:B--2---:R-:W-:Y:S02]  /*18410*/  F2FP.F16.F32.PACK_AB R5, R0, R5 ;  /* 0x000000050005723e */ /* 0x004fe400000000ff */
[----:B------:R-:W4:Y:S01]  /*18420*/  LDL.LU R0, [R1+0x648] ;  /* 0x0006480001007983 */ /* 0x000f220000300800 */
[----:B-----5:R-:W-:Y:S02]  /*18430*/  F2FP.F16.F32.PACK_AB R11, R2, R11 ;  /* 0x0000000b020b723e */ /* 0x020fe400000000ff */
[----:B------:R-:W-:Y:S02]  /*18440*/  F2FP.F16.F32.PACK_AB R10, R3, R10 ;  /* 0x0000000a030a723e */ /* 0x000fe400000000ff */
[----:B------:R-:W-:Y:S02]  /*18450*/  F2FP.F16.F32.PACK_AB R9, R28, R9 ;  /* 0x000000091c09723e */ /* 0x000fe400000000ff */
[----:B------:R-:W-:-:S02]  /*18460*/  F2FP.F16.F32.PACK_AB R8, R29, R8 ;  /* 0x000000081d08723e */ /* 0x000fc400000000ff */
[----:B------:R-:W-:Y:S02]  /*18470*/  F2FP.F16.F32.PACK_AB R15, R26, R15 ;  /* 0x0000000f1a0f723e */ /* 0x000fe400000000ff */
[----:B------:R-:W-:Y:S02]  /*18480*/  F2FP.F16.F32.PACK_AB R14, R27, R14 ;  /* 0x0000000e1b0e723e */ /* 0x000fe400000000ff */
[----:B------:R-:W-:Y:S02]  /*18490*/  F2FP.F16.F32.PACK_AB R13, R24, R13 ;  /* 0x0000000d180d723e */ /* 0x000fe400000000ff */
[----:B------:R-:W-:Y:S02]  /*184a0*/  F2FP.F16.F32.PACK_AB R12, R25, R12 ;  /* 0x0000000c190c723e */ /* 0x000fe400000000ff */
[----:B------:R-:W-:Y:S02]  /*184b0*/  F2FP.F16.F32.PACK_AB R19, R22, R19 ;  /* 0x000000131613723e */ /* 0x000fe400000000ff */
[----:B------:R-:W-:-:S02]  /*184c0*/  F2FP.F16.F32.PACK_AB R18, R23, R18 ;  /* 0x000000121712723e */ /* 0x000fc400000000ff */
[----:B------:R-:W-:Y:S02]  /*184d0*/  F2FP.F16.F32.PACK_AB R17, R20, R17 ;  /* 0x000000111411723e */ /* 0x000fe400000000ff */
[----:B------:R-:W-:Y:S02]  /*184e0*/  F2FP.F16.F32.PACK_AB R16, R21, R16 ;  /* 0x000000101510723e */ /* 0x000fe400000000ff */
[----:B----4-:R-:W-:-:S07]  /*184f0*/  F2FP.F16.F32.PACK_AB R4, R0, R4 ;  /* 0x000000040004723e */ /* 0x010fce00000000ff */
.L_x_1:
[----:B0-----:R-:W2:Y:S01]  /*18500*/  LDL.LU R0, [R1+0x640] ;  /* 0x0006400001007983 */ /* 0x001ea20000300800 */
[----:B------:R-:W0:Y:S01]  /*18510*/  S2R R27, SR_TID.X ;  /* 0x00000000001b7919 */ /* 0x000e220000002100 */
[----:B------:R-:W3:Y:S01]  /*18520*/  S2UR UR5, SR_CgaCtaId ;  /* 0x00000000000579c3 */ /* 0x000ee20000008800 */
[----:B------:R-:W-:Y:S01]  /*18530*/  UMOV UR4, 0x400 ;  /* 0x0000040000047882 */ /* 0x000fe20000000000 */
[----:B------:R-:W4:Y:S01]  /*18540*/  LDCU.128 UR12, c[0x0][0x390] ;  /* 0x00007200ff0c77ac */ /* 0x000f220008000c00 */
[----:B------:R-:W2:Y:S04]  /*18550*/  LDL.LU R22, [R1+0x63c] ;  /* 0x00063c0001167983 */ /* 0x000ea80000300800 */
[----:B-1----:R-:W4:Y:S04]  /*18560*/  LDL.LU R21, [R1+0x644] ;  /* 0x0006440001157983 */ /* 0x002f280000300800 */
[----:B------:R-:W5:Y:S01]  /*18570*/  LDL.LU R24, [R1+0x618] ;  /* 0x0006180001187983 */ /* 0x000f620000300800 */
[----:B---3--:R-:W-:Y:S01]  /*18580*/  ULEA UR4, UR5, UR4, 0x18 ;  /* 0x0000000405047291 */ /* 0x008fe2000f8ec0ff */
[----:B------:R-:W1:Y:S01]  /*18590*/  LDCU UR5, c[0x0][0x3b4] ;  /* 0x00007680ff0577ac */ /* 0x000e620008000800 */
[----:B0-----:R-:W-:-:S02]  /*185a0*/  IMAD.SHL.U32 R2, R27, 0x4, RZ ;  /* 0x000000041b027824 */ /* 0x001fc400078e00ff */
[----:B------:R-:W-:-:S05]  /*185b0*/  IMAD.SHL.U32 R20, R27, 0x800, RZ ;  /* 0x000008001b147824 */ /* 0x000fca00078e00ff */
[----:B------:R-:W-:Y:S02]  /*185c0*/  LOP3.LUT R20, R20, 0x3000, RZ, 0xc0, !PT ;  /* 0x0000300014147812 */ /* 0x000fe400078ec0ff */
[----:B------:R-:W-:Y:S02]  /*185d0*/  SHF.R.U32.HI R23, RZ, 0x4, R27 ;  /* 0x00000004ff177819 */ /* 0x000fe4000001161b */
[----:B------:R-:W-:Y:S02]  /*185e0*/  LEA.HI R26, R27, 0x30, RZ, 0x1c ;  /* 0x000000301b1a7811 */ /* 0x000fe400078fe0ff */
[----:B------:R-:W-:Y:S01]  /*185f0*/  SGXT.U32 R23, R23, 0x4 ;  /* 0x000000041717781a */ /* 0x000fe20000000000 */
[----:B------:R-:W-:Y:S01]  /*18600*/  BAR.SYNC.DEFER_BLOCKING 0x0 ;  /* 0x0000000000007b1d */ /* 0x000fe20000010000 */
[----:B--2---:R-:W-:Y:S01]  /*18610*/  LOP3.LUT R3, R0, 0xe00, R22, 0xf8, !PT ;  /* 0x00000e0000037812 */ /* 0x004fe200078ef816 */
[----:B------:R-:W-:-:S03]  /*18620*/  IMAD.SHL.U32 R0, R27, 0x200, RZ ;  /* 0x000002001b007824 */ /* 0x000fc600078e00ff */
[----:B------:R-:W-:Y:S02]  /*18630*/  LOP3.LUT R3, R3, 0x70, R2, 0x78, !PT ;  /* 0x0000007003037812 */ /* 0x000fe400078e7802 */
[----:B------:R-:W-:-:S04]  /*18640*/  LOP3.LUT R0, R0, 0x3000, RZ, 0xc0, !PT ;  /* 0x0000300000007812 */ /* 0x000fc800078ec0ff */
[----:B------:R-:W-:-:S05]  /*18650*/  IADD3 R0, PT, PT, R3, UR4, R0 ;  /* 0x0000000403007c10 */ /* 0x000fca000fffe000 */
[----:B------:R-:W-:Y:S04]  /*18660*/  STS.128 [R0], R16 ;  /* 0x0000001000007388 */ /* 0x000fe80000000c00 */
[----:B------:R-:W-:Y:S04]  /*18670*/  STS.128 [R0+0x100], R12 ;  /* 0x0001000c00007388 */ /* 0x000fe80000000c00 */
[----:B------:R0:W-:Y:S04]  /*18680*/  STS.128 [R0+0x80], R8 ;  /* 0x0000800800007388 */ /* 0x0001e80000000c00 */
[----:B------:R2:W-:Y:S01]  /*18690*/  STS.128 [R0+0x180], R4 ;  /* 0x0001800400007388 */ /* 0x0005e20000000c00 */
[----:B------:R-:W-:-:S02]  /*186a0*/  LOP3.LUT R20, R20, 0x1f0, R22, 0xf8, !PT ;  /* 0x000001f014147812 */ /* 0x000fc400078ef816 */
[----:B------:R-:W-:Y:S01]  /*186b0*/  LOP3.LUT R2, R2, 0x200, RZ, 0xc0, !PT ;  /* 0x0000020002027812 */ /* 0x000fe200078ec0ff */
[----:B------:R-:W3:Y:S01]  /*186c0*/  LDC R22, c[0x0][0x3b8] ;  /* 0x0000ee00ff167b82 */ /* 0x000ee20000000800 */
[----:B------:R-:W-:-:S04]  /*186d0*/  LOP3.LUT R3, R20, 0x60, R27, 0x78, !PT ;  /* 0x0000006014037812 */ /* 0x000fc800078e781b */
[----:B0-----:R-:W-:-:S03]  /*186e0*/  IADD3 R8, PT, PT, R3, UR4, R2 ;  /* 0x0000000403087c10 */ /* 0x001fc6000fffe002 */
[----:B------:R-:W-:Y:S06]  /*186f0*/  BAR.SYNC.DEFER_BLOCKING 0x0 ;  /* 0x0000000000007b1d */ /* 0x000fec0000010000 */
[----:B------:R-:W0:Y:S04]  /*18700*/  LDS.128 R12, [R8] ;  /* 0x00000000080c7984 */ /* 0x000e280000000c00 */
[----:B------:R-:W3:Y:S04]  /*18710*/  LDS.128 R16, [R8+0x400] ;  /* 0x0004000008107984 */ /* 0x000ee80000000c00 */
[----:B------:R-:W3:Y:S01]  /*18720*/  LDS.128 R4, [R8+0x800] ;  /* 0x0008000008047984 */ /* 0x000ee20000000c00 */
[----:B-----5:R-:W-:-:S02]  /*18730*/  LEA.HI R27, R27, R24, RZ, 0x1c ;  /* 0x000000181b1b7211 */ /* 0x020fc400078fe0ff */
[C-C-:B------:R-:W-:Y:S02]  /*18740*/  LOP3.LUT R2, R24.reuse, 0x1e0, R23.reuse, 0xfe, !PT ;  /* 0x000001e018027812 */ /* 0x140fe400078efe17 */
[C---:B--2---:R-:W-:Y:S01]  /*18750*/  LOP3.LUT R0, R24.reuse, 0x1c0, R23, 0xfe, !PT ;  /* 0x000001c018007812 */ /* 0x044fe200078efe17 */
[----:B------:R-:W-:Y:S04]  /*18760*/  STL [R1+0x670], R27 ;  /* 0x0006701b01007387 */ /* 0x000fe80000100800 */
[----:B------:R2:W-:Y:S04]  /*18770*/  STL [R1+0x48], R2 ;  /* 0x0000480201007387 */ /* 0x0005e80000100800 */
[----:B------:R5:W-:Y:S01]  /*18780*/  STL [R1+0x44], R0 ;  /* 0x0000440001007387 */ /* 0x000be20000100800 */
[----:B------:R-:W-:-:S02]  /*18790*/  LOP3.LUT R20, R24, R23, RZ, 0xfc, !PT ;  /* 0x0000001718147212 */ /* 0x000fc400078efcff */
[C---:B----4-:R-:W-:Y:S01]  /*187a0*/  ISETP.GE.AND P0, PT, R21.reuse, UR14, PT ;  /* 0x0000000e15007c0c */ /* 0x050fe2000bf06270 */
[----:B-1----:R-:W-:Y:S01]  /*187b0*/  IMAD R3, R21, UR5, RZ ;  /* 0x0000000515037c24 */ /* 0x002fe2000f8e02ff */
[C-C-:B------:R-:W-:Y:S01]  /*187c0*/  LOP3.LUT R28, R24.reuse, 0x1d0, R23.reuse, 0xfe, !PT ;  /* 0x000001d0181c7812 */ /* 0x140fe200078efe17 */
[C---:B------:R-:W-:Y:S01]  /*187d0*/  IMAD.IADD R26, R24.reuse, 0x1, R26 ;  /* 0x00000001181a7824 */ /* 0x040fe200078e021a */
[C-C-:B--2---:R-:W-:Y:S01]  /*187e0*/  LOP3.LUT R2, R24.reuse, 0x1a0, R23.reuse, 0xfe, !PT ;  /* 0x000001a018027812 */ /* 0x144fe200078efe17 */
[----:B------:R-:W1:Y:S01]  /*187f0*/  LDS.128 R8, [R8+0xc00] ;  /* 0x000c000008087984 */ /* 0x000e620000000c00 */
[----:B-----5:R-:W-:-:S03]  /*18800*/  LOP3.LUT R0, R24, 0x190, R23, 0xfe, !PT ;  /* 0x0000019018007812 */ /* 0x020fc600078efe17 */
[----:B0-----:R-:W-:Y:S04]  /*18810*/  STL [R1+0x664], R13 ;  /* 0x0006640d01007387 */ /* 0x001fe80000100800 */
[----:B------:R-:W-:Y:S04]  /*18820*/  STL [R1+0x654], R14 ;  /* 0x0006540e01007387 */ /* 0x000fe80000100800 */
[----:B------:R0:W-:Y:S01]  /*18830*/  STL [R1+0x648], R15 ;  /* 0x0006480f01007387 */ /* 0x0001e20000100800 */
[----:B------:R-:W-:-:S03]  /*18840*/  ISETP.LT.AND P2, PT, R20, UR15, !P0 ;  /* 0x0000000f14007c0c */ /* 0x000fc6000c741270 */
[----:B------:R3:W-:Y:S01]  /*18850*/  STL [R1+0x3c], R2 ;  /* 0x00003c0201007387 */ /* 0x0007e20000100800 */
[----:B0-----:R-:W-:Y:S01]  /*18860*/  LOP3.LUT R15, R24, 0x180, R23, 0xfe, !PT ;  /* 0x00000180180f7812 */ /* 0x001fe200078efe17 */
[----:B---3--:R-:W-:-:S04]  /*18870*/  IMAD R2, R20, R22, RZ ;  /* 0x0000001614027224 */ /* 0x008fc800078e02ff */
[----:B------:R-:W-:Y:S01]  /*18880*/  STL [R1+0x64c], R15 ;  /* 0x00064c0f01007387 */ /* 0x000fe20000100800 */
[----:B------:R-:W0:Y:S03]  /*18890*/  LDC R20, c[0x0][0x3b8] ;  /* 0x0000ee00ff147b82 */ /* 0x000e260000000800 */
[----:B------:R2:W-:Y:S04]  /*188a0*/  STL [R1+0x40], R0 ;  /* 0x0000400001007387 */ /* 0x0005e80000100800 */
[----:B------:R-:W-:Y:S01]  /*188b0*/  STL [R1+0x668], R17 ;  /* 0x0006681101007387 */ /* 0x000fe20000100800 */
[C-C-:B--2---:R-:W-:Y:S02]  /*188c0*/  LOP3.LUT R0, R24.reuse, 0x160, R23.reuse, 0xfe, !PT ;  /* 0x0000016018007812 */ /* 0x144fe400078efe17 */
[----:B------:R-:W-:-:S03]  /*188d0*/  LOP3.LUT R15, R24, 0x150, R23, 0xfe, !PT ;  /* 0x00000150180f7812 */ /* 0x000fc600078efe17 */
[----:B------:R2:W-:Y:S04]  /*188e0*/  STL [R1+0x34], R0 ;  /* 0x0000340001007387 */ /* 0x0005e80000100800 */
[----:B------:R3:W-:Y:S04]  /*188f0*/  STL [R1+0x658], R18 ;  /* 0x0006581201007387 */ /* 0x0007e80000100800 */
[----:B------:R4:W-:Y:S01]  /*18900*/  STL [R1+0x650], R19 ;  /* 0x0006501301007387 */ /* 0x0009e20000100800 */
[----:B--2---:R-:W-:-:S03]  /*18910*/  LOP3.LUT R0, R24, 0x140, R23, 0xfe, !PT ;  /* 0x0000014018007812 */ /* 0x004fc600078efe17 */
[----:B------:R2:W-:Y:S01]  /*18920*/  STL [R1+0x65c], R15 ;  /* 0x00065c0f01007387 */ /* 0x0005e20000100800 */
[C-C-:B---3--:R-:W-:Y:S02]  /*18930*/  LOP3.LUT R18, R24.reuse, 0x110, R23.reuse, 0xfe, !PT ;  /* 0x0000011018127812 */ /* 0x148fe400078efe17 */
[----:B----4-:R-:W-:-:S05]  /*18940*/  LOP3.LUT R19, R24, 0x120, R23, 0xfe, !PT ;  /* 0x0000012018137812 */ /* 0x010fca00078efe17 */
[----:B------:R3:W-:Y:S01]  /*18950*/  STL [R1+0x660], R19 ;  /* 0x0006601301007387 */ /* 0x0007e20000100800 */
[----:B------:R-:W-:-:S03]  /*18960*/  LOP3.LUT R14, R24, 0x100, R23, 0xfe, !PT ;  /* 0x00000100180e7812 */ /* 0x000fc600078efe17 */
[----:B------:R4:W-:Y:S01]  /*18970*/  STL [R1+0x2c], R0 ;  /* 0x00002c0001007387 */ /* 0x0009e20000100800 */
[----:B--2---:R-:W-:-:S03]  /*18980*/  LOP3.LUT R15, R24, 0xc0, R23, 0xfe, !PT ;  /* 0x000000c0180f7812 */ /* 0x004fc600078efe17 */
[----:B------:R2:W-:Y:S01]  /*18990*/  STL [R1+0x66c], R18 ;  /* 0x00066c1201007387 */ /* 0x0005e20000100800 */
[C-C-:B------:R-:W-:Y:S02]  /*189a0*/  LOP3.LUT R17, R24.reuse, 0x90, R23.reuse, 0xfe, !PT ;  /* 0x0000009018117812 */ /* 0x140fe400078efe17 */
[C-C-:B---3--:R-:W-:Y:S01]  /*189b0*/  LOP3.LUT R19, R24.reuse, 0xd0, R23.reuse, 0xfe, !PT ;  /* 0x000000d018137812 */ /* 0x148fe200078efe17 */
[----:B------:R3:W-:Y:S01]  /*189c0*/  STL [R1+0x674], R7 ;  /* 0x0006740701007387 */ /* 0x0007e20000100800 */
[C-C-:B----4-:R-:W-:Y:S02]  /*189d0*/  LOP3.LUT R0, R24.reuse, 0xe0, R23.reuse, 0xfe, !PT ;  /* 0x000000e018007812 */ /* 0x150fe400078efe17 */
[C-C-:B------:R-:W-:Y:S02]  /*189e0*/  LOP3.LUT R13, R24.reuse, 0x80, R23.reuse, 0xfe, !PT ;  /* 0x00000080180d7812 */ /* 0x140fe400078efe17 */
[C-C-:B--2---:R-:W-:Y:S02]  /*189f0*/  LOP3.LUT R18, R24.reuse, 0xa0, R23.reuse, 0xfe, !PT ;  /* 0x000000a018127812 */ /* 0x144fe400078efe17 */
[----:B------:R-:W-:-:S02]  /*18a00*/  LOP3.LUT R27, R24, 0x50, R23, 0xfe, !PT ;  /* 0x00000050181b7812 */ /* 0x000fc400078efe17 */
[C-C-:B---3--:R-:W-:Y:S02]  /*18a10*/  LOP3.LUT R7, R24.reuse, 0x60, R23.reuse, 0xfe, !PT ;  /* 0x0000006018077812 */ /* 0x148fe400078efe17 */
[C-C-:B------:R-:W-:Y:S02]  /*18a20*/  LOP3.LUT R29, R24.reuse, 0x40, R23.reuse, 0xfe, !PT ;  /* 0x00000040181d7812 */ /* 0x140fe400078efe17 */
[C-C-:B------:R-:W-:Y:S02]  /*18a30*/  LOP3.LUT R21, R24.reuse, 0x20, R23.reuse, 0xfe, !PT ;  /* 0x0000002018157812 */ /* 0x140fe400078efe17 */
[----:B------:R-:W-:Y:S01]  /*18a40*/  LOP3.LUT R23, R24, 0x10, R23, 0xfe, !PT ;  /* 0x0000001018177812 */ /* 0x000fe200078efe17 */
[----:B------:R2:W-:Y:S03]  /*18a50*/  STL [R1+0x1c], R0 ;  /* 0x00001c0001007387 */ /* 0x0005e60000100800 */
[C---:B------:R-:W-:Y:S01]  /*18a60*/  ISETP.LT.AND P1, PT, R23.reuse, UR15, !P0 ;  /* 0x0000000f17007c0c */ /* 0x040fe2000c721270 */
[----:B0-----:R-:W-:Y:S01]  /*18a70*/  IMAD R23, R23, R20, RZ ;  /* 0x0000001417177224 */ /* 0x001fe200078e02ff */
[----:B--2---:R-:W-:-:S04]  /*18a80*/  LEA R0, P3, R3, UR12, 0x1 ;  /* 0x0000000c03007c11 */ /* 0x004fc8000f8608ff */
[----:B------:R-:W-:Y:S02]  /*18a90*/  LEA.HI.X.SX32 R3, R3, UR13, 0x1, P3 ;  /* 0x0000000d03037c11 */ /* 0x000fe400098f0eff */
[C---:B------:R-:W-:Y:S01]  /*18aa0*/  ISETP.LT.AND P3, PT, R21.reuse, UR15, !P0 ;  /* 0x0000000f15007c0c */ /* 0x040fe2000c761270 */
[----:B------:R-:W-:Y:S01]  /*18ab0*/  IMAD R21, R21, R20, RZ ;  /* 0x0000001415157224 */ /* 0x000fe200078e02ff */
[-C--:B------:R-:W-:Y:S02]  /*18ac0*/  LEA R24, P4, R2, R0.reuse, 0x1 ;  /* 0x0000000002187211 */ /* 0x080fe400078808ff */
[----:B------:R-:W-:Y:S02]  /*18ad0*/  LEA R22, P6, R23, R0, 0x1 ;  /* 0x0000000017167211 */ /* 0x000fe400078c08ff */
[C---:B------:R-:W-:Y:S01]  /*18ae0*/  ISETP.LT.AND P5, PT, R26.reuse, UR15, !P0 ;  /* 0x0000000f1a007c0c */ /* 0x040fe2000c7a1270 */
[----:B------:R-:W-:Y:S01]  /*18af0*/  IMAD R26, R26, R20, RZ ;  /* 0x000000141a1a7224 */ /* 0x000fe200078e02ff */
[----:B------:R-:W-:-:S02]  /*18b00*/  LEA.HI.X.SX32 R25, R2, R3, 0x1, P4 ;  /* 0x0000000302197211 */ /* 0x000fc400020f0eff */
[----:B------:R-:W-:Y:S02]  /*18b10*/  LEA R20, P4, R21, R0, 0x1 ;  /* 0x0000000015147211 */ /* 0x000fe400078808ff */
[-C--:B------:R-:W-:Y:S01]  /*18b20*/  LEA.HI.X.SX32 R23, R23, R3.reuse, 0x1, P6 ;  /* 0x0000000317177211 */ /* 0x080fe200030f0eff */
[----:B------:R0:W-:Y:S01]  /*18b30*/  @P2 STG.E.U16 desc[UR8][R24.64], R12 ;  /* 0x0000000c18002986 */ /* 0x0001e2000c101508 */
[----:B------:R-:W-:Y:S02]  /*18b40*/  LEA.HI.X.SX32 R21, R21, R3, 0x1, P4 ;  /* 0x0000000315157211 */ /* 0x000fe400020f0eff */
[----:B------:R-:W-:Y:S01]  /*18b50*/  ISETP.LT.AND P4, PT, R7, UR15, !P0 ;  /* 0x0000000f07007c0c */ /* 0x000fe2000c781270 */
[----:B------:R-:W-:Y:S01]  /*18b60*/  @P1 STG.E.U16 desc[UR8][R22.64], R16 ;  /* 0x0000001016001986 */ /* 0x000fe2000c101508 */
[----:B------:R-:W-:-:S03]  /*18b70*/  ISETP.LT.AND P1, PT, R27, UR15, !P0 ;  /* 0x0000000f1b007c0c */ /* 0x000fc6000c721270 */
[----:B------:R-:W2:Y:S04]  /*18b80*/  LDL.LU R7, [R1+0x674] ;  /* 0x0006740001077983 */ /* 0x000ea80000300800 */
[----:B------:R-:W3:Y:S01]  /*18b90*/  LDL.LU R27, [R1+0x670] ;  /* 0x00067000011b7983 */ /* 0x000ee20000300800 */
[----:B------:R-:W-:Y:S02]  /*18ba0*/  ISETP.LT.AND P2, PT, R28, UR15, !P0 ;  /* 0x0000000f1c007c0c */ /* 0x000fe4000c741270 */
[----:B------:R-:W4:Y:S01]  /*18bb0*/  LDC R28, c[0x0][0x3b8] ;  /* 0x0000ee00ff1c7b82 */ /* 0x000f220000000800 */
[----:B------:R5:W-:Y:S01]  /*18bc0*/  @P3 STG.E.U16 desc[UR8][R20.64], R4 ;  /* 0x0000000414003986 */ /* 0x000be2000c101508 */
[----:B------:R-:W-:-:S06]  /*18bd0*/  ISETP.LT.AND P3, PT, R29, UR15, !P0 ;  /* 0x0000000f1d007c0c */ /* 0x000fcc000c761270 */
[----:B------:R-:W4:Y:S01]  /*18be0*/  LDC R29, c[0x0][0x3b8] ;  /* 0x0000ee00ff1d7b82 */ /* 0x000f220000000800 */
[----:B0-----:R-:W-:-:S04]  /*18bf0*/  LEA R24, P6, R26, R0, 0x1 ;  /* 0x000000001a187211 */ /* 0x001fc800078c08ff */
[----:B------:R-:W-:Y:S02]  /*18c00*/  LEA.HI.X.SX32 R25, R26, R3, 0x1, P6 ;  /* 0x000000031a197211 */ /* 0x000fe400030f0eff */
[----:B-----5:R-:W-:Y:S01]  /*18c10*/  PRMT R4, R12, 0x7632, R4 ;  /* 0x000076320c047816 */ /* 0x020fe20000000004 */
[----:B------:R-:W5:Y:S04]  /*18c20*/  LDL.LU R26, [R1+0x1c] ;  /* 0x00001c00011a7983 */ /* 0x000f680000300800 */
[----:B-1----:R0:W-:Y:S01]  /*18c30*/  @P5 STG.E.U16 desc[UR8][R24.64], R8 ;  /* 0x0000000818005986 */ /* 0x0021e2000c101508 */
[----:B----4-:R-:W-:-:S04]  /*18c40*/  IMAD R2, R28, 0x40, R2 ;  /* 0x000000401c027824 */ /* 0x010fc800078e0202 */
[----:B0-----:R-:W-:Y:S01]  /*18c50*/  IMAD R24, R29, 0x10, R2 ;  /* 0x000000101d187824 */ /* 0x001fe200078e0202 */
[----:B------:R-:W-:-:S04]  /*18c60*/  LEA R20, P5, R2, R0, 0x1 ;  /* 0x0000000002147211 */ /* 0x000fc800078a08ff */
[----:B------:R-:W-:Y:S02]  /*18c70*/  LEA R22, P6, R24, R0, 0x1 ;  /* 0x0000000018167211 */ /* 0x000fe400078c08ff */
[-C--:B------:R-:W-:Y:S02]  /*18c80*/  LEA.HI.X.SX32 R21, R2, R3.reuse, 0x1, P5 ;  /* 0x0000000302157211 */ /* 0x080fe400028f0eff */
[----:B------:R-:W-:Y:S02]  /*18c90*/  PRMT R16, R16, 0x7632, R16 ;  /* 0x0000763210107816 */ /* 0x000fe40000000010 */
[----:B------:R-:W-:Y:S01]  /*18ca0*/  LEA.HI.X.SX32 R23, R24, R3, 0x1, P6 ;  /* 0x0000000318177211 */ /* 0x000fe200030f0eff */
[----:B------:R-:W-:Y:S04]  /*18cb0*/  @P3 STG.E.U16 desc[UR8][R20.64], R4 ;  /* 0x0000000414003986 */ /* 0x000fe8000c101508 */
[----:B------:R0:W-:Y:S01]  /*18cc0*/  @P1 STG.E.U16 desc[UR8][R22.64], R16 ;  /* 0x0000001016001986 */ /* 0x0001e2000c101508 */
[----:B------:R-:W-:-:S03]  /*18cd0*/  ISETP.LT.AND P6, PT, R18, UR15, !P0 ;  /* 0x0000000f12007c0c */ /* 0x000fc6000c7c1270 */
[----:B------:R-:W4:Y:S01]  /*18ce0*/  LDL.LU R18, [R1+0x66c] ;  /* 0x00066c0001127983 */ /* 0x000f220000300800 */
[----:B---3--:R-:W-:-:S04]  /*18cf0*/  VIADD R12, R27, 0x70 ;  /* 0x000000701b0c7836 */ /* 0x008fc80000000000 */
[C---:B------:R-:W-:Y:S01]  /*18d00*/  IMAD R2, R12.reuse, R29, RZ ;  /* 0x0000001d0c027224 */ /* 0x040fe200078e02ff */
[----:B------:R-:W-:Y:S01]  /*18d10*/  ISETP.LT.AND P5, PT, R12, UR15, !P0 ;  /* 0x0000000f0c007c0c */ /* 0x000fe2000c7a1270 */
[----:B------:R-:W-:-:S03]  /*18d20*/  IMAD R12, R29, 0x10, R24 ;  /* 0x000000101d0c7824 */ /* 0x000fc600078e0218 */
[-C--:B0-----:R-:W-:Y:S02]  /*18d30*/  LEA R22, P3, R2, R0.reuse, 0x1 ;  /* 0x0000000002167211 */ /* 0x081fe400078608ff */
[----:B------:R-:W-:Y:S02]  /*18d40*/  LEA R20, P1, R12, R0, 0x1 ;  /* 0x000000000c147211 */ /* 0x000fe400078208ff */
[-C--:B------:R-:W-:Y:S02]  /*18d50*/  LEA.HI.X.SX32 R23, R2, R3.reuse, 0x1, P3 ;  /* 0x0000000302177211 */ /* 0x080fe400018f0eff */
[----:B------:R-:W-:Y:S02]  /*18d60*/  LEA.HI.X.SX32 R21, R12, R3, 0x1, P1 ;  /* 0x000000030c157211 */ /* 0x000fe400008f0eff */
[----:B------:R-:W-:Y:S02]  /*18d70*/  ISETP.LT.AND P1, PT, R17, UR15, !P0 ;  /* 0x0000000f11007c0c */ /* 0x000fe4000c721270 */
[----:B------:R-:W3:Y:S01]  /*18d80*/  LDL.LU R17, [R1+0x668] ;  /* 0x0006680001117983 */ /* 0x000ee20000300800 */
[----:B------:R-:W-:-:S03]  /*18d90*/  ISETP.LT.AND P3, PT, R13, UR15, !P0 ;  /* 0x0000000f0d007c0c */ /* 0x000fc6000c761270 */
[----:B------:R-:W2:Y:S01]  /*18da0*/  LDL.LU R13, [R1+0x664] ;  /* 0x00066400010d7983 */ /* 0x000ea20000300800 */
[----:B------:R-:W-:Y:S01]  /*18db0*/  PRMT R4, R4, 0x7632, R4 ;  /* 0x0000763204047816 */ /* 0x000fe20000000004 */
[----:B------:R-:W-:Y:S02]  /*18dc0*/  IMAD R12, R29, 0x20, R12 ;  /* 0x000000201d0c7824 */ /* 0x000fe400078e020c */
[----:B------:R-:W-:Y:S01]  /*18dd0*/  VIADD R2, R27, 0xb0 ;  /* 0x000000b01b027836 */ /* 0x000fe20000000000 */
[----:B------:R-:W4:Y:S04]  /*18de0*/  LDL.LU R28, [R1+0x3c] ;  /* 0x00003c00011c7983 */ /* 0x000f280000300800 */
[----:B------:R0:W-:Y:S02]  /*18df0*/  @P4 STG.E.U16 desc[UR8][R20.64], R4 ;  /* 0x0000000414004986 */ /* 0x0001e4000c101508 */
[----:B0-----:R-:W-:Y:S01]  /*18e00*/  PRMT R4, R8, 0x7632, R4 ;  /* 0x0000763208047816 */ /* 0x001fe20000000004 */
[----:B------:R-:W-:Y:S01]  /*18e10*/  IMAD R8, R29, 0x10, R12 ;  /* 0x000000101d087824 */ /* 0x000fe200078e020c */
[----:B------:R-:W-:-:S03]  /*18e20*/  LEA R20, P4, R12, R0, 0x1 ;  /* 0x000000000c147211 */ /* 0x000fc600078808ff */
[----:B------:R0:W-:Y:S01]  /*18e30*/  @P5 STG.E.U16 desc[UR8][R22.64], R4 ;  /* 0x0000000416005986 */ /* 0x0001e2000c101508 */
[----:B------:R-:W-:Y:S02]  /*18e40*/  LEA.HI.X.SX32 R21, R12, R3, 0x1, P4 ;  /* 0x000000030c157211 */ /* 0x000fe400020f0eff */
[C---:B------:R-:W-:Y:S01]  /*18e50*/  ISETP.LT.AND P5, PT, R2.reuse, UR15, !P0 ;  /* 0x0000000f02007c0c */ /* 0x040fe2000c7a1270 */
[----:B------:R-:W-:Y:S01]  /*18e60*/  IMAD R2, R2, R29, RZ ;  /* 0x0000001d02027224 */ /* 0x000fe200078e02ff */
[----:B0-----:R-:W-:Y:S01]  /*18e70*/  LEA R22, P4, R8, R0, 0x1 ;  /* 0x0000000008167211 */ /* 0x001fe200078808ff */
[----:B------:R-:W-:-:S03]  /*18e80*/  IMAD R4, R29, 0x10, R8 ;  /* 0x000000101d047824 */ /* 0x000fc600078e0208 */
[----:B------:R-:W-:Y:S02]  /*18e90*/  LEA.HI.X.SX32 R23, R8, R3, 0x1, P4 ;  /* 0x0000000308177211 */ /* 0x000fe400020f0eff */
[----:B------:R-:W-:-:S04]  /*18ea0*/  LEA R24, P4, R4, R0, 0x1 ;  /* 0x0000000004187211 */ /* 0x000fc800078808ff */
[----:B------:R-:W-:Y:S01]  /*18eb0*/  LEA.HI.X.SX32 R25, R4, R3, 0x1, P4 ;  /* 0x0000000304197211 */ /* 0x000fe200020f0eff */
[----:B------:R-:W-:Y:S01]  /*18ec0*/  IMAD R4, R29, 0x20, R4 ;  /* 0x000000201d047824 */ /* 0x000fe200078e0204 */
[----:B------:R-:W-:-:S03]  /*18ed0*/  ISETP.LT.AND P4, PT, R15, UR15, !P0 ;  /* 0x0000000f0f007c0c */ /* 0x000fc6000c781270 */
[----:B------:R-:W-:Y:S01]  /*18ee0*/  IMAD R8, R29, 0x10, R4 ;  /* 0x000000101d087824 */ /* 0x000fe200078e0204 */
[----:B--2---:R0:W-:Y:S04]  /*18ef0*/  @P3 STG.E.U16 desc[UR8][R20.64], R13 ;  /* 0x0000000d14003986 */ /* 0x0041e8000c101508 */
[----:B---3--:R-:W-:Y:S01]  /*18f00*/  @P1 STG.E.U16 desc[UR8][R22.64], R17 ;  /* 0x0000001116001986 */ /* 0x008fe2000c101508 */
[----:B0-----:R-:W-:-:S04]  /*18f10*/  LEA R20, P3, R2, R0, 0x1 ;  /* 0x0000000002147211 */ /* 0x001fc800078608ff */
[----:B------:R-:W-:Y:S01]  /*18f20*/  LEA.HI.X.SX32 R21, R2, R3, 0x1, P3 ;  /* 0x0000000302157211 */ /* 0x000fe200018f0eff */
[----:B------:R0:W-:Y:S01]  /*18f30*/  @P6 STG.E.U16 desc[UR8][R24.64], R5 ;  /* 0x0000000518006986 */ /* 0x0001e2000c101508 */
[----:B------:R-:W-:-:S03]  /*18f40*/  ISETP.LT.AND P3, PT, R19, UR15, !P0 ;  /* 0x0000000f13007c0c */ /* 0x000fc6000c761270 */
[----:B------:R-:W-:Y:S01]  /*18f50*/  @P5 STG.E.U16 desc[UR8][R20.64], R9 ;  /* 0x0000000914005986 */ /* 0x000fe2000c101508 */
[----:B------:R-:W-:Y:S01]  /*18f60*/  LEA R12, P5, R4, R0, 0x1 ;  /* 0x00000000040c7211 */ /* 0x000fe200078a08ff */
[----:B------:R-:W-:Y:S01]  /*18f70*/  VIADD R2, R27, 0xf0 ;  /* 0x000000f01b027836 */ /* 0x000fe20000000000 */
[----:B-----5:R-:W-:Y:S01]  /*18f80*/  ISETP.LT.AND P1, PT, R26, UR15, !P0 ;  /* 0x0000000f1a007c0c */ /* 0x020fe2000c721270 */
[----:B------:R-:W2:Y:S01]  /*18f90*/  LDL.LU R19, [R1+0x660] ;  /* 0x0006600001137983 */ /* 0x000ea20000300800 */
[----:B0-----:R-:W-:-:S03]  /*18fa0*/  PRMT R5, R13, 0x7632, R5 ;  /* 0x000076320d057816 */ /* 0x001fc60000000005 */
[----:B------:R-:W3:Y:S01]  /*18fb0*/  LDL.LU R15, [R1+0x65c] ;  /* 0x00065c00010f7983 */ /* 0x000ee20000300800 */
[----:B------:R-:W-:Y:S02]  /*18fc0*/  LEA.HI.X.SX32 R13, R4, R3, 0x1, P5 ;  /* 0x00000003040d7211 */ /* 0x000fe400028f0eff */
[-C--:B------:R-:W-:Y:S01]  /*18fd0*/  LEA R16, P5, R8, R0.reuse, 0x1 ;  /* 0x0000000008107211 */ /* 0x080fe200078a08ff */
[----:B------:R-:W5:Y:S01]  /*18fe0*/  LDL.LU R26, [R1+0x2c] ;  /* 0x00002c00011a7983 */ /* 0x000f620000300800 */
[----:B------:R-:W-:Y:S02]  /*18ff0*/  PRMT R4, R17, 0x7632, R4 ;  /* 0x0000763211047816 */ /* 0x000fe40000000004 */
[C---:B------:R-:W-:Y:S01]  /*19000*/  ISETP.LT.AND P6, PT, R2.reuse, UR15, !P0 ;  /* 0x0000000f02007c0c */ /* 0x040fe2000c7c1270 */
[----:B------:R-:W-:Y:S01]  /*19010*/  IMAD R2, R2, R29, RZ ;  /* 0x0000001d02027224 */ /* 0x000fe200078e02ff */
[----:B------:R-:W-:Y:S01]  /*19020*/  LEA.HI.X.SX32 R17, R8, R3, 0x1, P5 ;  /* 0x0000000308117211 */ /* 0x000fe200028f0eff */
[----:B------:R-:W-:Y:S01]  /*19030*/  IMAD R8, R29, 0x10, R8 ;  /* 0x000000101d087824 */ /* 0x000fe200078e0208 */
[----:B------:R0:W-:Y:S04]  /*19040*/  @P4 STG.E.U16 desc[UR8][R12.64], R5 ;  /* 0x000000050c004986 */ /* 0x0001e8000c101508 */
[----:B------:R1:W-:Y:S01]  /*19050*/  @P3 STG.E.U16 desc[UR8][R16.64], R4 ;  /* 0x0000000410003986 */ /* 0x0003e2000c101508 */
[----:B0-----:R-:W-:-:S02]  /*19060*/  LEA R12, P4, R2, R0, 0x1 ;  /* 0x00000000020c7211 */ /* 0x001fc400078808ff */
[----:B-1----:R-:W-:Y:S02]  /*19070*/  LEA R16, P3, R8, R0, 0x1 ;  /* 0x0000000008107211 */ /* 0x002fe400078608ff */
[-C--:B------:R-:W-:Y:S02]  /*19080*/  LEA.HI.X.SX32 R13, R2, R3.reuse, 0x1, P4 ;  /* 0x00000003020d7211 */ /* 0x080fe400020f0eff */
[----:B----4-:R-:W-:Y:S02]  /*19090*/  ISETP.LT.AND P4, PT, R18, UR15, !P0 ;  /* 0x0000000f12007c0c */ /* 0x010fe4000c781270 */
[----:B------:R-:W-:Y:S01]  /*190a0*/  LEA.HI.X.SX32 R17, R8, R3, 0x1, P3 ;  /* 0x0000000308117211 */ /* 0x000fe200018f0eff */
[----:B------:R-:W4:Y:S01]  /*190b0*/  LDL.LU R18, [R1+0x658] ;  /* 0x0006580001127983 */ /* 0x000f220000300800 */
[----:B------:R-:W-:-:S03]  /*190c0*/  ISETP.LT.AND P3, PT, R14, UR15, !P0 ;  /* 0x0000000f0e007c0c */ /* 0x000fc6000c761270 */
[----:B------:R-:W3:Y:S01]  /*190d0*/  LDL.LU R14, [R1+0x654] ;  /* 0x00065400010e7983 */ /* 0x000ee20000300800 */
[----:B------:R-:W-:Y:S01]  /*190e0*/  PRMT R22, R5, 0x7632, R22 ;  /* 0x0000763205167816 */ /* 0x000fe20000000016 */
[----:B------:R-:W-:Y:S01]  /*190f0*/  IMAD R8, R29, 0x20, R8 ;  /* 0x000000201d087824 */ /* 0x000fe200078e0208 */
[----:B------:R-:W-:-:S03]  /*19100*/  PRMT R9, R9, 0x7632, R9 ;  /* 0x0000763209097816 */ /* 0x000fc60000000009 */
[----:B------:R-:W-:Y:S01]  /*19110*/  @P1 STG.E.U16 desc[UR8][R16.64], R22 ;  /* 0x0000001610001986 */ /* 0x000fe2000c101508 */
[CC--:B------:R-:W-:Y:S01]  /*19120*/  LEA R4, P1, R8.reuse, R0.reuse, 0x1 ;  /* 0x0000000008047211 */ /* 0x0c0fe200078208ff */
[C---:B------:R-:W-:Y:S02]  /*19130*/  IMAD R2, R29.reuse, 0x10, R8 ;  /* 0x000000101d027824 */ /* 0x040fe400078e0208 */
[----:B------:R0:W-:Y:S01]  /*19140*/  @P6 STG.E.U16 desc[UR8][R12.64], R9 ;  /* 0x000000090c006986 */ /* 0x0001e2000c101508 */
[----:B------:R-:W-:Y:S01]  /*19150*/  LEA.HI.X.SX32 R5, R8, R3, 0x1, P1 ;  /* 0x0000000308057211 */ /* 0x000fe200008f0eff */
[----:B------:R-:W-:Y:S01]  /*19160*/  IMAD R20, R29, 0x10, R2 ;  /* 0x000000101d147824 */ /* 0x000fe200078e0202 */
[----:B------:R-:W-:-:S04]  /*19170*/  LEA R8, P6, R2, R0, 0x1 ;  /* 0x0000000002087211 */ /* 0x000fc800078c08ff */
[----:B0-----:R-:W-:Y:S02]  /*19180*/  LEA.HI.X.SX32 R9, R2, R3, 0x1, P6 ;  /* 0x0000000302097211 */ /* 0x001fe400030f0eff */
[----:B------:R-:W-:Y:S02]  /*19190*/  ISETP.LT.AND P5, PT, R28, UR15, !P0 ;  /* 0x0000000f1c007c0c */ /* 0x000fe4000c7a1270 */
[----:B------:R-:W5:Y:S01]  /*191a0*/  LDL.LU R28, [R1+0x34] ;  /* 0x00003400011c7983 */ /* 0x000f620000300800 */
[----:B--2---:R-:W-:-:S03]  /*191b0*/  ISETP.LT.AND P1, PT, R19, UR15, !P0 ;  /* 0x0000000f13007c0c */ /* 0x004fc6000c721270 */
[----:B------:R-:W2:Y:S04]  /*191c0*/  LDL.LU R19, [R1+0x650] ;  /* 0x0006500001137983 */ /* 0x000ea80000300800 */
[----:B------:R-:W2:Y:S04]  /*191d0*/  LDL.LU R23, [R1+0x40] ;  /* 0x0000400001177983 */ /* 0x000ea80000300800 */
[----:B---3--:R0:W-:Y:S04]  /*191e0*/  @P3 STG.E.U16 desc[UR8][R4.64], R14 ;  /* 0x0000000e04003986 */ /* 0x0081e8000c101508 */
[----:B----4-:R1:W-:Y:S01]  /*191f0*/  @P4 STG.E.U16 desc[UR8][R8.64], R18 ;  /* 0x0000001208004986 */ /* 0x0103e2000c101508 */
[----:B0-----:R-:W-:-:S04]  /*19200*/  LEA R4, P6, R20, R0, 0x1 ;  /* 0x0000000014047211 */ /* 0x001fc800078c08ff */
[----:B------:R-:W-:-:S05]  /*19210*/  LEA.HI.X.SX32 R5, R20, R3, 0x1, P6 ;  /* 0x0000000314057211 */ /* 0x000fca00030f0eff */
[----:B------:R0:W-:Y:S01]  /*19220*/  @P1 STG.E.U16 desc[UR8][R4.64], R6 ;  /* 0x0000000604001986 */ /* 0x0001e2000c101508 */
[----:B------:R-:W-:-:S03]  /*19230*/  ISETP.LT.AND P1, PT, R15, UR15, !P0 ;  /* 0x0000000f0f007c0c */ /* 0x000fc6000c721270 */
[----:B------:R-:W3:Y:S01]  /*19240*/  LDL.LU R15, [R1+0x64c] ;  /* 0x00064c00010f7983 */ /* 0x000ee20000300800 */
[----:B------:R-:W-:-:S05]  /*19250*/  VIADD R21, R27, 0x130 ;  /* 0x000001301b157836 */ /* 0x000fca0000000000 */
[C---:B------:R-:W-:Y:S01]  /*19260*/  ISETP.LT.AND P3, PT, R21.reuse, UR15, !P0 ;  /* 0x0000000f15007c0c */ /* 0x040fe2000c761270 */
[----:B------:R-:W-:Y:S02]  /*19270*/  IMAD R21, R21, R29, RZ ;  /* 0x0000001d15157224 */ /* 0x000fe400078e02ff */
[----:B------:R-:W-:-:S03]  /*19280*/  IMAD R20, R29, 0x20, R20 ;  /* 0x000000201d147824 */ /* 0x000fc600078e0214 */
[-C--:B-1----:R-:W-:Y:S01]  /*19290*/  LEA R8, P6, R21, R0.reuse, 0x1 ;  /* 0x0000000015087211 */ /* 0x082fe200078c08ff */
[----:B------:R-:W-:Y:S01]  /*192a0*/  IMAD R13, R29, 0x10, R20 ;  /* 0x000000101d0d7824 */ /* 0x000fe200078e0214 */
[----:B-----5:R-:W-:Y:S02]  /*192b0*/  ISETP.LT.AND P4, PT, R26, UR15, !P0 ;  /* 0x0000000f1a007c0c */ /* 0x020fe4000c781270 */
[----:B------:R-:W-:Y:S02]  /*192c0*/  LEA.HI.X.SX32 R9, R21, R3, 0x1, P6 ;  /* 0x0000000315097211 */ /* 0x000fe400030f0eff */
[----:B0-----:R-:W-:-:S04]  /*192d0*/  LEA R4, P6, R20, R0, 0x1 ;  /* 0x0000000014047211 */ /* 0x001fc800078c08ff */
[-C--:B------:R-:W-:Y:S02]  /*192e0*/  LEA.HI.X.SX32 R5, R20, R3.reuse, 0x1, P6 ;  /* 0x0000000314057211 */ /* 0x080fe400030f0eff */
[----:B------:R-:W-:Y:S02]  /*192f0*/  LEA R12, P6, R13, R0, 0x1 ;  /* 0x000000000d0c7211 */ /* 0x000fe400078c08ff */
[----:B------:R-:W-:Y:S01]  /*19300*/  PRMT R17, R14, 0x7632, R17 ;  /* 0x000076320e117816 */ /* 0x000fe20000000011 */
[----:B------:R-:W-:Y:S01]  /*19310*/  IMAD R14, R29, 0x10, R13 ;  /* 0x000000101d0e7824 */ /* 0x000fe200078e020d */
[----:B------:R-:W-:Y:S02]  /*19320*/  LEA.HI.X.SX32 R13, R13, R3, 0x1, P6 ;  /* 0x000000030d0d7211 */ /* 0x000fe400030f0eff */
[----:B------:R-:W-:Y:S01]  /*19330*/  PRMT R6, R18, 0x7632, R6 ;  /* 0x0000763212067816 */ /* 0x000fe20000000006 */
[----:B------:R-:W-:Y:S04]  /*19340*/  @P3 STG.E.U16 desc[UR8][R8.64], R10 ;  /* 0x0000000a08003986 */ /* 0x000fe8000c101508 */
[----:B------:R0:W-:Y:S04]  /*19350*/  @P4 STG.E.U16 desc[UR8][R4.64], R17 ;  /* 0x0000001104004986 */ /* 0x0001e8000c101508 */
[----:B------:R1:W-:Y:S01]  /*19360*/  @P1 STG.E.U16 desc[UR8][R12.64], R6 ;  /* 0x000000060c001986 */ /* 0x0003e2000c101508 */
[----:B------:R-:W-:-:S02]  /*19370*/  ISETP.LT.AND P3, PT, R28, UR15, !P0 ;  /* 0x0000000f1c007c0c */ /* 0x000fc4000c761270 */
[----:B---3--:R-:W-:Y:S02]  /*19380*/  ISETP.LT.AND P1, PT, R15, UR15, !P0 ;  /* 0x0000000f0f007c0c */ /* 0x008fe4000c721270 */
[----:B------:R-:W3:Y:S04]  /*19390*/  LDL.LU R15, [R1+0x648] ;  /* 0x00064800010f7983 */ /* 0x000ee80000300800 */
[----:B------:R-:W4:Y:S04]  /*193a0*/  LDL.LU R26, [R1+0x44] ;  /* 0x00004400011a7983 */ /* 0x000f280000300800 */
[----:B------:R-:W5:Y:S01]  /*193b0*/  LDL.LU R28, [R1+0x48] ;  /* 0x00004800011c7983 */ /* 0x000f620000300800 */
[----:B------:R-:W-:Y:S01]  /*193c0*/  VIADD R2, R27, 0x170 ;  /* 0x000001701b027836 */ /* 0x000fe20000000000 */
[----:B------:R-:W-:-:S04]  /*193d0*/  LEA R16, P6, R14, R0, 0x1 ;  /* 0x000000000e107211 */ /* 0x000fc800078c08ff */
[C---:B------:R-:W-:Y:S01]  /*193e0*/  ISETP.LT.AND P4, PT, R2.reuse, UR15, !P0 ;  /* 0x0000000f02007c0c */ /* 0x040fe2000c781270 */
[----:B------:R-:W-:Y:S01]  /*193f0*/  IMAD R2, R2, R29, RZ ;  /* 0x0000001d02027224 */ /* 0x000fe200078e02ff */
[----:B0-----:R-:W-:Y:S02]  /*19400*/  LEA.HI.X.SX32 R17, R14, R3, 0x1, P6 ;  /* 0x000000030e117211 */ /* 0x001fe400030f0eff */
[----:B------:R-:W-:Y:S01]  /*19410*/  PRMT R5, R6, 0x7632, R5 ;  /* 0x0000763206057816 */ /* 0x000fe20000000005 */
[C---:B------:R-:W-:Y:S01]  /*19420*/  IMAD R14, R29.reuse, 0x20, R14 ;  /* 0x000000201d0e7824 */ /* 0x040fe200078e020e */
[----:B------:R-:W-:Y:S02]  /*19430*/  LEA R4, P6, R2, R0, 0x1 ;  /* 0x0000000002047211 */ /* 0x000fe400078c08ff */
[----:B-1----:R-:W-:Y:S01]  /*19440*/  PRMT R13, R10, 0x7632, R13 ;  /* 0x000076320a0d7816 */ /* 0x002fe2000000000d */
[----:B------:R0:W-:Y:S01]  /*19450*/  @P3 STG.E.U16 desc[UR8][R16.64], R5 ;  /* 0x0000000510003986 */ /* 0x0001e2000c101508 */
[----:B------:R-:W-:Y:S01]  /*19460*/  IMAD R6, R29, 0x10, R14 ;  /* 0x000000101d067824 */ /* 0x000fe200078e020e */
[----:B--2---:R-:W-:-:S03]  /*19470*/  ISETP.LT.AND P3, PT, R23, UR15, !P0 ;  /* 0x0000000f17007c0c */ /* 0x004fc6000c761270 */
[----:B------:R-:W-:Y:S01]  /*19480*/  IMAD R10, R29, 0x10, R6 ;  /* 0x000000101d0a7824 */ /* 0x000fe200078e0206 */
[----:B0-----:R-:W-:Y:S01]  /*19490*/  LEA.HI.X.SX32 R5, R2, R3, 0x1, P6 ;  /* 0x0000000302057211 */ /* 0x001fe200030f0eff */
[----:B------:R-:W-:Y:S01]  /*194a0*/  VIADD R2, R27, 0x1b0 ;  /* 0x000001b01b027836 */ /* 0x000fe20000000000 */
[----:B------:R-:W-:-:S03]  /*194b0*/  LEA R8, P6, R14, R0, 0x1 ;  /* 0x000000000e087211 */ /* 0x000fc600078c08ff */
[----:B------:R0:W-:Y:S01]  /*194c0*/  @P4 STG.E.U16 desc[UR8][R4.64], R13 ;  /* 0x0000000d04004986 */ /* 0x0001e2000c101508 */
[----:B------:R-:W-:Y:S02]  /*194d0*/  LEA R20, P4, R6, R0, 0x1 ;  /* 0x0000000006147211 */ /* 0x000fe400078808ff */
[-C--:B------:R-:W-:Y:S02]  /*194e0*/  LEA.HI.X.SX32 R9, R14, R3.reuse, 0x1, P6 ;  /* 0x000000030e097211 */ /* 0x080fe400030f0eff */
[----:B------:R-:W-:Y:S01]  /*194f0*/  LEA.HI.X.SX32 R21, R6, R3, 0x1, P4 ;  /* 0x0000000306157211 */ /* 0x000fe200020f0eff */
[C---:B------:R-:W-:Y:S01]  /*19500*/  IMAD R6, R29.reuse, 0x20, R10 ;  /* 0x000000201d067824 */ /* 0x040fe200078e020a */
[C---:B------:R-:W-:Y:S01]  /*19510*/  ISETP.LT.AND P4, PT, R2.reuse, UR15, !P0 ;  /* 0x0000000f02007c0c */ /* 0x040fe2000c781270 */
[----:B------:R-:W-:Y:S02]  /*19520*/  IMAD R2, R2, R29, RZ ;  /* 0x0000001d02027224 */ /* 0x000fe400078e02ff */
[----:B------:R-:W-:-:S04]  /*19530*/  IMAD R14, R29, 0x10, R6 ;  /* 0x000000101d0e7824 */ /* 0x000fc800078e0206 */
[----:B------:R-:W-:Y:S02]  /*19540*/  IMAD R18, R29, 0x10, R14 ;  /* 0x000000101d127824 */ /* 0x000fe400078e020e */
[----:B------:R-:W-:Y:S01]  /*19550*/  VIADD R27, R27, 0x1f0 ;  /* 0x000001f01b1b7836 */ /* 0x000fe20000000000 */
[----:B------:R-:W-:-:S03]  /*19560*/  LEA R16, P6, R14, R0, 0x1 ;  /* 0x000000000e107211 */ /* 0x000fc600078c08ff */
[----:B------:R-:W-:Y:S01]  /*19570*/  IMAD R22, R27, R29, RZ ;  /* 0x0000001d1b167224 */ /* 0x000fe200078e02ff */
[----:B------:R-:W-:Y:S01]  /*19580*/  LEA.HI.X.SX32 R17, R14, R3, 0x1, P6 ;  /* 0x000000030e117211 */ /* 0x000fe200030f0eff */
[----:B---3--:R1:W-:Y:S04]  /*19590*/  @P1 STG.E.U16 desc[UR8][R8.64], R15 ;  /* 0x0000000f08001986 */ /* 0x0083e8000c101508 */
[----:B------:R2:W-:Y:S01]  /*195a0*/  @P3 STG.E.U16 desc[UR8][R20.64], R19 ;  /* 0x0000001314003986 */ /* 0x0005e2000c101508 */
[----:B0-----:R-:W-:-:S04]  /*195b0*/  LEA R4, P3, R2, R0, 0x1 ;  /* 0x0000000002047211 */ /* 0x001fc800078608ff */
[-C--:B------:R-:W-:Y:S02]  /*195c0*/  LEA.HI.X.SX32 R5, R2, R3.reuse, 0x1, P3 ;  /* 0x0000000302057211 */ /* 0x080fe400018f0eff */
[-C--:B-1----:R-:W-:Y:S02]  /*195d0*/  LEA R8, P1, R10, R0.reuse, 0x1 ;  /* 0x000000000a087211 */ /* 0x082fe400078208ff */
[-C--:B------:R-:W-:Y:S02]  /*195e0*/  LEA R12, P3, R6, R0.reuse, 0x1 ;  /* 0x00000000060c7211 */ /* 0x080fe400078608ff */
[-C--:B------:R-:W-:Y:S02]  /*195f0*/  LEA.HI.X.SX32 R9, R10, R3.reuse, 0x1, P1 ;  /* 0x000000030a097211 */ /* 0x080fe400008f0eff */
[----:B--2---:R-:W-:Y:S02]  /*19600*/  LEA R20, P1, R18, R0, 0x1 ;  /* 0x0000000012147211 */ /* 0x004fe400078208ff */
[----:B------:R-:W-:-:S02]  /*19610*/  LEA.HI.X.SX32 R13, R6, R3, 0x1, P3 ;  /* 0x00000003060d7211 */ /* 0x000fc400018f0eff */
[----:B----4-:R-:W-:Y:S02]  /*19620*/  ISETP.LT.AND P3, PT, R26, UR15, !P0 ;  /* 0x0000000f1a007c0c */ /* 0x010fe4000c761270 */
[----:B------:R-:W-:Y:S02]  /*19630*/  LEA.HI.X.SX32 R21, R18, R3, 0x1, P1 ;  /* 0x0000000312157211 */ /* 0x000fe400008f0eff */
[----:B------:R-:W-:Y:S02]  /*19640*/  ISETP.LT.AND P1, PT, R27, UR15, !P0 ;  /* 0x0000000f1b007c0c */ /* 0x000fe4000c721270 */
[----:B-----5:R-:W-:Y:S02]  /*19650*/  ISETP.LT.AND P0, PT, R28, UR15, !P0 ;  /* 0x0000000f1c007c0c */ /* 0x020fe4000c701270 */
[----:B------:R-:W-:Y:S02]  /*19660*/  PRMT R6, R15, 0x7632, R6 ;  /* 0x000076320f067816 */ /* 0x000fe40000000006 */
[----:B------:R-:W-:Y:S01]  /*19670*/  PRMT R19, R19, 0x7632, R19 ;  /* 0x0000763213137816 */ /* 0x000fe20000000013 */
[----:B------:R0:W-:Y:S01]  /*19680*/  @P5 STG.E.U16 desc[UR8][R8.64], R7 ;  /* 0x0000000708005986 */ /* 0x0001e2000c101508 */
[----:B------:R-:W-:-:S03]  /*19690*/  PRMT R10, R7, 0x7632, R10 ;  /* 0x00007632070a7816 */ /* 0x000fc6000000000a */
[----:B------:R0:W-:Y:S01]  /*196a0*/  @P4 STG.E.U16 desc[UR8][R4.64], R11 ;  /* 0x0000000b04004986 */ /* 0x0001e2000c101508 */
[----:B------:R-:W-:-:S03]  /*196b0*/  LEA R2, P6, R22, R0, 0x1 ;  /* 0x0000000016027211 */ /* 0x000fc600078c08ff */
[----:B------:R0:W-:Y:S04]  /*196c0*/  @P3 STG.E.U16 desc[UR8][R12.64], R6 ;  /* 0x000000060c003986 */ /* 0x0001e8000c101508 */
[----:B------:R0:W-:Y:S01]  /*196d0*/  @P2 STG.E.U16 desc[UR8][R16.64], R19 ;  /* 0x0000001310002986 */ /* 0x0001e2000c101508 */
[----:B------:R-:W-:-:S03]  /*196e0*/  LEA.HI.X.SX32 R3, R22, R3, 0x1, P6 ;  /* 0x0000000316037211 */ /* 0x000fc600030f0eff */
[----:B------:R0:W-:Y:S01]  /*196f0*/  @P0 STG.E.U16 desc[UR8][R20.64], R10 ;  /* 0x0000000a14000986 */ /* 0x0001e2000c101508 */
[----:B------:R-:W-:Y:S05]  /*19700*/  @!P1 EXIT ;  /* 0x000000000000994d */ /* 0x000fea0003800000 */
[----:B0-----:R-:W-:-:S05]  /*19710*/  PRMT R11, R11, 0x7632, R11 ;  /* 0x000076320b0b7816 */ /* 0x001fca000000000b */
[----:B------:R-:W-:Y:S01]  /*19720*/  STG.E.U16 desc[UR8][R2.64], R11 ;  /* 0x0000000b02007986 */ /* 0x000fe2000c101508 */
[----:B------:R-:W-:Y:S05]  /*19730*/  EXIT ;  /* 0x000000000000794d */ /* 0x000fea0003800000 */
.L_x_3:
[----:B------:R-:W-:-:S00]  /*19740*/  BRA `(.L_x_3) ;  /* 0xfffffffc00fc7947 */ /* 0x000fc0000383ffff */
[----:B------:R-:W-:-:S00]  /*19750*/  NOP ;  /* 0x0000000000007918 */ /* 0x000fc00000000000 */
        /* <DEDUP_REMOVED lines=10> */
.L_x_4:


//--------------------- .nv.shared.matmul_kernel  --------------------------
	.section	.nv.shared.matmul_kernel,"aw",@nobits
	.sectionflags	@""
	.align	16
	.zero		1024


//--------------------- .nv.shared.reserved.0     --------------------------
	.section	.nv.shared.reserved.0,"aw",@nobits
	.weak		__nv_reservedSMEM_offset_0_alias
	.size		__nv_reservedSMEM_offset_0_alias, 0, 64
	.other		__nv_reservedSMEM_offset_0_alias,@"STO_CUDA_RESERVED_SHARED STV_DEFAULT"
__nv_reservedSMEM_offset_0_alias:
	.zero		0
	.zero		64


//--------------------- .nv.constant0.matmul_kernel --------------------------
	.section	.nv.constant0.matmul_kernel,"a",@progbits
	.sectionflags	@""
	.align	4
.nv.constant0.matmul_kernel:
	.zero		976


//--------------------- SYMBOLS --------------------------

	.type		.nv.reservedSmem.offset0,@object
	.size		.nv.reservedSmem.offset0,0x4
	.type		.nv.reservedSmem.cap,@object
	.size		.nv.reservedSmem.cap,0x4
